// Copyright (c) 2024, Jay Shah, Ganesh Bikshandi, Ying Zhang, Vijay Thakkar, Pradeep Ramani, Tri Dao.
// Splitting the different template instantiations to different files to speed up compilation.
// This file is auto-generated. See "generate_kernels.py"

#include "flash_bwd_launch_template.h"

#ifndef FLASHATTENTION_DISABLE_HDIM96
template<>
void run_mha_bwd_<90, cutlass::half_t, 96, true>(Flash_bwd_params &params, cudaStream_t stream) {
    run_mha_bwd_hdim96<90, cutlass::half_t, true>(params, stream);
}
#endif


// ===== COMPILED SASS (sm_103a) =====

	.target	sm_103a

	.elftype	@"ET_EXEC"


//--------------------- .note.nv.tkinfo           --------------------------
	.section	.note.nv.tkinfo,"",@"SHT_NOTE"
	.sectionflags	@"SHF_NOTE_NV_TKINFO"
	.tkinfo
        /*0018*/ 	.word	0x00000002
        /*0030*/ 	.string	""
        /*0030*/ 	.string	"ptxas"
        /*0030*/ 	.string	"Cuda compilation tools, release 13.0, V13.0.88"
        /*0030*/ 	.string	"Build cuda_13.0.r13.0/compiler.36424714_0"
        /*0030*/ 	.string	"-arch sm_103a -m 64 "



//--------------------- .note.nv.cuinfo           --------------------------
	.section	.note.nv.cuinfo,"",@"SHT_NOTE"
	.sectionflags	@"SHF_NOTE_NV_CUINFO"
        /*0018*/ 	.short	0x0002
        /*001a*/ 	.short	0x0067
        /*001c*/ 	.short	0x0082
	.zero		2


//--------------------- .nv.info                  --------------------------
	.section	.nv.info,"",@"SHT_CUDA_INFO"
	.align	4


	//----- nvinfo : EIATTR_REGCOUNT
	.align		4
        /*0000*/ 	.byte	0x04, 0x2f
        /*0002*/ 	.short	(.L_12 - .L_11)
	.align		4
.L_11:
        /*0004*/ 	.word	index@(_ZN7cutlass13device_kernelIN5flash22FlashAttnBwdPreprocessIN4cute5tupleIJNS3_1CILi64EEENS5_ILi96EEEEEENS_6half_tEfNS_4arch4Sm90ELb1ELb1EEEEEvNT_6ParamsE)
        /*0008*/ 	.word	0x00000031


	//----- nvinfo : EIATTR_FRAME_SIZE
	.align		4
.L_12:
        /*000c*/ 	.byte	0x04, 0x11
        /*000e*/ 	.short	(.L_14 - .L_13)
	.align		4
.L_13:
        /*0010*/ 	.word	index@(_ZN7cutlass13device_kernelIN5flash22FlashAttnBwdPreprocessIN4cute5tupleIJNS3_1CILi64EEENS5_ILi96EEEEEENS_6half_tEfNS_4arch4Sm90ELb1ELb1EEEEEvNT_6ParamsE)
        /*0014*/ 	.word	0x00000000


	//----- nvinfo : EIATTR_REGCOUNT
	.align		4
.L_14:
        /*0018*/ 	.byte	0x04, 0x2f
        /*001a*/ 	.short	(.L_16 - .L_15)
	.align		4
.L_15:
        /*001c*/ 	.word	index@(_ZN7cutlass13device_kernelIN5flash11enable_sm90INS1_16FlashAttnBwdSm90INS1_25CollectiveMainloopBwdSm90ILi2ELi2ELi2EN4cute5tupleIJNS5_1CILi1EEES8_S8_EEENS6_IJNS7_ILi64EEENS7_ILi128EEENS7_ILi96EEEEEENS_6half_tEfNS_4arch4Sm90ELb1ELb0ELb1ELb1ELb1ELb1ELb0ELb0ELi2ELi1ELi2ELi1ELb1EEENS1_24CollectiveEpilogueBwdGQAISD_fSG_Li256ELb1ELb1EEENS1_25SingleTileBwdLPTSchedulerILb1ELi128ELb1EEEEEEEEEvNT_6ParamsE)
        /*0020*/ 	.word	0x00000004


	//----- nvinfo : EIATTR_FRAME_SIZE
	.align		4
.L_16:
        /*0024*/ 	.byte	0x04, 0x11
        /*0026*/ 	.short	(.L_18 - .L_17)
	.align		4
.L_17:
        /*0028*/ 	.word	index@(_ZN7cutlass13device_kernelIN5flash11enable_sm90INS1_16FlashAttnBwdSm90INS1_25CollectiveMainloopBwdSm90ILi2ELi2ELi2EN4cute5tupleIJNS5_1CILi1EEES8_S8_EEENS6_IJNS7_ILi64EEENS7_ILi128EEENS7_ILi96EEEEEENS_6half_tEfNS_4arch4Sm90ELb1ELb0ELb1ELb1ELb1ELb1ELb0ELb0ELi2ELi1ELi2ELi1ELb1EEENS1_24CollectiveEpilogueBwdGQAISD_fSG_Li256ELb1ELb1EEENS1_25SingleTileBwdLPTSchedulerILb1ELi128ELb1EEEEEEEEEvNT_6ParamsE)
        /*002c*/ 	.word	0x00000000


	//----- nvinfo : EIATTR_REGCOUNT
	.align		4
.L_18:
        /*0030*/ 	.byte	0x04, 0x2f
        /*0032*/ 	.short	(.L_20 - .L_19)
	.align		4
.L_19:
        /*0034*/ 	.word	index@(_ZN7cutlass13device_kernelIN5flash32FlashAttnBwdPostprocessConvertdQIN4cute5tupleIJNS3_1CILi64EEENS5_ILi96EEEEEENS_6half_tEfNS_4arch4Sm90ELi256ENS3_8TiledMMAINS3_8MMA_AtomIJNS3_4SM904GMMA25MMA_64x16x16_F32F16F16_SSILNSF_5MajorE0ELSH_1ELNSF_7ScaleInE1ELSI_1EEEEEENS3_6LayoutINS4_IJNS5_ILi1EEENS5_ILi2EEESM_EEENS4_IJNS5_ILi0EEESM_SP_EEEEENS4_IJNS3_10UnderscoreESS_SS_EEEEELb0EEEEEvNT_6ParamsE)
        /*0038*/ 	.word	0x0000002d


	//----- nvinfo : EIATTR_FRAME_SIZE
	.align		4
.L_20:
        /*003c*/ 	.byte	0x04, 0x11
        /*003e*/ 	.short	(.L_22 - .L_21)
	.align		4
.L_21:
        /*0040*/ 	.word	index@(_ZN7cutlass13device_kernelIN5flash32FlashAttnBwdPostprocessConvertdQIN4cute5tupleIJNS3_1CILi64EEENS5_ILi96EEEEEENS_6half_tEfNS_4arch4Sm90ELi256ENS3_8TiledMMAINS3_8MMA_AtomIJNS3_4SM904GMMA25MMA_64x16x16_F32F16F16_SSILNSF_5MajorE0ELSH_1ELNSF_7ScaleInE1ELSI_1EEEEEENS3_6LayoutINS4_IJNS5_ILi1EEENS5_ILi2EEESM_EEENS4_IJNS5_ILi0EEESM_SP_EEEEENS4_IJNS3_10UnderscoreESS_SS_EEEEELb0EEEEEvNT_6ParamsE)
        /*0044*/ 	.word	0x00000000


	//----- nvinfo : EIATTR_REGCOUNT
	.align		4
.L_22:
        /*0048*/ 	.byte	0x04, 0x2f
        /*004a*/ 	.short	(.L_24 - .L_23)
	.align		4
.L_23:
        /*004c*/ 	.word	index@(_ZN7cutlass13device_kernelIN5flash32FlashAttnBwdPostprocessConvertdQIN4cute5tupleIJNS3_1CILi128EEENS5_ILi96EEEEEENS_6half_tEfNS_4arch4Sm90ELi256ENS3_8TiledMMAINS3_8MMA_AtomIJNS3_4SM904GMMA25MMA_64x96x16_F32F16F16_RSILNSF_5MajorE0ELSH_1ELNSF_7ScaleInE1ELSI_1EEEEEENS3_6LayoutINS4_IJNS5_ILi2EEENS5_ILi1EEESN_EEENS4_IJSN_NS5_ILi0EEESP_EEEEENS4_IJNS3_10UnderscoreESS_SS_EEEEELb0EEEEEvNT_6ParamsE)
        /*0050*/ 	.word	0x00000044


	//----- nvinfo : EIATTR_FRAME_SIZE
	.align		4
.L_24:
        /*0054*/ 	.byte	0x04, 0x11
        /*0056*/ 	.short	(.L_26 - .L_25)
	.align		4
.L_25:
        /*0058*/ 	.word	index@(_ZN7cutlass13device_kernelIN5flash32FlashAttnBwdPostprocessConvertdQIN4cute5tupleIJNS3_1CILi128EEENS5_ILi96EEEEEENS_6half_tEfNS_4arch4Sm90ELi256ENS3_8TiledMMAINS3_8MMA_AtomIJNS3_4SM904GMMA25MMA_64x96x16_F32F16F16_RSILNSF_5MajorE0ELSH_1ELNSF_7ScaleInE1ELSI_1EEEEEENS3_6LayoutINS4_IJNS5_ILi2EEENS5_ILi1EEESN_EEENS4_IJSN_NS5_ILi0EEESP_EEEEENS4_IJNS3_10UnderscoreESS_SS_EEEEELb0EEEEEvNT_6ParamsE)
        /*005c*/ 	.word	0x00000000


	//----- nvinfo : EIATTR_REGCOUNT
	.align		4
.L_26:
        /*0060*/ 	.byte	0x04, 0x2f
        /*0062*/ 	.short	(.L_28 - .L_27)
	.align		4
.L_27:
        /*0064*/ 	.word	index@(_ZN7cutlass13device_kernelIN5flash11enable_sm90INS1_16FlashAttnBwdSm90INS1_25CollectiveMainloopBwdSm90ILi2ELi2ELi2EN4cute5tupleIJNS5_1CILi1EEES8_S8_EEENS6_IJNS7_ILi64EEENS7_ILi128EEENS7_ILi96EEEEEENS_6half_tEfNS_4arch4Sm90ELb1ELb0ELb1ELb1ELb0ELb1ELb0ELb0ELi2ELi1ELi2ELi1ELb1EEENS1_24CollectiveEpilogueBwdGQAISD_fSG_Li256ELb1ELb0EEENS1_25SingleTileBwdLPTSchedulerILb1ELi128ELb0EEEEEEEEEvNT_6ParamsE)
        /*0068*/ 	.word	0x00000004


	//----- nvinfo : EIATTR_FRAME_SIZE
	.align		4
.L_28:
        /*006c*/ 	.byte	0x04, 0x11
        /*006e*/ 	.short	(.L_30 - .L_29)
	.align		4
.L_29:
        /*0070*/ 	.word	index@(_ZN7cutlass13device_kernelIN5flash11enable_sm90INS1_16FlashAttnBwdSm90INS1_25CollectiveMainloopBwdSm90ILi2ELi2ELi2EN4cute5tupleIJNS5_1CILi1EEES8_S8_EEENS6_IJNS7_ILi64EEENS7_ILi128EEENS7_ILi96EEEEEENS_6half_tEfNS_4arch4Sm90ELb1ELb0ELb1ELb1ELb0ELb1ELb0ELb0ELi2ELi1ELi2ELi1ELb1EEENS1_24CollectiveEpilogueBwdGQAISD_fSG_Li256ELb1ELb0EEENS1_25SingleTileBwdLPTSchedulerILb1ELi128ELb0EEEEEEEEEvNT_6ParamsE)
        /*0074*/ 	.word	0x00000000


	//----- nvinfo : EIATTR_REGCOUNT
	.align		4
.L_30:
        /*0078*/ 	.byte	0x04, 0x2f
        /*007a*/ 	.short	(.L_32 - .L_31)
	.align		4
.L_31:
        /*007c*/ 	.word	index@(_ZN7cutlass13device_kernelIN5flash11enable_sm90INS1_16FlashAttnBwdSm90INS1_25CollectiveMainloopBwdSm90ILi2ELi2ELi2EN4cute5tupleIJNS5_1CILi1EEES8_S8_EEENS6_IJNS7_ILi64EEENS7_ILi128EEENS7_ILi96EEEEEENS_6half_tEfNS_4arch4Sm90ELb1ELb0ELb1ELb1ELb1ELb1ELb0ELb0ELi2ELi1ELi2ELi1ELb1EEENS1_21CollectiveEpilogueBwdISD_SE_SG_Li256ELb1ELb0ELi1EEENS1_25SingleTileBwdLPTSchedulerILb1ELi128ELb1EEEEEEEEEvNT_6ParamsE)
        /*0080*/ 	.word	0x00000004


	//----- nvinfo : EIATTR_FRAME_SIZE
	.align		4
.L_32:
        /*0084*/ 	.byte	0x04, 0x11
        /*0086*/ 	.short	(.L_34 - .L_33)
	.align		4
.L_33:
        /*0088*/ 	.word	index@(_ZN7cutlass13device_kernelIN5flash11enable_sm90INS1_16FlashAttnBwdSm90INS1_25CollectiveMainloopBwdSm90ILi2ELi2ELi2EN4cute5tupleIJNS5_1CILi1EEES8_S8_EEENS6_IJNS7_ILi64EEENS7_ILi128EEENS7_ILi96EEEEEENS_6half_tEfNS_4arch4Sm90ELb1ELb0ELb1ELb1ELb1ELb1ELb0ELb0ELi2ELi1ELi2ELi1ELb1EEENS1_21CollectiveEpilogueBwdISD_SE_SG_Li256ELb1ELb0ELi1EEENS1_25SingleTileBwdLPTSchedulerILb1ELi128ELb1EEEEEEEEEvNT_6ParamsE)
        /*008c*/ 	.word	0x00000000


	//----- nvinfo : EIATTR_REGCOUNT
	.align		4
.L_34:
        /*0090*/ 	.byte	0x04, 0x2f
        /*0092*/ 	.short	(.L_36 - .L_35)
	.align		4
.L_35:
        /*0094*/ 	.word	index@(_ZN7cutlass13device_kernelIN5flash11enable_sm90INS1_16FlashAttnBwdSm90INS1_25CollectiveMainloopBwdSm90ILi2ELi2ELi2EN4cute5tupleIJNS5_1CILi1EEES8_S8_EEENS6_IJNS7_ILi64EEENS7_ILi128EEENS7_ILi96EEEEEENS_6half_tEfNS_4arch4Sm90ELb1ELb0ELb1ELb1ELb0ELb1ELb0ELb0ELi2ELi1ELi2ELi1ELb1EEENS1_21CollectiveEpilogueBwdISD_SE_SG_Li256ELb1ELb0ELi1EEENS1_25SingleTileBwdLPTSchedulerILb1ELi128ELb0EEEEEEEEEvNT_6ParamsE)
        /*0098*/ 	.word	0x00000004


	//----- nvinfo : EIATTR_FRAME_SIZE
	.align		4
.L_36:
        /*009c*/ 	.byte	0x04, 0x11
        /*009e*/ 	.short	(.L_38 - .L_37)
	.align		4
.L_37:
        /*00a0*/ 	.word	index@(_ZN7cutlass13device_kernelIN5flash11enable_sm90INS1_16FlashAttnBwdSm90INS1_25CollectiveMainloopBwdSm90ILi2ELi2ELi2EN4cute5tupleIJNS5_1CILi1EEES8_S8_EEENS6_IJNS7_ILi64EEENS7_ILi128EEENS7_ILi96EEEEEENS_6half_tEfNS_4arch4Sm90ELb1ELb0ELb1ELb1ELb0ELb1ELb0ELb0ELi2ELi1ELi2ELi1ELb1EEENS1_21CollectiveEpilogueBwdISD_SE_SG_Li256ELb1ELb0ELi1EEENS1_25SingleTileBwdLPTSchedulerILb1ELi128ELb0EEEEEEEEEvNT_6ParamsE)
        /*00a4*/ 	.word	0x00000000


	//----- nvinfo : EIATTR_REGCOUNT
	.align		4
.L_38:
        /*00a8*/ 	.byte	0x04, 0x2f
        /*00aa*/ 	.short	(.L_40 - .L_39)
	.align		4
.L_39:
        /*00ac*/ 	.word	index@(_ZN7cutlass13device_kernelIN5flash22FlashAttnBwdPreprocessIN4cute5tupleIJNS3_1CILi64EEENS5_ILi96EEEEEENS_6half_tEfNS_4arch4Sm90ELb1ELb0EEEEEvNT_6ParamsE)
        /*00b0*/ 	.word	0x0000002c


	//----- nvinfo : EIATTR_FRAME_SIZE
	.align		4
.L_40:
        /*00b4*/ 	.byte	0x04, 0x11
        /*00b6*/ 	.short	(.L_42 - .L_41)
	.align		4
.L_41:
        /*00b8*/ 	.word	index@(_ZN7cutlass13device_kernelIN5flash22FlashAttnBwdPreprocessIN4cute5tupleIJNS3_1CILi64EEENS5_ILi96EEEEEENS_6half_tEfNS_4arch4Sm90ELb1ELb0EEEEEvNT_6ParamsE)
        /*00bc*/ 	.word	0x00000000


	//----- nvinfo : EIATTR_REGCOUNT
	.align		4
.L_42:
        /*00c0*/ 	.byte	0x04, 0x2f
        /*00c2*/ 	.short	(.L_44 - .L_43)
	.align		4
.L_43:
        /*00c4*/ 	.word	index@(_ZN7cutlass13device_kernelIN5flash11enable_sm90INS1_16FlashAttnBwdSm90INS1_25CollectiveMainloopBwdSm90ILi2ELi2ELi2EN4cute5tupleIJNS5_1CILi1EEES8_S8_EEENS6_IJNS7_ILi64EEENS7_ILi128EEENS7_ILi96EEEEEENS_6half_tEfNS_4arch4Sm90ELb1ELb0ELb1ELb0ELb1ELb1ELb0ELb0ELi2ELi1ELi2ELi1ELb1EEENS1_24CollectiveEpilogueBwdGQAISD_fSG_Li256ELb0ELb1EEENS1_25SingleTileBwdLPTSchedulerILb0ELi128ELb1EEEEEEEEEvNT_6ParamsE)
        /*00c8*/ 	.word	0x00000004


	//----- nvinfo : EIATTR_FRAME_SIZE
	.align		4
.L_44:
        /*00cc*/ 	.byte	0x04, 0x11
        /*00ce*/ 	.short	(.L_46 - .L_45)
	.align		4
.L_45:
        /*00d0*/ 	.word	index@(_ZN7cutlass13device_kernelIN5flash11enable_sm90INS1_16FlashAttnBwdSm90INS1_25CollectiveMainloopBwdSm90ILi2ELi2ELi2EN4cute5tupleIJNS5_1CILi1EEES8_S8_EEENS6_IJNS7_ILi64EEENS7_ILi128EEENS7_ILi96EEEEEENS_6half_tEfNS_4arch4Sm90ELb1ELb0ELb1ELb0ELb1ELb1ELb0ELb0ELi2ELi1ELi2ELi1ELb1EEENS1_24CollectiveEpilogueBwdGQAISD_fSG_Li256ELb0ELb1EEENS1_25SingleTileBwdLPTSchedulerILb0ELi128ELb1EEEEEEEEEvNT_6ParamsE)
        /*00d4*/ 	.word	0x00000000


	//----- nvinfo : EIATTR_REGCOUNT
	.align		4
.L_46:
        /*00d8*/ 	.byte	0x04, 0x2f
        /*00da*/ 	.short	(.L_48 - .L_47)
	.align		4
.L_47:
        /*00dc*/ 	.word	index@(_ZN7cutlass13device_kernelIN5flash11enable_sm90INS1_16FlashAttnBwdSm90INS1_25CollectiveMainloopBwdSm90ILi2ELi2ELi2EN4cute5tupleIJNS5_1CILi1EEES8_S8_EEENS6_IJNS7_ILi64EEENS7_ILi128EEENS7_ILi96EEEEEENS_6half_tEfNS_4arch4Sm90ELb1ELb0ELb1ELb0ELb0ELb1ELb0ELb0ELi2ELi1ELi2ELi1ELb1EEENS1_24CollectiveEpilogueBwdGQAISD_fSG_Li256ELb0ELb0EEENS1_25SingleTileBwdLPTSchedulerILb0ELi128ELb0EEEEEEEEEvNT_6ParamsE)
        /*00e0*/ 	.word	0x00000004


	//----- nvinfo : EIATTR_FRAME_SIZE
	.align		4
.L_48:
        /*00e4*/ 	.byte	0x04, 0x11
        /*00e6*/ 	.short	(.L_50 - .L_49)
	.align		4
.L_49:
        /*00e8*/ 	.word	index@(_ZN7cutlass13device_kernelIN5flash11enable_sm90INS1_16FlashAttnBwdSm90INS1_25CollectiveMainloopBwdSm90ILi2ELi2ELi2EN4cute5tupleIJNS5_1CILi1EEES8_S8_EEENS6_IJNS7_ILi64EEENS7_ILi128EEENS7_ILi96EEEEEENS_6half_tEfNS_4arch4Sm90ELb1ELb0ELb1ELb0ELb0ELb1ELb0ELb0ELi2ELi1ELi2ELi1ELb1EEENS1_24CollectiveEpilogueBwdGQAISD_fSG_Li256ELb0ELb0EEENS1_25SingleTileBwdLPTSchedulerILb0ELi128ELb0EEEEEEEEEvNT_6ParamsE)
        /*00ec*/ 	.word	0x00000000


	//----- nvinfo : EIATTR_REGCOUNT
	.align		4
.L_50:
        /*00f0*/ 	.byte	0x04, 0x2f
        /*00f2*/ 	.short	(.L_52 - .L_51)
	.align		4
.L_51:
        /*00f4*/ 	.word	index@(_ZN7cutlass13device_kernelIN5flash11enable_sm90INS1_16FlashAttnBwdSm90INS1_25CollectiveMainloopBwdSm90ILi2ELi2ELi2EN4cute5tupleIJNS5_1CILi1EEES8_S8_EEENS6_IJNS7_ILi64EEENS7_ILi128EEENS7_ILi96EEEEEENS_6half_tEfNS_4arch4Sm90ELb1ELb0ELb1ELb0ELb1ELb1ELb0ELb0ELi2ELi1ELi2ELi1ELb1EEENS1_21CollectiveEpilogueBwdISD_SE_SG_Li256ELb0ELb0ELi1EEENS1_25SingleTileBwdLPTSchedulerILb0ELi128ELb1EEEEEEEEEvNT_6ParamsE)
        /*00f8*/ 	.word	0x00000004


	//----- nvinfo : EIATTR_FRAME_SIZE
	.align		4
.L_52:
        /*00fc*/ 	.byte	0x04, 0x11
        /*00fe*/ 	.short	(.L_54 - .L_53)
	.align		4
.L_53:
        /*0100*/ 	.word	index@(_ZN7cutlass13device_kernelIN5flash11enable_sm90INS1_16FlashAttnBwdSm90INS1_25CollectiveMainloopBwdSm90ILi2ELi2ELi2EN4cute5tupleIJNS5_1CILi1EEES8_S8_EEENS6_IJNS7_ILi64EEENS7_ILi128EEENS7_ILi96EEEEEENS_6half_tEfNS_4arch4Sm90ELb1ELb0ELb1ELb0ELb1ELb1ELb0ELb0ELi2ELi1ELi2ELi1ELb1EEENS1_21CollectiveEpilogueBwdISD_SE_SG_Li256ELb0ELb0ELi1EEENS1_25SingleTileBwdLPTSchedulerILb0ELi128ELb1EEEEEEEEEvNT_6ParamsE)
        /*0104*/ 	.word	0x00000000


	//----- nvinfo : EIATTR_REGCOUNT
	.align		4
.L_54:
        /*0108*/ 	.byte	0x04, 0x2f
        /*010a*/ 	.short	(.L_56 - .L_55)
	.align		4
.L_55:
        /*010c*/ 	.word	index@(_ZN7cutlass13device_kernelIN5flash11enable_sm90INS1_16FlashAttnBwdSm90INS1_25CollectiveMainloopBwdSm90ILi2ELi2ELi2EN4cute5tupleIJNS5_1CILi1EEES8_S8_EEENS6_IJNS7_ILi64EEENS7_ILi128EEENS7_ILi96EEEEEENS_6half_tEfNS_4arch4Sm90ELb1ELb0ELb1ELb0ELb0ELb1ELb0ELb0ELi2ELi1ELi2ELi1ELb1EEENS1_21CollectiveEpilogueBwdISD_SE_SG_Li256ELb0ELb0ELi1EEENS1_25SingleTileBwdLPTSchedulerILb0ELi128ELb0EEEEEEEEEvNT_6ParamsE)
        /*0110*/ 	.word	0x00000004


	//----- nvinfo : EIATTR_FRAME_SIZE
	.align		4
.L_56:
        /*0114*/ 	.byte	0x04, 0x11
        /*0116*/ 	.short	(.L_58 - .L_57)
	.align		4
.L_57:
        /*0118*/ 	.word	index@(_ZN7cutlass13device_kernelIN5flash11enable_sm90INS1_16FlashAttnBwdSm90INS1_25CollectiveMainloopBwdSm90ILi2ELi2ELi2EN4cute5tupleIJNS5_1CILi1EEES8_S8_EEENS6_IJNS7_ILi64EEENS7_ILi128EEENS7_ILi96EEEEEENS_6half_tEfNS_4arch4Sm90ELb1ELb0ELb1ELb0ELb0ELb1ELb0ELb0ELi2ELi1ELi2ELi1ELb1EEENS1_21CollectiveEpilogueBwdISD_SE_SG_Li256ELb0ELb0ELi1EEENS1_25SingleTileBwdLPTSchedulerILb0ELi128ELb0EEEEEEEEEvNT_6ParamsE)
        /*011c*/ 	.word	0x00000000


	//----- nvinfo : EIATTR_REGCOUNT
	.align		4
.L_58:
        /*0120*/ 	.byte	0x04, 0x2f
        /*0122*/ 	.short	(.L_60 - .L_59)
	.align		4
.L_59:
        /*0124*/ 	.word	index@(_ZN7cutlass13device_kernelIN5flash11enable_sm90INS1_16FlashAttnBwdSm90INS1_25CollectiveMainloopBwdSm90ILi2ELi2ELi2EN4cute5tupleIJNS5_1CILi1EEES8_S8_EEENS6_IJNS7_ILi64EEENS7_ILi128EEENS7_ILi96EEEEEENS_6half_tEfNS_4arch4Sm90ELb0ELb1ELb1ELb1ELb1ELb1ELb0ELb0ELi2ELi1ELi2ELi1ELb1EEENS1_24CollectiveEpilogueBwdGQAISD_fSG_Li256ELb1ELb1EEENS1_19SingleTileSchedulerILb1ELb0ELb0ELi128EEEEEEEEEvNT_6ParamsE)
        /*0128*/ 	.word	0x00000004


	//----- nvinfo : EIATTR_FRAME_SIZE
	.align		4
.L_60:
        /*012c*/ 	.byte	0x04, 0x11
        /*012e*/ 	.short	(.L_62 - .L_61)
	.align		4
.L_61:
        /*0130*/ 	.word	index@(_ZN7cutlass13device_kernelIN5flash11enable_sm90INS1_16FlashAttnBwdSm90INS1_25CollectiveMainloopBwdSm90ILi2ELi2ELi2EN4cute5tupleIJNS5_1CILi1EEES8_S8_EEENS6_IJNS7_ILi64EEENS7_ILi128EEENS7_ILi96EEEEEENS_6half_tEfNS_4arch4Sm90ELb0ELb1ELb1ELb1ELb1ELb1ELb0ELb0ELi2ELi1ELi2ELi1ELb1EEENS1_24CollectiveEpilogueBwdGQAISD_fSG_Li256ELb1ELb1EEENS1_19SingleTileSchedulerILb1ELb0ELb0ELi128EEEEEEEEEvNT_6ParamsE)
        /*0134*/ 	.word	0x00000000


	//----- nvinfo : EIATTR_REGCOUNT
	.align		4
.L_62:
        /*0138*/ 	.byte	0x04, 0x2f
        /*013a*/ 	.short	(.L_64 - .L_63)
	.align		4
.L_63:
        /*013c*/ 	.word	index@(_ZN7cutlass13device_kernelIN5flash11enable_sm90INS1_16FlashAttnBwdSm90INS1_25CollectiveMainloopBwdSm90ILi2ELi2ELi2EN4cute5tupleIJNS5_1CILi1EEES8_S8_EEENS6_IJNS7_ILi64EEENS7_ILi128EEENS7_ILi96EEEEEENS_6half_tEfNS_4arch4Sm90ELb0ELb1ELb1ELb1ELb0ELb1ELb0ELb0ELi2ELi1ELi2ELi1ELb1EEENS1_24CollectiveEpilogueBwdGQAISD_fSG_Li256ELb1ELb0EEENS1_19SingleTileSchedulerILb1ELb0ELb0ELi128EEEEEEEEEvNT_6ParamsE)
        /*0140*/ 	.word	0x00000004


	//----- nvinfo : EIATTR_FRAME_SIZE
	.align		4
.L_64:
        /*0144*/ 	.byte	0x04, 0x11
        /*0146*/ 	.short	(.L_66 - .L_65)
	.align		4
.L_65:
        /*0148*/ 	.word	index@(_ZN7cutlass13device_kernelIN5flash11enable_sm90INS1_16FlashAttnBwdSm90INS1_25CollectiveMainloopBwdSm90ILi2ELi2ELi2EN4cute5tupleIJNS5_1CILi1EEES8_S8_EEENS6_IJNS7_ILi64EEENS7_ILi128EEENS7_ILi96EEEEEENS_6half_tEfNS_4arch4Sm90ELb0ELb1ELb1ELb1ELb0ELb1ELb0ELb0ELi2ELi1ELi2ELi1ELb1EEENS1_24CollectiveEpilogueBwdGQAISD_fSG_Li256ELb1ELb0EEENS1_19SingleTileSchedulerILb1ELb0ELb0ELi128EEEEEEEEEvNT_6ParamsE)
        /*014c*/ 	.word	0x00000000


	//----- nvinfo : EIATTR_REGCOUNT
	.align		4
.L_66:
        /*0150*/ 	.byte	0x04, 0x2f
        /*0152*/ 	.short	(.L_68 - .L_67)
	.align		4
.L_67:
        /*0154*/ 	.word	index@(_ZN7cutlass13device_kernelIN5flash11enable_sm90INS1_16FlashAttnBwdSm90INS1_25CollectiveMainloopBwdSm90ILi2ELi2ELi2EN4cute5tupleIJNS5_1CILi1EEES8_S8_EEENS6_IJNS7_ILi64EEENS7_ILi128EEENS7_ILi96EEEEEENS_6half_tEfNS_4arch4Sm90ELb0ELb1ELb1ELb1ELb1ELb1ELb0ELb0ELi2ELi1ELi2ELi1ELb1EEENS1_21CollectiveEpilogueBwdISD_SE_SG_Li256ELb1ELb0ELi1EEENS1_19SingleTileSchedulerILb1ELb0ELb0ELi128EEEEEEEEEvNT_6ParamsE)
        /*0158*/ 	.word	0x00000004


	//----- nvinfo : EIATTR_FRAME_SIZE
	.align		4
.L_68:
        /*015c*/ 	.byte	0x04, 0x11
        /*015e*/ 	.short	(.L_70 - .L_69)
	.align		4
.L_69:
        /*0160*/ 	.word	index@(_ZN7cutlass13device_kernelIN5flash11enable_sm90INS1_16FlashAttnBwdSm90INS1_25CollectiveMainloopBwdSm90ILi2ELi2ELi2EN4cute5tupleIJNS5_1CILi1EEES8_S8_EEENS6_IJNS7_ILi64EEENS7_ILi128EEENS7_ILi96EEEEEENS_6half_tEfNS_4arch4Sm90ELb0ELb1ELb1ELb1ELb1ELb1ELb0ELb0ELi2ELi1ELi2ELi1ELb1EEENS1_21CollectiveEpilogueBwdISD_SE_SG_Li256ELb1ELb0ELi1EEENS1_19SingleTileSchedulerILb1ELb0ELb0ELi128EEEEEEEEEvNT_6ParamsE)
        /*0164*/ 	.word	0x00000000


	//----- nvinfo : EIATTR_REGCOUNT
	.align		4
.L_70:
        /*0168*/ 	.byte	0x04, 0x2f
        /*016a*/ 	.short	(.L_72 - .L_71)
	.align		4
.L_71:
        /*016c*/ 	.word	index@(_ZN7cutlass13device_kernelIN5flash11enable_sm90INS1_16FlashAttnBwdSm90INS1_25CollectiveMainloopBwdSm90ILi2ELi2ELi2EN4cute5tupleIJNS5_1CILi1EEES8_S8_EEENS6_IJNS7_ILi64EEENS7_ILi128EEENS7_ILi96EEEEEENS_6half_tEfNS_4arch4Sm90ELb0ELb1ELb1ELb1ELb0ELb1ELb0ELb0ELi2ELi1ELi2ELi1ELb1EEENS1_21CollectiveEpilogueBwdISD_SE_SG_Li256ELb1ELb0ELi1EEENS1_19SingleTileSchedulerILb1ELb0ELb0ELi128EEEEEEEEEvNT_6ParamsE)
        /*0170*/ 	.word	0x00000004


	//----- nvinfo : EIATTR_FRAME_SIZE
	.align		4
.L_72:
        /*0174*/ 	.byte	0x04, 0x11
        /*0176*/ 	.short	(.L_74 - .L_73)
	.align		4
.L_73:
        /*0178*/ 	.word	index@(_ZN7cutlass13device_kernelIN5flash11enable_sm90INS1_16FlashAttnBwdSm90INS1_25CollectiveMainloopBwdSm90ILi2ELi2ELi2EN4cute5tupleIJNS5_1CILi1EEES8_S8_EEENS6_IJNS7_ILi64EEENS7_ILi128EEENS7_ILi96EEEEEENS_6half_tEfNS_4arch4Sm90ELb0ELb1ELb1ELb1ELb0ELb1ELb0ELb0ELi2ELi1ELi2ELi1ELb1EEENS1_21CollectiveEpilogueBwdISD_SE_SG_Li256ELb1ELb0ELi1EEENS1_19SingleTileSchedulerILb1ELb0ELb0ELi128EEEEEEEEEvNT_6ParamsE)
        /*017c*/ 	.word	0x00000000


	//----- nvinfo : EIATTR_REGCOUNT
	.align		4
.L_74:
        /*0180*/ 	.byte	0x04, 0x2f
        /*0182*/ 	.short	(.L_76 - .L_75)
	.align		4
.L_75:
        /*0184*/ 	.word	index@(_ZN7cutlass13device_kernelIN5flash11enable_sm90INS1_16FlashAttnBwdSm90INS1_25CollectiveMainloopBwdSm90ILi2ELi2ELi2EN4cute5tupleIJNS5_1CILi1EEES8_S8_EEENS6_IJNS7_ILi64EEENS7_ILi128EEENS7_ILi96EEEEEENS_6half_tEfNS_4arch4Sm90ELb0ELb1ELb1ELb0ELb1ELb1ELb0ELb0ELi2ELi1ELi2ELi1ELb1EEENS1_24CollectiveEpilogueBwdGQAISD_fSG_Li256ELb0ELb1EEENS1_19SingleTileSchedulerILb0ELb0ELb0ELi128EEEEEEEEEvNT_6ParamsE)
        /*0188*/ 	.word	0x00000004


	//----- nvinfo : EIATTR_FRAME_SIZE
	.align		4
.L_76:
        /*018c*/ 	.byte	0x04, 0x11
        /*018e*/ 	.short	(.L_78 - .L_77)
	.align		4
.L_77:
        /*0190*/ 	.word	index@(_ZN7cutlass13device_kernelIN5flash11enable_sm90INS1_16FlashAttnBwdSm90INS1_25CollectiveMainloopBwdSm90ILi2ELi2ELi2EN4cute5tupleIJNS5_1CILi1EEES8_S8_EEENS6_IJNS7_ILi64EEENS7_ILi128EEENS7_ILi96EEEEEENS_6half_tEfNS_4arch4Sm90ELb0ELb1ELb1ELb0ELb1ELb1ELb0ELb0ELi2ELi1ELi2ELi1ELb1EEENS1_24CollectiveEpilogueBwdGQAISD_fSG_Li256ELb0ELb1EEENS1_19SingleTileSchedulerILb0ELb0ELb0ELi128EEEEEEEEEvNT_6ParamsE)
        /*0194*/ 	.word	0x00000000


	//----- nvinfo : EIATTR_REGCOUNT
	.align		4
.L_78:
        /*0198*/ 	.byte	0x04, 0x2f
        /*019a*/ 	.short	(.L_80 - .L_79)
	.align		4
.L_79:
        /*019c*/ 	.word	index@(_ZN7cutlass13device_kernelIN5flash11enable_sm90INS1_16FlashAttnBwdSm90INS1_25CollectiveMainloopBwdSm90ILi2ELi2ELi2EN4cute5tupleIJNS5_1CILi1EEES8_S8_EEENS6_IJNS7_ILi64EEENS7_ILi128EEENS7_ILi96EEEEEENS_6half_tEfNS_4arch4Sm90ELb0ELb1ELb1ELb0ELb0ELb1ELb0ELb0ELi2ELi1ELi2ELi1ELb1EEENS1_24CollectiveEpilogueBwdGQAISD_fSG_Li256ELb0ELb0EEENS1_19SingleTileSchedulerILb0ELb0ELb0ELi128EEEEEEEEEvNT_6ParamsE)
        /*01a0*/ 	.word	0x00000004


	//----- nvinfo : EIATTR_FRAME_SIZE
	.align		4
.L_80:
        /*01a4*/ 	.byte	0x04, 0x11
        /*01a6*/ 	.short	(.L_82 - .L_81)
	.align		4
.L_81:
        /*01a8*/ 	.word	index@(_ZN7cutlass13device_kernelIN5flash11enable_sm90INS1_16FlashAttnBwdSm90INS1_25CollectiveMainloopBwdSm90ILi2ELi2ELi2EN4cute5tupleIJNS5_1CILi1EEES8_S8_EEENS6_IJNS7_ILi64EEENS7_ILi128EEENS7_ILi96EEEEEENS_6half_tEfNS_4arch4Sm90ELb0ELb1ELb1ELb0ELb0ELb1ELb0ELb0ELi2ELi1ELi2ELi1ELb1EEENS1_24CollectiveEpilogueBwdGQAISD_fSG_Li256ELb0ELb0EEENS1_19SingleTileSchedulerILb0ELb0ELb0ELi128EEEEEEEEEvNT_6ParamsE)
        /*01ac*/ 	.word	0x00000000


	//----- nvinfo : EIATTR_REGCOUNT
	.align		4
.L_82:
        /*01b0*/ 	.byte	0x04, 0x2f
        /*01b2*/ 	.short	(.L_84 - .L_83)
	.align		4
.L_83:
        /*01b4*/ 	.word	index@(_ZN7cutlass13device_kernelIN5flash11enable_sm90INS1_16FlashAttnBwdSm90INS1_25CollectiveMainloopBwdSm90ILi2ELi2ELi2EN4cute5tupleIJNS5_1CILi1EEES8_S8_EEENS6_IJNS7_ILi64EEENS7_ILi128EEENS7_ILi96EEEEEENS_6half_tEfNS_4arch4Sm90ELb0ELb1ELb1ELb0ELb1ELb1ELb0ELb0ELi2ELi1ELi2ELi1ELb1EEENS1_21CollectiveEpilogueBwdISD_SE_SG_Li256ELb0ELb0ELi1EEENS1_19SingleTileSchedulerILb0ELb0ELb0ELi128EEEEEEEEEvNT_6ParamsE)
        /*01b8*/ 	.word	0x00000004


	//----- nvinfo : EIATTR_FRAME_SIZE
	.align		4
.L_84:
        /*01bc*/ 	.byte	0x04, 0x11
        /*01be*/ 	.short	(.L_86 - .L_85)
	.align		4
.L_85:
        /*01c0*/ 	.word	index@(_ZN7cutlass13device_kernelIN5flash11enable_sm90INS1_16FlashAttnBwdSm90INS1_25CollectiveMainloopBwdSm90ILi2ELi2ELi2EN4cute5tupleIJNS5_1CILi1EEES8_S8_EEENS6_IJNS7_ILi64EEENS7_ILi128EEENS7_ILi96EEEEEENS_6half_tEfNS_4arch4Sm90ELb0ELb1ELb1ELb0ELb1ELb1ELb0ELb0ELi2ELi1ELi2ELi1ELb1EEENS1_21CollectiveEpilogueBwdISD_SE_SG_Li256ELb0ELb0ELi1EEENS1_19SingleTileSchedulerILb0ELb0ELb0ELi128EEEEEEEEEvNT_6ParamsE)
        /*01c4*/ 	.word	0x00000000


	//----- nvinfo : EIATTR_REGCOUNT
	.align		4
.L_86:
        /*01c8*/ 	.byte	0x04, 0x2f
        /*01ca*/ 	.short	(.L_88 - .L_87)
	.align		4
.L_87:
        /*01cc*/ 	.word	index@(_ZN7cutlass13device_kernelIN5flash11enable_sm90INS1_16FlashAttnBwdSm90INS1_25CollectiveMainloopBwdSm90ILi2ELi2ELi2EN4cute5tupleIJNS5_1CILi1EEES8_S8_EEENS6_IJNS7_ILi64EEENS7_ILi128EEENS7_ILi96EEEEEENS_6half_tEfNS_4arch4Sm90ELb0ELb1ELb1ELb0ELb0ELb1ELb0ELb0ELi2ELi1ELi2ELi1ELb1EEENS1_21CollectiveEpilogueBwdISD_SE_SG_Li256ELb0ELb0ELi1EEENS1_19SingleTileSchedulerILb0ELb0ELb0ELi128EEEEEEEEEvNT_6ParamsE)
        /*01d0*/ 	.word	0x00000004


	//----- nvinfo : EIATTR_FRAME_SIZE
	.align		4
.L_88:
        /*01d4*/ 	.byte	0x04, 0x11
        /*01d6*/ 	.short	(.L_90 - .L_89)
	.align		4
.L_89:
        /*01d8*/ 	.word	index@(_ZN7cutlass13device_kernelIN5flash11enable_sm90INS1_16FlashAttnBwdSm90INS1_25CollectiveMainloopBwdSm90ILi2ELi2ELi2EN4cute5tupleIJNS5_1CILi1EEES8_S8_EEENS6_IJNS7_ILi64EEENS7_ILi128EEENS7_ILi96EEEEEENS_6half_tEfNS_4arch4Sm90ELb0ELb1ELb1ELb0ELb0ELb1ELb0ELb0ELi2ELi1ELi2ELi1ELb1EEENS1_21CollectiveEpilogueBwdISD_SE_SG_Li256ELb0ELb0ELi1EEENS1_19SingleTileSchedulerILb0ELb0ELb0ELi128EEEEEEEEEvNT_6ParamsE)
        /*01dc*/ 	.word	0x00000000


	//----- nvinfo : EIATTR_REGCOUNT
	.align		4
.L_90:
        /*01e0*/ 	.byte	0x04, 0x2f
        /*01e2*/ 	.short	(.L_92 - .L_91)
	.align		4
.L_91:
        /*01e4*/ 	.word	index@(_ZN7cutlass13device_kernelIN5flash11enable_sm90INS1_16FlashAttnBwdSm90INS1_25CollectiveMainloopBwdSm90ILi2ELi2ELi2EN4cute5tupleIJNS5_1CILi1EEES8_S8_EEENS6_IJNS7_ILi64EEENS7_ILi128EEENS7_ILi96EEEEEENS_6half_tEfNS_4arch4Sm90ELb0ELb0ELb1ELb1ELb1ELb1ELb0ELb0ELi2ELi1ELi2ELi1ELb1EEENS1_24CollectiveEpilogueBwdGQAISD_fSG_Li256ELb1ELb1EEENS1_19SingleTileSchedulerILb1ELb0ELb0ELi128EEEEEEEEEvNT_6ParamsE)
        /*01e8*/ 	.word	0x00000004


	//----- nvinfo : EIATTR_FRAME_SIZE
	.align		4
.L_92:
        /*01ec*/ 	.byte	0x04, 0x11
        /*01ee*/ 	.short	(.L_94 - .L_93)
	.align		4
.L_93:
        /*01f0*/ 	.word	index@(_ZN7cutlass13device_kernelIN5flash11enable_sm90INS1_16FlashAttnBwdSm90INS1_25CollectiveMainloopBwdSm90ILi2ELi2ELi2EN4cute5tupleIJNS5_1CILi1EEES8_S8_EEENS6_IJNS7_ILi64EEENS7_ILi128EEENS7_ILi96EEEEEENS_6half_tEfNS_4arch4Sm90ELb0ELb0ELb1ELb1ELb1ELb1ELb0ELb0ELi2ELi1ELi2ELi1ELb1EEENS1_24CollectiveEpilogueBwdGQAISD_fSG_Li256ELb1ELb1EEENS1_19SingleTileSchedulerILb1ELb0ELb0ELi128EEEEEEEEEvNT_6ParamsE)
        /*01f4*/ 	.word	0x00000000


	//----- nvinfo : EIATTR_REGCOUNT
	.align		4
.L_94:
        /*01f8*/ 	.byte	0x04, 0x2f
        /*01fa*/ 	.short	(.L_96 - .L_95)
	.align		4
.L_95:
        /*01fc*/ 	.word	index@(_ZN7cutlass13device_kernelIN5flash11enable_sm90INS1_16FlashAttnBwdSm90INS1_25CollectiveMainloopBwdSm90ILi2ELi2ELi2EN4cute5tupleIJNS5_1CILi1EEES8_S8_EEENS6_IJNS7_ILi64EEENS7_ILi128EEENS7_ILi96EEEEEENS_6half_tEfNS_4arch4Sm90ELb0ELb0ELb1ELb1ELb0ELb1ELb0ELb0ELi2ELi1ELi2ELi1ELb1EEENS1_24CollectiveEpilogueBwdGQAISD_fSG_Li256ELb1ELb0EEENS1_19SingleTileSchedulerILb1ELb0ELb0ELi128EEEEEEEEEvNT_6ParamsE)
        /*0200*/ 	.word	0x00000004


	//----- nvinfo : EIATTR_FRAME_SIZE
	.align		4
.L_96:
        /*0204*/ 	.byte	0x04, 0x11
        /*0206*/ 	.short	(.L_98 - .L_97)
	.align		4
.L_97:
        /*0208*/ 	.word	index@(_ZN7cutlass13device_kernelIN5flash11enable_sm90INS1_16FlashAttnBwdSm90INS1_25CollectiveMainloopBwdSm90ILi2ELi2ELi2EN4cute5tupleIJNS5_1CILi1EEES8_S8_EEENS6_IJNS7_ILi64EEENS7_ILi128EEENS7_ILi96EEEEEENS_6half_tEfNS_4arch4Sm90ELb0ELb0ELb1ELb1ELb0ELb1ELb0ELb0ELi2ELi1ELi2ELi1ELb1EEENS1_24CollectiveEpilogueBwdGQAISD_fSG_Li256ELb1ELb0EEENS1_19SingleTileSchedulerILb1ELb0ELb0ELi128EEEEEEEEEvNT_6ParamsE)
        /*020c*/ 	.word	0x00000000


	//----- nvinfo : EIATTR_REGCOUNT
	.align		4
.L_98:
        /*0210*/ 	.byte	0x04, 0x2f
        /*0212*/ 	.short	(.L_100 - .L_99)
	.align		4
.L_99:
        /*0214*/ 	.word	index@(_ZN7cutlass13device_kernelIN5flash11enable_sm90INS1_16FlashAttnBwdSm90INS1_25CollectiveMainloopBwdSm90ILi2ELi2ELi2EN4cute5tupleIJNS5_1CILi1EEES8_S8_EEENS6_IJNS7_ILi64EEENS7_ILi128EEENS7_ILi96EEEEEENS_6half_tEfNS_4arch4Sm90ELb0ELb0ELb1ELb1ELb1ELb1ELb0ELb0ELi2ELi1ELi2ELi1ELb1EEENS1_21CollectiveEpilogueBwdISD_SE_SG_Li256ELb1ELb0ELi1EEENS1_19SingleTileSchedulerILb1ELb0ELb0ELi128EEEEEEEEEvNT_6ParamsE)
        /*0218*/ 	.word	0x00000004


	//----- nvinfo : EIATTR_FRAME_SIZE
	.align		4
.L_100:
        /*021c*/ 	.byte	0x04, 0x11
        /*021e*/ 	.short	(.L_102 - .L_101)
	.align		4
.L_101:
        /*0220*/ 	.word	index@(_ZN7cutlass13device_kernelIN5flash11enable_sm90INS1_16FlashAttnBwdSm90INS1_25CollectiveMainloopBwdSm90ILi2ELi2ELi2EN4cute5tupleIJNS5_1CILi1EEES8_S8_EEENS6_IJNS7_ILi64EEENS7_ILi128EEENS7_ILi96EEEEEENS_6half_tEfNS_4arch4Sm90ELb0ELb0ELb1ELb1ELb1ELb1ELb0ELb0ELi2ELi1ELi2ELi1ELb1EEENS1_21CollectiveEpilogueBwdISD_SE_SG_Li256ELb1ELb0ELi1EEENS1_19SingleTileSchedulerILb1ELb0ELb0ELi128EEEEEEEEEvNT_6ParamsE)
        /*0224*/ 	.word	0x00000000


	//----- nvinfo : EIATTR_REGCOUNT
	.align		4
.L_102:
        /*0228*/ 	.byte	0x04, 0x2f
        /*022a*/ 	.short	(.L_104 - .L_103)
	.align		4
.L_103:
        /*022c*/ 	.word	index@(_ZN7cutlass13device_kernelIN5flash11enable_sm90INS1_16FlashAttnBwdSm90INS1_25CollectiveMainloopBwdSm90ILi2ELi2ELi2EN4cute5tupleIJNS5_1CILi1EEES8_S8_EEENS6_IJNS7_ILi64EEENS7_ILi128EEENS7_ILi96EEEEEENS_6half_tEfNS_4arch4Sm90ELb0ELb0ELb1ELb1ELb0ELb1ELb0ELb0ELi2ELi1ELi2ELi1ELb1EEENS1_21CollectiveEpilogueBwdISD_SE_SG_Li256ELb1ELb0ELi1EEENS1_19SingleTileSchedulerILb1ELb0ELb0ELi128EEEEEEEEEvNT_6ParamsE)
        /*0230*/ 	.word	0x00000004


	//----- nvinfo : EIATTR_FRAME_SIZE
	.align		4
.L_104:
        /*0234*/ 	.byte	0x04, 0x11
        /*0236*/ 	.short	(.L_106 - .L_105)
	.align		4
.L_105:
        /*0238*/ 	.word	index@(_ZN7cutlass13device_kernelIN5flash11enable_sm90INS1_16FlashAttnBwdSm90INS1_25CollectiveMainloopBwdSm90ILi2ELi2ELi2EN4cute5tupleIJNS5_1CILi1EEES8_S8_EEENS6_IJNS7_ILi64EEENS7_ILi128EEENS7_ILi96EEEEEENS_6half_tEfNS_4arch4Sm90ELb0ELb0ELb1ELb1ELb0ELb1ELb0ELb0ELi2ELi1ELi2ELi1ELb1EEENS1_21CollectiveEpilogueBwdISD_SE_SG_Li256ELb1ELb0ELi1EEENS1_19SingleTileSchedulerILb1ELb0ELb0ELi128EEEEEEEEEvNT_6ParamsE)
        /*023c*/ 	.word	0x00000000


	//----- nvinfo : EIATTR_REGCOUNT
	.align		4
.L_106:
        /*0240*/ 	.byte	0x04, 0x2f
        /*0242*/ 	.short	(.L_108 - .L_107)
	.align		4
.L_107:
        /*0244*/ 	.word	index@(_ZN7cutlass13device_kernelIN5flash11enable_sm90INS1_16FlashAttnBwdSm90INS1_25CollectiveMainloopBwdSm90ILi2ELi2ELi2EN4cute5tupleIJNS5_1CILi1EEES8_S8_EEENS6_IJNS7_ILi64EEENS7_ILi128EEENS7_ILi96EEEEEENS_6half_tEfNS_4arch4Sm90ELb0ELb0ELb1ELb0ELb1ELb1ELb0ELb0ELi2ELi1ELi2ELi1ELb1EEENS1_24CollectiveEpilogueBwdGQAISD_fSG_Li256ELb0ELb1EEENS1_19SingleTileSchedulerILb0ELb0ELb0ELi128EEEEEEEEEvNT_6ParamsE)
        /*0248*/ 	.word	0x00000004


	//----- nvinfo : EIATTR_FRAME_SIZE
	.align		4
.L_108:
        /*024c*/ 	.byte	0x04, 0x11
        /*024e*/ 	.short	(.L_110 - .L_109)
	.align		4
.L_109:
        /*0250*/ 	.word	index@(_ZN7cutlass13device_kernelIN5flash11enable_sm90INS1_16FlashAttnBwdSm90INS1_25CollectiveMainloopBwdSm90ILi2ELi2ELi2EN4cute5tupleIJNS5_1CILi1EEES8_S8_EEENS6_IJNS7_ILi64EEENS7_ILi128EEENS7_ILi96EEEEEENS_6half_tEfNS_4arch4Sm90ELb0ELb0ELb1ELb0ELb1ELb1ELb0ELb0ELi2ELi1ELi2ELi1ELb1EEENS1_24CollectiveEpilogueBwdGQAISD_fSG_Li256ELb0ELb1EEENS1_19SingleTileSchedulerILb0ELb0ELb0ELi128EEEEEEEEEvNT_6ParamsE)
        /*0254*/ 	.word	0x00000000


	//----- nvinfo : EIATTR_REGCOUNT
	.align		4
.L_110:
        /*0258*/ 	.byte	0x04, 0x2f
        /*025a*/ 	.short	(.L_112 - .L_111)
	.align		4
.L_111:
        /*025c*/ 	.word	index@(_ZN7cutlass13device_kernelIN5flash11enable_sm90INS1_16FlashAttnBwdSm90INS1_25CollectiveMainloopBwdSm90ILi2ELi2ELi2EN4cute5tupleIJNS5_1CILi1EEES8_S8_EEENS6_IJNS7_ILi64EEENS7_ILi128EEENS7_ILi96EEEEEENS_6half_tEfNS_4arch4Sm90ELb0ELb0ELb1ELb0ELb0ELb1ELb0ELb0ELi2ELi1ELi2ELi1ELb1EEENS1_24CollectiveEpilogueBwdGQAISD_fSG_Li256ELb0ELb0EEENS1_19SingleTileSchedulerILb0ELb0ELb0ELi128EEEEEEEEEvNT_6ParamsE)
        /*0260*/ 	.word	0x00000004


	//----- nvinfo : EIATTR_FRAME_SIZE
	.align		4
.L_112:
        /*0264*/ 	.byte	0x04, 0x11
        /*0266*/ 	.short	(.L_114 - .L_113)
	.align		4
.L_113:
        /*0268*/ 	.word	index@(_ZN7cutlass13device_kernelIN5flash11enable_sm90INS1_16FlashAttnBwdSm90INS1_25CollectiveMainloopBwdSm90ILi2ELi2ELi2EN4cute5tupleIJNS5_1CILi1EEES8_S8_EEENS6_IJNS7_ILi64EEENS7_ILi128EEENS7_ILi96EEEEEENS_6half_tEfNS_4arch4Sm90ELb0ELb0ELb1ELb0ELb0ELb1ELb0ELb0ELi2ELi1ELi2ELi1ELb1EEENS1_24CollectiveEpilogueBwdGQAISD_fSG_Li256ELb0ELb0EEENS1_19SingleTileSchedulerILb0ELb0ELb0ELi128EEEEEEEEEvNT_6ParamsE)
        /*026c*/ 	.word	0x00000000


	//----- nvinfo : EIATTR_REGCOUNT
	.align		4
.L_114:
        /*0270*/ 	.byte	0x04, 0x2f
        /*0272*/ 	.short	(.L_116 - .L_115)
	.align		4
.L_115:
        /*0274*/ 	.word	index@(_ZN7cutlass13device_kernelIN5flash11enable_sm90INS1_16FlashAttnBwdSm90INS1_25CollectiveMainloopBwdSm90ILi2ELi2ELi2EN4cute5tupleIJNS5_1CILi1EEES8_S8_EEENS6_IJNS7_ILi64EEENS7_ILi128EEENS7_ILi96EEEEEENS_6half_tEfNS_4arch4Sm90ELb0ELb0ELb1ELb0ELb1ELb1ELb0ELb0ELi2ELi1ELi2ELi1ELb1EEENS1_21CollectiveEpilogueBwdISD_SE_SG_Li256ELb0ELb0ELi1EEENS1_19SingleTileSchedulerILb0ELb0ELb0ELi128EEEEEEEEEvNT_6ParamsE)
        /*0278*/ 	.word	0x00000004


	//----- nvinfo : EIATTR_FRAME_SIZE
	.align		4
.L_116:
        /*027c*/ 	.byte	0x04, 0x11
        /*027e*/ 	.short	(.L_118 - .L_117)
	.align		4
.L_117:
        /*0280*/ 	.word	index@(_ZN7cutlass13device_kernelIN5flash11enable_sm90INS1_16FlashAttnBwdSm90INS1_25CollectiveMainloopBwdSm90ILi2ELi2ELi2EN4cute5tupleIJNS5_1CILi1EEES8_S8_EEENS6_IJNS7_ILi64EEENS7_ILi128EEENS7_ILi96EEEEEENS_6half_tEfNS_4arch4Sm90ELb0ELb0ELb1ELb0ELb1ELb1ELb0ELb0ELi2ELi1ELi2ELi1ELb1EEENS1_21CollectiveEpilogueBwdISD_SE_SG_Li256ELb0ELb0ELi1EEENS1_19SingleTileSchedulerILb0ELb0ELb0ELi128EEEEEEEEEvNT_6ParamsE)
        /*0284*/ 	.word	0x00000000


	//----- nvinfo : EIATTR_REGCOUNT
	.align		4
.L_118:
        /*0288*/ 	.byte	0x04, 0x2f
        /*028a*/ 	.short	(.L_120 - .L_119)
	.align		4
.L_119:
        /*028c*/ 	.word	index@(_ZN7cutlass13device_kernelIN5flash11enable_sm90INS1_16FlashAttnBwdSm90INS1_25CollectiveMainloopBwdSm90ILi2ELi2ELi2EN4cute5tupleIJNS5_1CILi1EEES8_S8_EEENS6_IJNS7_ILi64EEENS7_ILi128EEENS7_ILi96EEEEEENS_6half_tEfNS_4arch4Sm90ELb0ELb0ELb1ELb0ELb0ELb1ELb0ELb0ELi2ELi1ELi2ELi1ELb1EEENS1_21CollectiveEpilogueBwdISD_SE_SG_Li256ELb0ELb0ELi1EEENS1_19SingleTileSchedulerILb0ELb0ELb0ELi128EEEEEEEEEvNT_6ParamsE)
        /*0290*/ 	.word	0x00000004


	//----- nvinfo : EIATTR_FRAME_SIZE
	.align		4
.L_120:
        /*0294*/ 	.byte	0x04, 0x11
        /*0296*/ 	.short	(.L_122 - .L_121)
	.align		4
.L_121:
        /*0298*/ 	.word	index@(_ZN7cutlass13device_kernelIN5flash11enable_sm90INS1_16FlashAttnBwdSm90INS1_25CollectiveMainloopBwdSm90ILi2ELi2ELi2EN4cute5tupleIJNS5_1CILi1EEES8_S8_EEENS6_IJNS7_ILi64EEENS7_ILi128EEENS7_ILi96EEEEEENS_6half_tEfNS_4arch4Sm90ELb0ELb0ELb1ELb0ELb0ELb1ELb0ELb0ELi2ELi1ELi2ELi1ELb1EEENS1_21CollectiveEpilogueBwdISD_SE_SG_Li256ELb0ELb0ELi1EEENS1_19SingleTileSchedulerILb0ELb0ELb0ELi128EEEEEEEEEvNT_6ParamsE)
        /*029c*/ 	.word	0x00000000


	//----- nvinfo : EIATTR_MIN_STACK_SIZE
	.align		4
.L_122:
        /*02a0*/ 	.byte	0x04, 0x12
        /*02a2*/ 	.short	(.L_124 - .L_123)
	.align		4
.L_123:
        /*02a4*/ 	.word	index@(_ZN7cutlass13device_kernelIN5flash11enable_sm90INS1_16FlashAttnBwdSm90INS1_25CollectiveMainloopBwdSm90ILi2ELi2ELi2EN4cute5tupleIJNS5_1CILi1EEES8_S8_EEENS6_IJNS7_ILi64EEENS7_ILi128EEENS7_ILi96EEEEEENS_6half_tEfNS_4arch4Sm90ELb0ELb0ELb1ELb0ELb0ELb1ELb0ELb0ELi2ELi1ELi2ELi1ELb1EEENS1_21CollectiveEpilogueBwdISD_SE_SG_Li256ELb0ELb0ELi1EEENS1_19SingleTileSchedulerILb0ELb0ELb0ELi128EEEEEEEEEvNT_6ParamsE)
        /*02a8*/ 	.word	0x00000000


	//----- nvinfo : EIATTR_MIN_STACK_SIZE
	.align		4
.L_124:
        /*02ac*/ 	.byte	0x04, 0x12
        /*02ae*/ 	.short	(.L_126 - .L_125)
	.align		4
.L_125:
        /*02b0*/ 	.word	index@(_ZN7cutlass13device_kernelIN5flash11enable_sm90INS1_16FlashAttnBwdSm90INS1_25CollectiveMainloopBwdSm90ILi2ELi2ELi2EN4cute5tupleIJNS5_1CILi1EEES8_S8_EEENS6_IJNS7_ILi64EEENS7_ILi128EEENS7_ILi96EEEEEENS_6half_tEfNS_4arch4Sm90ELb0ELb0ELb1ELb0ELb1ELb1ELb0ELb0ELi2ELi1ELi2ELi1ELb1EEENS1_21CollectiveEpilogueBwdISD_SE_SG_Li256ELb0ELb0ELi1EEENS1_19SingleTileSchedulerILb0ELb0ELb0ELi128EEEEEEEEEvNT_6ParamsE)
        /*02b4*/ 	.word	0x00000000


	//----- nvinfo : EIATTR_MIN_STACK_SIZE
	.align		4
.L_126:
        /*02b8*/ 	.byte	0x04, 0x12
        /*02ba*/ 	.short	(.L_128 - .L_127)
	.align		4
.L_127:
        /*02bc*/ 	.word	index@(_ZN7cutlass13device_kernelIN5flash11enable_sm90INS1_16FlashAttnBwdSm90INS1_25CollectiveMainloopBwdSm90ILi2ELi2ELi2EN4cute5tupleIJNS5_1CILi1EEES8_S8_EEENS6_IJNS7_ILi64EEENS7_ILi128EEENS7_ILi96EEEEEENS_6half_tEfNS_4arch4Sm90ELb0ELb0ELb1ELb0ELb0ELb1ELb0ELb0ELi2ELi1ELi2ELi1ELb1EEENS1_24CollectiveEpilogueBwdGQAISD_fSG_Li256ELb0ELb0EEENS1_19SingleTileSchedulerILb0ELb0ELb0ELi128EEEEEEEEEvNT_6ParamsE)
        /*02c0*/ 	.word	0x00000000


	//----- nvinfo : EIATTR_MIN_STACK_SIZE
	.align		4
.L_128:
        /*02c4*/ 	.byte	0x04, 0x12
        /*02c6*/ 	.short	(.L_130 - .L_129)
	.align		4
.L_129:
        /*02c8*/ 	.word	index@(_ZN7cutlass13device_kernelIN5flash11enable_sm90INS1_16FlashAttnBwdSm90INS1_25CollectiveMainloopBwdSm90ILi2ELi2ELi2EN4cute5tupleIJNS5_1CILi1EEES8_S8_EEENS6_IJNS7_ILi64EEENS7_ILi128EEENS7_ILi96EEEEEENS_6half_tEfNS_4arch4Sm90ELb0ELb0ELb1ELb0ELb1ELb1ELb0ELb0ELi2ELi1ELi2ELi1ELb1EEENS1_24CollectiveEpilogueBwdGQAISD_fSG_Li256ELb0ELb1EEENS1_19SingleTileSchedulerILb0ELb0ELb0ELi128EEEEEEEEEvNT_6ParamsE)
        /*02cc*/ 	.word	0x00000000


	//----- nvinfo : EIATTR_MIN_STACK_SIZE
	.align		4
.L_130:
        /*02d0*/ 	.byte	0x04, 0x12
        /*02d2*/ 	.short	(.L_132 - .L_131)
	.align		4
.L_131:
        /*02d4*/ 	.word	index@(_ZN7cutlass13device_kernelIN5flash11enable_sm90INS1_16FlashAttnBwdSm90INS1_25CollectiveMainloopBwdSm90ILi2ELi2ELi2EN4cute5tupleIJNS5_1CILi1EEES8_S8_EEENS6_IJNS7_ILi64EEENS7_ILi128EEENS7_ILi96EEEEEENS_6half_tEfNS_4arch4Sm90ELb0ELb0ELb1ELb1ELb0ELb1ELb0ELb0ELi2ELi1ELi2ELi1ELb1EEENS1_21CollectiveEpilogueBwdISD_SE_SG_Li256ELb1ELb0ELi1EEENS1_19SingleTileSchedulerILb1ELb0ELb0ELi128EEEEEEEEEvNT_6ParamsE)
        /*02d8*/ 	.word	0x00000000


	//----- nvinfo : EIATTR_MIN_STACK_SIZE
	.align		4
.L_132:
        /*02dc*/ 	.byte	0x04, 0x12
        /*02de*/ 	.short	(.L_134 - .L_133)
	.align		4
.L_133:
        /*02e0*/ 	.word	index@(_ZN7cutlass13device_kernelIN5flash11enable_sm90INS1_16FlashAttnBwdSm90INS1_25CollectiveMainloopBwdSm90ILi2ELi2ELi2EN4cute5tupleIJNS5_1CILi1EEES8_S8_EEENS6_IJNS7_ILi64EEENS7_ILi128EEENS7_ILi96EEEEEENS_6half_tEfNS_4arch4Sm90ELb0ELb0ELb1ELb1ELb1ELb1ELb0ELb0ELi2ELi1ELi2ELi1ELb1EEENS1_21CollectiveEpilogueBwdISD_SE_SG_Li256ELb1ELb0ELi1EEENS1_19SingleTileSchedulerILb1ELb0ELb0ELi128EEEEEEEEEvNT_6ParamsE)
        /*02e4*/ 	.word	0x00000000


	//----- nvinfo : EIATTR_MIN_STACK_SIZE
	.align		4
.L_134:
        /*02e8*/ 	.byte	0x04, 0x12
        /*02ea*/ 	.short	(.L_136 - .L_135)
	.align		4
.L_135:
        /*02ec*/ 	.word	index@(_ZN7cutlass13device_kernelIN5flash11enable_sm90INS1_16FlashAttnBwdSm90INS1_25CollectiveMainloopBwdSm90ILi2ELi2ELi2EN4cute5tupleIJNS5_1CILi1EEES8_S8_EEENS6_IJNS7_ILi64EEENS7_ILi128EEENS7_ILi96EEEEEENS_6half_tEfNS_4arch4Sm90ELb0ELb0ELb1ELb1ELb0ELb1ELb0ELb0ELi2ELi1ELi2ELi1ELb1EEENS1_24CollectiveEpilogueBwdGQAISD_fSG_Li256ELb1ELb0EEENS1_19SingleTileSchedulerILb1ELb0ELb0ELi128EEEEEEEEEvNT_6ParamsE)
        /*02f0*/ 	.word	0x00000000


	//----- nvinfo : EIATTR_MIN_STACK_SIZE
	.align		4
.L_136:
        /*02f4*/ 	.byte	0x04, 0x12
        /*02f6*/ 	.short	(.L_138 - .L_137)
	.align		4
.L_137:
        /*02f8*/ 	.word	index@(_ZN7cutlass13device_kernelIN5flash11enable_sm90INS1_16FlashAttnBwdSm90INS1_25CollectiveMainloopBwdSm90ILi2ELi2ELi2EN4cute5tupleIJNS5_1CILi1EEES8_S8_EEENS6_IJNS7_ILi64EEENS7_ILi128EEENS7_ILi96EEEEEENS_6half_tEfNS_4arch4Sm90ELb0ELb0ELb1ELb1ELb1ELb1ELb0ELb0ELi2ELi1ELi2ELi1ELb1EEENS1_24CollectiveEpilogueBwdGQAISD_fSG_Li256ELb1ELb1EEENS1_19SingleTileSchedulerILb1ELb0ELb0ELi128EEEEEEEEEvNT_6ParamsE)
        /*02fc*/ 	.word	0x00000000


	//----- nvinfo : EIATTR_MIN_STACK_SIZE
	.align		4
.L_138:
        /*0300*/ 	.byte	0x04, 0x12
        /*0302*/ 	.short	(.L_140 - .L_139)
	.align		4
.L_139:
        /*0304*/ 	.word	index@(_ZN7cutlass13device_kernelIN5flash11enable_sm90INS1_16FlashAttnBwdSm90INS1_25CollectiveMainloopBwdSm90ILi2ELi2ELi2EN4cute5tupleIJNS5_1CILi1EEES8_S8_EEENS6_IJNS7_ILi64EEENS7_ILi128EEENS7_ILi96EEEEEENS_6half_tEfNS_4arch4Sm90ELb0ELb1ELb1ELb0ELb0ELb1ELb0ELb0ELi2ELi1ELi2ELi1ELb1EEENS1_21CollectiveEpilogueBwdISD_SE_SG_Li256ELb0ELb0ELi1EEENS1_19SingleTileSchedulerILb0ELb0ELb0ELi128EEEEEEEEEvNT_6ParamsE)
        /*0308*/ 	.word	0x00000000


	//----- nvinfo : EIATTR_MIN_STACK_SIZE
	.align		4
.L_140:
        /*030c*/ 	.byte	0x04, 0x12
        /*030e*/ 	.short	(.L_142 - .L_141)
	.align		4
.L_141:
        /*0310*/ 	.word	index@(_ZN7cutlass13device_kernelIN5flash11enable_sm90INS1_16FlashAttnBwdSm90INS1_25CollectiveMainloopBwdSm90ILi2ELi2ELi2EN4cute5tupleIJNS5_1CILi1EEES8_S8_EEENS6_IJNS7_ILi64EEENS7_ILi128EEENS7_ILi96EEEEEENS_6half_tEfNS_4arch4Sm90ELb0ELb1ELb1ELb0ELb1ELb1ELb0ELb0ELi2ELi1ELi2ELi1ELb1EEENS1_21CollectiveEpilogueBwdISD_SE_SG_Li256ELb0ELb0ELi1EEENS1_19SingleTileSchedulerILb0ELb0ELb0ELi128EEEEEEEEEvNT_6ParamsE)
        /*0314*/ 	.word	0x00000000


	//----- nvinfo : EIATTR_MIN_STACK_SIZE
	.align		4
.L_142:
        /*0318*/ 	.byte	0x04, 0x12
        /*031a*/ 	.short	(.L_144 - .L_143)
	.align		4
.L_143:
        /*031c*/ 	.word	index@(_ZN7cutlass13device_kernelIN5flash11enable_sm90INS1_16FlashAttnBwdSm90INS1_25CollectiveMainloopBwdSm90ILi2ELi2ELi2EN4cute5tupleIJNS5_1CILi1EEES8_S8_EEENS6_IJNS7_ILi64EEENS7_ILi128EEENS7_ILi96EEEEEENS_6half_tEfNS_4arch4Sm90ELb0ELb1ELb1ELb0ELb0ELb1ELb0ELb0ELi2ELi1ELi2ELi1ELb1EEENS1_24CollectiveEpilogueBwdGQAISD_fSG_Li256ELb0ELb0EEENS1_19SingleTileSchedulerILb0ELb0ELb0ELi128EEEEEEEEEvNT_6ParamsE)
        /*0320*/ 	.word	0x00000000


	//----- nvinfo : EIATTR_MIN_STACK_SIZE
	.align		4
.L_144:
        /*0324*/ 	.byte	0x04, 0x12
        /*0326*/ 	.short	(.L_146 - .L_145)
	.align		4
.L_145:
        /*0328*/ 	.word	index@(_ZN7cutlass13device_kernelIN5flash11enable_sm90INS1_16FlashAttnBwdSm90INS1_25CollectiveMainloopBwdSm90ILi2ELi2ELi2EN4cute5tupleIJNS5_1CILi1EEES8_S8_EEENS6_IJNS7_ILi64EEENS7_ILi128EEENS7_ILi96EEEEEENS_6half_tEfNS_4arch4Sm90ELb0ELb1ELb1ELb0ELb1ELb1ELb0ELb0ELi2ELi1ELi2ELi1ELb1EEENS1_24CollectiveEpilogueBwdGQAISD_fSG_Li256ELb0ELb1EEENS1_19SingleTileSchedulerILb0ELb0ELb0ELi128EEEEEEEEEvNT_6ParamsE)
        /*032c*/ 	.word	0x00000000


	//----- nvinfo : EIATTR_MIN_STACK_SIZE
	.align		4
.L_146:
        /*0330*/ 	.byte	0x04, 0x12
        /*0332*/ 	.short	(.L_148 - .L_147)
	.align		4
.L_147:
        /*0334*/ 	.word	index@(_ZN7cutlass13device_kernelIN5flash11enable_sm90INS1_16FlashAttnBwdSm90INS1_25CollectiveMainloopBwdSm90ILi2ELi2ELi2EN4cute5tupleIJNS5_1CILi1EEES8_S8_EEENS6_IJNS7_ILi64EEENS7_ILi128EEENS7_ILi96EEEEEENS_6half_tEfNS_4arch4Sm90ELb0ELb1ELb1ELb1ELb0ELb1ELb0ELb0ELi2ELi1ELi2ELi1ELb1EEENS1_21CollectiveEpilogueBwdISD_SE_SG_Li256ELb1ELb0ELi1EEENS1_19SingleTileSchedulerILb1ELb0ELb0ELi128EEEEEEEEEvNT_6ParamsE)
        /*0338*/ 	.word	0x00000000


	//----- nvinfo : EIATTR_MIN_STACK_SIZE
	.align		4
.L_148:
        /*033c*/ 	.byte	0x04, 0x12
        /*033e*/ 	.short	(.L_150 - .L_149)
	.align		4
.L_149:
        /*0340*/ 	.word	index@(_ZN7cutlass13device_kernelIN5flash11enable_sm90INS1_16FlashAttnBwdSm90INS1_25CollectiveMainloopBwdSm90ILi2ELi2ELi2EN4cute5tupleIJNS5_1CILi1EEES8_S8_EEENS6_IJNS7_ILi64EEENS7_ILi128EEENS7_ILi96EEEEEENS_6half_tEfNS_4arch4Sm90ELb0ELb1ELb1ELb1ELb1ELb1ELb0ELb0ELi2ELi1ELi2ELi1ELb1EEENS1_21CollectiveEpilogueBwdISD_SE_SG_Li256ELb1ELb0ELi1EEENS1_19SingleTileSchedulerILb1ELb0ELb0ELi128EEEEEEEEEvNT_6ParamsE)
        /*0344*/ 	.word	0x00000000


	//----- nvinfo : EIATTR_MIN_STACK_SIZE
	.align		4
.L_150:
        /*0348*/ 	.byte	0x04, 0x12
        /*034a*/ 	.short	(.L_152 - .L_151)
	.align		4
.L_151:
        /*034c*/ 	.word	index@(_ZN7cutlass13device_kernelIN5flash11enable_sm90INS1_16FlashAttnBwdSm90INS1_25CollectiveMainloopBwdSm90ILi2ELi2ELi2EN4cute5tupleIJNS5_1CILi1EEES8_S8_EEENS6_IJNS7_ILi64EEENS7_ILi128EEENS7_ILi96EEEEEENS_6half_tEfNS_4arch4Sm90ELb0ELb1ELb1ELb1ELb0ELb1ELb0ELb0ELi2ELi1ELi2ELi1ELb1EEENS1_24CollectiveEpilogueBwdGQAISD_fSG_Li256ELb1ELb0EEENS1_19SingleTileSchedulerILb1ELb0ELb0ELi128EEEEEEEEEvNT_6ParamsE)
        /*0350*/ 	.word	0x00000000


	//----- nvinfo : EIATTR_MIN_STACK_SIZE
	.align		4
.L_152:
        /*0354*/ 	.byte	0x04, 0x12
        /*0356*/ 	.short	(.L_154 - .L_153)
	.align		4
.L_153:
        /*0358*/ 	.word	index@(_ZN7cutlass13device_kernelIN5flash11enable_sm90INS1_16FlashAttnBwdSm90INS1_25CollectiveMainloopBwdSm90ILi2ELi2ELi2EN4cute5tupleIJNS5_1CILi1EEES8_S8_EEENS6_IJNS7_ILi64EEENS7_ILi128EEENS7_ILi96EEEEEENS_6half_tEfNS_4arch4Sm90ELb0ELb1ELb1ELb1ELb1ELb1ELb0ELb0ELi2ELi1ELi2ELi1ELb1EEENS1_24CollectiveEpilogueBwdGQAISD_fSG_Li256ELb1ELb1EEENS1_19SingleTileSchedulerILb1ELb0ELb0ELi128EEEEEEEEEvNT_6ParamsE)
        /*035c*/ 	.word	0x00000000


	//----- nvinfo : EIATTR_MIN_STACK_SIZE
	.align		4
.L_154:
        /*0360*/ 	.byte	0x04, 0x12
        /*0362*/ 	.short	(.L_156 - .L_155)
	.align		4
.L_155:
        /*0364*/ 	.word	index@(_ZN7cutlass13device_kernelIN5flash11enable_sm90INS1_16FlashAttnBwdSm90INS1_25CollectiveMainloopBwdSm90ILi2ELi2ELi2EN4cute5tupleIJNS5_1CILi1EEES8_S8_EEENS6_IJNS7_ILi64EEENS7_ILi128EEENS7_ILi96EEEEEENS_6half_tEfNS_4arch4Sm90ELb1ELb0ELb1ELb0ELb0ELb1ELb0ELb0ELi2ELi1ELi2ELi1ELb1EEENS1_21CollectiveEpilogueBwdISD_SE_SG_Li256ELb0ELb0ELi1EEENS1_25SingleTileBwdLPTSchedulerILb0ELi128ELb0EEEEEEEEEvNT_6ParamsE)
        /*0368*/ 	.word	0x00000000


	//----- nvinfo : EIATTR_MIN_STACK_SIZE
	.align		4
.L_156:
        /*036c*/ 	.byte	0x04, 0x12
        /*036e*/ 	.short	(.L_158 - .L_157)
	.align		4
.L_157:
        /*0370*/ 	.word	index@(_ZN7cutlass13device_kernelIN5flash11enable_sm90INS1_16FlashAttnBwdSm90INS1_25CollectiveMainloopBwdSm90ILi2ELi2ELi2EN4cute5tupleIJNS5_1CILi1EEES8_S8_EEENS6_IJNS7_ILi64EEENS7_ILi128EEENS7_ILi96EEEEEENS_6half_tEfNS_4arch4Sm90ELb1ELb0ELb1ELb0ELb1ELb1ELb0ELb0ELi2ELi1ELi2ELi1ELb1EEENS1_21CollectiveEpilogueBwdISD_SE_SG_Li256ELb0ELb0ELi1EEENS1_25SingleTileBwdLPTSchedulerILb0ELi128ELb1EEEEEEEEEvNT_6ParamsE)
        /*0374*/ 	.word	0x00000000


	//----- nvinfo : EIATTR_MIN_STACK_SIZE
	.align		4
.L_158:
        /*0378*/ 	.byte	0x04, 0x12
        /*037a*/ 	.short	(.L_160 - .L_159)
	.align		4
.L_159:
        /*037c*/ 	.word	index@(_ZN7cutlass13device_kernelIN5flash11enable_sm90INS1_16FlashAttnBwdSm90INS1_25CollectiveMainloopBwdSm90ILi2ELi2ELi2EN4cute5tupleIJNS5_1CILi1EEES8_S8_EEENS6_IJNS7_ILi64EEENS7_ILi128EEENS7_ILi96EEEEEENS_6half_tEfNS_4arch4Sm90ELb1ELb0ELb1ELb0ELb0ELb1ELb0ELb0ELi2ELi1ELi2ELi1ELb1EEENS1_24CollectiveEpilogueBwdGQAISD_fSG_Li256ELb0ELb0EEENS1_25SingleTileBwdLPTSchedulerILb0ELi128ELb0EEEEEEEEEvNT_6ParamsE)
        /*0380*/ 	.word	0x00000000


	//----- nvinfo : EIATTR_MIN_STACK_SIZE
	.align		4
.L_160:
        /*0384*/ 	.byte	0x04, 0x12
        /*0386*/ 	.short	(.L_162 - .L_161)
	.align		4
.L_161:
        /*0388*/ 	.word	index@(_ZN7cutlass13device_kernelIN5flash11enable_sm90INS1_16FlashAttnBwdSm90INS1_25CollectiveMainloopBwdSm90ILi2ELi2ELi2EN4cute5tupleIJNS5_1CILi1EEES8_S8_EEENS6_IJNS7_ILi64EEENS7_ILi128EEENS7_ILi96EEEEEENS_6half_tEfNS_4arch4Sm90ELb1ELb0ELb1ELb0ELb1ELb1ELb0ELb0ELi2ELi1ELi2ELi1ELb1EEENS1_24CollectiveEpilogueBwdGQAISD_fSG_Li256ELb0ELb1EEENS1_25SingleTileBwdLPTSchedulerILb0ELi128ELb1EEEEEEEEEvNT_6ParamsE)
        /*038c*/ 	.word	0x00000000


	//----- nvinfo : EIATTR_MIN_STACK_SIZE
	.align		4
.L_162:
        /*0390*/ 	.byte	0x04, 0x12
        /*0392*/ 	.short	(.L_164 - .L_163)
	.align		4
.L_163:
        /*0394*/ 	.word	index@(_ZN7cutlass13device_kernelIN5flash22FlashAttnBwdPreprocessIN4cute5tupleIJNS3_1CILi64EEENS5_ILi96EEEEEENS_6half_tEfNS_4arch4Sm90ELb1ELb0EEEEEvNT_6ParamsE)
        /*0398*/ 	.word	0x00000000


	//----- nvinfo : EIATTR_MIN_STACK_SIZE
	.align		4
.L_164:
        /*039c*/ 	.byte	0x04, 0x12
        /*039e*/ 	.short	(.L_166 - .L_165)
	.align		4
.L_165:
        /*03a0*/ 	.word	index@(_ZN7cutlass13device_kernelIN5flash11enable_sm90INS1_16FlashAttnBwdSm90INS1_25CollectiveMainloopBwdSm90ILi2ELi2ELi2EN4cute5tupleIJNS5_1CILi1EEES8_S8_EEENS6_IJNS7_ILi64EEENS7_ILi128EEENS7_ILi96EEEEEENS_6half_tEfNS_4arch4Sm90ELb1ELb0ELb1ELb1ELb0ELb1ELb0ELb0ELi2ELi1ELi2ELi1ELb1EEENS1_21CollectiveEpilogueBwdISD_SE_SG_Li256ELb1ELb0ELi1EEENS1_25SingleTileBwdLPTSchedulerILb1ELi128ELb0EEEEEEEEEvNT_6ParamsE)
        /*03a4*/ 	.word	0x00000000


	//----- nvinfo : EIATTR_MIN_STACK_SIZE
	.align		4
.L_166:
        /*03a8*/ 	.byte	0x04, 0x12
        /*03aa*/ 	.short	(.L_168 - .L_167)
	.align		4
.L_167:
        /*03ac*/ 	.word	index@(_ZN7cutlass13device_kernelIN5flash11enable_sm90INS1_16FlashAttnBwdSm90INS1_25CollectiveMainloopBwdSm90ILi2ELi2ELi2EN4cute5tupleIJNS5_1CILi1EEES8_S8_EEENS6_IJNS7_ILi64EEENS7_ILi128EEENS7_ILi96EEEEEENS_6half_tEfNS_4arch4Sm90ELb1ELb0ELb1ELb1ELb1ELb1ELb0ELb0ELi2ELi1ELi2ELi1ELb1EEENS1_21CollectiveEpilogueBwdISD_SE_SG_Li256ELb1ELb0ELi1EEENS1_25SingleTileBwdLPTSchedulerILb1ELi128ELb1EEEEEEEEEvNT_6ParamsE)
        /*03b0*/ 	.word	0x00000000


	//----- nvinfo : EIATTR_MIN_STACK_SIZE
	.align		4
.L_168:
        /*03b4*/ 	.byte	0x04, 0x12
        /*03b6*/ 	.short	(.L_170 - .L_169)
	.align		4
.L_169:
        /*03b8*/ 	.word	index@(_ZN7cutlass13device_kernelIN5flash11enable_sm90INS1_16FlashAttnBwdSm90INS1_25CollectiveMainloopBwdSm90ILi2ELi2ELi2EN4cute5tupleIJNS5_1CILi1EEES8_S8_EEENS6_IJNS7_ILi64EEENS7_ILi128EEENS7_ILi96EEEEEENS_6half_tEfNS_4arch4Sm90ELb1ELb0ELb1ELb1ELb0ELb1ELb0ELb0ELi2ELi1ELi2ELi1ELb1EEENS1_24CollectiveEpilogueBwdGQAISD_fSG_Li256ELb1ELb0EEENS1_25SingleTileBwdLPTSchedulerILb1ELi128ELb0EEEEEEEEEvNT_6ParamsE)
        /*03bc*/ 	.word	0x00000000


	//----- nvinfo : EIATTR_MIN_STACK_SIZE
	.align		4
.L_170:
        /*03c0*/ 	.byte	0x04, 0x12
        /*03c2*/ 	.short	(.L_172 - .L_171)
	.align		4
.L_171:
        /*03c4*/ 	.word	index@(_ZN7cutlass13device_kernelIN5flash32FlashAttnBwdPostprocessConvertdQIN4cute5tupleIJNS3_1CILi128EEENS5_ILi96EEEEEENS_6half_tEfNS_4arch4Sm90ELi256ENS3_8TiledMMAINS3_8MMA_AtomIJNS3_4SM904GMMA25MMA_64x96x16_F32F16F16_RSILNSF_5MajorE0ELSH_1ELNSF_7ScaleInE1ELSI_1EEEEEENS3_6LayoutINS4_IJNS5_ILi2EEENS5_ILi1EEESN_EEENS4_IJSN_NS5_ILi0EEESP_EEEEENS4_IJNS3_10UnderscoreESS_SS_EEEEELb0EEEEEvNT_6ParamsE)
        /*03c8*/ 	.word	0x00000000


	//----- nvinfo : EIATTR_MIN_STACK_SIZE
	.align		4
.L_172:
        /*03cc*/ 	.byte	0x04, 0x12
        /*03ce*/ 	.short	(.L_174 - .L_173)
	.align		4
.L_173:
        /*03d0*/ 	.word	index@(_ZN7cutlass13device_kernelIN5flash32FlashAttnBwdPostprocessConvertdQIN4cute5tupleIJNS3_1CILi64EEENS5_ILi96EEEEEENS_6half_tEfNS_4arch4Sm90ELi256ENS3_8TiledMMAINS3_8MMA_AtomIJNS3_4SM904GMMA25MMA_64x16x16_F32F16F16_SSILNSF_5MajorE0ELSH_1ELNSF_7ScaleInE1ELSI_1EEEEEENS3_6LayoutINS4_IJNS5_ILi1EEENS5_ILi2EEESM_EEENS4_IJNS5_ILi0EEESM_SP_EEEEENS4_IJNS3_10UnderscoreESS_SS_EEEEELb0EEEEEvNT_6ParamsE)
        /*03d4*/ 	.word	0x00000000


	//----- nvinfo : EIATTR_MIN_STACK_SIZE
	.align		4
.L_174:
        /*03d8*/ 	.byte	0x04, 0x12
        /*03da*/ 	.short	(.L_176 - .L_175)
	.align		4
.L_175:
        /*03dc*/ 	.word	index@(_ZN7cutlass13device_kernelIN5flash11enable_sm90INS1_16FlashAttnBwdSm90INS1_25CollectiveMainloopBwdSm90ILi2ELi2ELi2EN4cute5tupleIJNS5_1CILi1EEES8_S8_EEENS6_IJNS7_ILi64EEENS7_ILi128EEENS7_ILi96EEEEEENS_6half_tEfNS_4arch4Sm90ELb1ELb0ELb1ELb1ELb1ELb1ELb0ELb0ELi2ELi1ELi2ELi1ELb1EEENS1_24CollectiveEpilogueBwdGQAISD_fSG_Li256ELb1ELb1EEENS1_25SingleTileBwdLPTSchedulerILb1ELi128ELb1EEEEEEEEEvNT_6ParamsE)
        /*03e0*/ 	.word	0x00000000


	//----- nvinfo : EIATTR_MIN_STACK_SIZE
	.align		4
.L_176:
        /*03e4*/ 	.byte	0x04, 0x12
        /*03e6*/ 	.short	(.L_178 - .L_177)
	.align		4
.L_177:
        /*03e8*/ 	.word	index@(_ZN7cutlass13device_kernelIN5flash22FlashAttnBwdPreprocessIN4cute5tupleIJNS3_1CILi64EEENS5_ILi96EEEEEENS_6half_tEfNS_4arch4Sm90ELb1ELb1EEEEEvNT_6ParamsE)
        /*03ec*/ 	.word	0x00000000
.L_178:


//--------------------- .nv.compat                --------------------------
	.section	.nv.compat,"",@"SHT_CUDA_COMPAT_INFO"
	.align	4
        /*0000*/ 	.byte	0x02, 0x09, 0x01, 0x00, 0x02, 0x02, 0x02, 0x00, 0x02, 0x05, 0x05, 0x00, 0x03, 0x07, 0x01, 0x01
        /*0010*/ 	.byte	0x02, 0x03, 0x00, 0x00, 0x02, 0x06, 0x01, 0x00, 0x04, 0x0b, 0x08, 0x00, 0x00, 0x00, 0x00, 0x00
        /*0020*/ 	.byte	0x00, 0x00, 0x00, 0x00


//--------------------- .nv.info._ZN7cutlass13device_kernelIN5flash11enable_sm90INS1_16FlashAttnBwdSm90INS1_25CollectiveMainloopBwdSm90ILi2ELi2ELi2EN4cute5tupleIJNS5_1CILi1EEES8_S8_EEENS6_IJNS7_ILi64EEENS7_ILi128EEENS7_ILi96EEEEEENS_6half_tEfNS_4arch4Sm90ELb0ELb0ELb1ELb0ELb0ELb1ELb0ELb0ELi2ELi1ELi2ELi1ELb1EEENS1_21CollectiveEpilogueBwdISD_SE_SG_Li256ELb0ELb0ELi1EEENS1_19SingleTileSchedulerILb0ELb0ELb0ELi128EEEEEEEEEvNT_6ParamsE --------------------------
	.section	.nv.info._ZN7cutlass13device_kernelIN5flash11enable_sm90INS1_16FlashAttnBwdSm90INS1_25CollectiveMainloopBwdSm90ILi2ELi2ELi2EN4cute5tupleIJNS5_1CILi1EEES8_S8_EEENS6_IJNS7_ILi64EEENS7_ILi128EEENS7_ILi96EEEEEENS_6half_tEfNS_4arch4Sm90ELb0ELb0ELb1ELb0ELb0ELb1ELb0ELb0ELi2ELi1ELi2ELi1ELb1EEENS1_21CollectiveEpilogueBwdISD_SE_SG_Li256ELb0ELb0ELi1EEENS1_19SingleTileSchedulerILb0ELb0ELb0ELi128EEEEEEEEEvNT_6ParamsE,"",@"SHT_CUDA_INFO"
	.sectionflags	@""
	.align	4


	//----- nvinfo : EIATTR_CUDA_API_VERSION
	.align		4
        /*0000*/ 	.byte	0x04, 0x37
        /*0002*/ 	.short	(.L_180 - .L_179)
.L_179:
        /*0004*/ 	.word	0x00000082


	//----- nvinfo : EIATTR_KPARAM_INFO
	.align		4
.L_180:
        /*0008*/ 	.byte	0x04, 0x17
        /*000a*/ 	.short	(.L_182 - .L_181)
.L_181:
        /*000c*/ 	.word	0x00000000
        /*0010*/ 	.short	0x0000
        /*0012*/ 	.short	0x0000
        /*0014*/ 	.byte	0x00, 0xf0, 0x01, 0x24


	//----- nvinfo : EIATTR_SPARSE_MMA_MASK
	.align		4
.L_182:
        /*0018*/ 	.byte	0x03, 0x50
        /*001a*/ 	.short	0x0000


	//----- nvinfo : EIATTR_MAXREG_COUNT
	.align		4
        /*001c*/ 	.byte	0x03, 0x1b
        /*001e*/ 	.short	0x00a8


	//----- nvinfo : EIATTR_MERCURY_ISA_VERSION
	.align		4
        /*0020*/ 	.byte	0x03, 0x5f
        /*0022*/ 	.short	0x0101


	//----- nvinfo : EIATTR_VRC_CTA_INIT_COUNT
	.align		4
        /*0024*/ 	.byte	0x02, 0x4a
	.zero		1
	.zero		1


	//----- nvinfo : EIATTR_EXIT_INSTR_OFFSETS
	.align		4
        /*0028*/ 	.byte	0x04, 0x1c
        /*002a*/ 	.short	(.L_184 - .L_183)


	//   ....[0]....
.L_183:
        /*002c*/ 	.word	0x00000010


	//----- nvinfo : EIATTR_MAX_THREADS
	.align		4
.L_184:
        /*0030*/ 	.byte	0x04, 0x05
        /*0032*/ 	.short	(.L_186 - .L_185)
.L_185:
        /*0034*/ 	.word	0x00000180
        /*0038*/ 	.word	0x00000001
        /*003c*/ 	.word	0x00000001


	//----- nvinfo : EIATTR_CBANK_PARAM_SIZE
	.align		4
.L_186:
        /*0040*/ 	.byte	0x03, 0x19
        /*0042*/ 	.short	0x0900


	//----- nvinfo : EIATTR_PARAM_CBANK
	.align		4
        /*0044*/ 	.byte	0x04, 0x0a
        /*0046*/ 	.short	(.L_188 - .L_187)
	.align		4
.L_187:
        /*0048*/ 	.word	index@(.nv.constant0._ZN7cutlass13device_kernelIN5flash11enable_sm90INS1_16FlashAttnBwdSm90INS1_25CollectiveMainloopBwdSm90ILi2ELi2ELi2EN4cute5tupleIJNS5_1CILi1EEES8_S8_EEENS6_IJNS7_ILi64EEENS7_ILi128EEENS7_ILi96EEEEEENS_6half_tEfNS_4arch4Sm90ELb0ELb0ELb1ELb0ELb0ELb1ELb0ELb0ELi2ELi1ELi2ELi1ELb1EEENS1_21CollectiveEpilogueBwdISD_SE_SG_Li256ELb0ELb0ELi1EEENS1_19SingleTileSchedulerILb0ELb0ELb0ELi128EEEEEEEEEvNT_6ParamsE)
        /*004c*/ 	.short	0x0380
        /*004e*/ 	.short	0x0900


	//----- nvinfo : EIATTR_SW_WAR
	.align		4
.L_188:
        /*0050*/ 	.byte	0x04, 0x36
        /*0052*/ 	.short	(.L_190 - .L_189)
.L_189:
        /*0054*/ 	.word	0x00000008
.L_190:


//--------------------- .nv.info._ZN7cutlass13device_kernelIN5flash11enable_sm90INS1_16FlashAttnBwdSm90INS1_25CollectiveMainloopBwdSm90ILi2ELi2ELi2EN4cute5tupleIJNS5_1CILi1EEES8_S8_EEENS6_IJNS7_ILi64EEENS7_ILi128EEENS7_ILi96EEEEEENS_6half_tEfNS_4arch4Sm90ELb0ELb0ELb1ELb0ELb1ELb1ELb0ELb0ELi2ELi1ELi2ELi1ELb1EEENS1_21CollectiveEpilogueBwdISD_SE_SG_Li256ELb0ELb0ELi1EEENS1_19SingleTileSchedulerILb0ELb0ELb0ELi128EEEEEEEEEvNT_6ParamsE --------------------------
	.section	.nv.info._ZN7cutlass13device_kernelIN5flash11enable_sm90INS1_16FlashAttnBwdSm90INS1_25CollectiveMainloopBwdSm90ILi2ELi2ELi2EN4cute5tupleIJNS5_1CILi1EEES8_S8_EEENS6_IJNS7_ILi64EEENS7_ILi128EEENS7_ILi96EEEEEENS_6half_tEfNS_4arch4Sm90ELb0ELb0ELb1ELb0ELb1ELb1ELb0ELb0ELi2ELi1ELi2ELi1ELb1EEENS1_21CollectiveEpilogueBwdISD_SE_SG_Li256ELb0ELb0ELi1EEENS1_19SingleTileSchedulerILb0ELb0ELb0ELi128EEEEEEEEEvNT_6ParamsE,"",@"SHT_CUDA_INFO"
	.sectionflags	@""
	.align	4


	//----- nvinfo : EIATTR_CUDA_API_VERSION
	.align		4
        /*0000*/ 	.byte	0x04, 0x37
        /*0002*/ 	.short	(.L_192 - .L_191)
.L_191:
        /*0004*/ 	.word	0x00000082


	//----- nvinfo : EIATTR_KPARAM_INFO
	.align		4
.L_192:
        /*0008*/ 	.byte	0x04, 0x17
        /*000a*/ 	.short	(.L_194 - .L_193)
.L_193:
        /*000c*/ 	.word	0x00000000
        /*0010*/ 	.short	0x0000
        /*0012*/ 	.short	0x0000
        /*0014*/ 	.byte	0x00, 0xf0, 0x01, 0x24


	//----- nvinfo : EIATTR_SPARSE_MMA_MASK
	.align		4
.L_194:
        /*0018*/ 	.byte	0x03, 0x50
        /*001a*/ 	.short	0x0000


	//----- nvinfo : EIATTR_MAXREG_COUNT
	.align		4
        /*001c*/ 	.byte	0x03, 0x1b
        /*001e*/ 	.short	0x00a8


	//----- nvinfo : EIATTR_MERCURY_ISA_VERSION
	.align		4
        /*0020*/ 	.byte	0x03, 0x5f
        /*0022*/ 	.short	0x0101


	//----- nvinfo : EIATTR_VRC_CTA_INIT_COUNT
	.align		4
        /*0024*/ 	.byte	0x02, 0x4a
	.zero		1
	.zero		1


	//----- nvinfo : EIATTR_EXIT_INSTR_OFFSETS
	.align		4
        /*0028*/ 	.byte	0x04, 0x1c
        /*002a*/ 	.short	(.L_196 - .L_195)


	//   ....[0]....
.L_195:
        /*002c*/ 	.word	0x00000010


	//----- nvinfo : EIATTR_MAX_THREADS
	.align		4
.L_196:
        /*0030*/ 	.byte	0x04, 0x05
        /*0032*/ 	.short	(.L_198 - .L_197)
.L_197:
        /*0034*/ 	.word	0x00000180
        /*0038*/ 	.word	0x00000001
        /*003c*/ 	.word	0x00000001


	//----- nvinfo : EIATTR_CBANK_PARAM_SIZE
	.align		4
.L_198:
        /*0040*/ 	.byte	0x03, 0x19
        /*0042*/ 	.short	0x0900


	//----- nvinfo : EIATTR_PARAM_CBANK
	.align		4
        /*0044*/ 	.byte	0x04, 0x0a
        /*0046*/ 	.short	(.L_200 - .L_199)
	.align		4
.L_199:
        /*0048*/ 	.word	index@(.nv.constant0._ZN7cutlass13device_kernelIN5flash11enable_sm90INS1_16FlashAttnBwdSm90INS1_25CollectiveMainloopBwdSm90ILi2ELi2ELi2EN4cute5tupleIJNS5_1CILi1EEES8_S8_EEENS6_IJNS7_ILi64EEENS7_ILi128EEENS7_ILi96EEEEEENS_6half_tEfNS_4arch4Sm90ELb0ELb0ELb1ELb0ELb1ELb1ELb0ELb0ELi2ELi1ELi2ELi1ELb1EEENS1_21CollectiveEpilogueBwdISD_SE_SG_Li256ELb0ELb0ELi1EEENS1_19SingleTileSchedulerILb0ELb0ELb0ELi128EEEEEEEEEvNT_6ParamsE)
        /*004c*/ 	.short	0x0380
        /*004e*/ 	.short	0x0900


	//----- nvinfo : EIATTR_SW_WAR
	.align		4
.L_200:
        /*0050*/ 	.byte	0x04, 0x36
        /*0052*/ 	.short	(.L_202 - .L_201)
.L_201:
        /*0054*/ 	.word	0x00000008
.L_202:


//--------------------- .nv.info._ZN7cutlass13device_kernelIN5flash11enable_sm90INS1_16FlashAttnBwdSm90INS1_25CollectiveMainloopBwdSm90ILi2ELi2ELi2EN4cute5tupleIJNS5_1CILi1EEES8_S8_EEENS6_IJNS7_ILi64EEENS7_ILi128EEENS7_ILi96EEEEEENS_6half_tEfNS_4arch4Sm90ELb0ELb0ELb1ELb0ELb0ELb1ELb0ELb0ELi2ELi1ELi2ELi1ELb1EEENS1_24CollectiveEpilogueBwdGQAISD_fSG_Li256ELb0ELb0EEENS1_19SingleTileSchedulerILb0ELb0ELb0ELi128EEEEEEEEEvNT_6ParamsE --------------------------
	.section	.nv.info._ZN7cutlass13device_kernelIN5flash11enable_sm90INS1_16FlashAttnBwdSm90INS1_25CollectiveMainloopBwdSm90ILi2ELi2ELi2EN4cute5tupleIJNS5_1CILi1EEES8_S8_EEENS6_IJNS7_ILi64EEENS7_ILi128EEENS7_ILi96EEEEEENS_6half_tEfNS_4arch4Sm90ELb0ELb0ELb1ELb0ELb0ELb1ELb0ELb0ELi2ELi1ELi2ELi1ELb1EEENS1_24CollectiveEpilogueBwdGQAISD_fSG_Li256ELb0ELb0EEENS1_19SingleTileSchedulerILb0ELb0ELb0ELi128EEEEEEEEEvNT_6ParamsE,"",@"SHT_CUDA_INFO"
	.sectionflags	@""
	.align	4


	//----- nvinfo : EIATTR_CUDA_API_VERSION
	.align		4
        /*0000*/ 	.byte	0x04, 0x37
        /*0002*/ 	.short	(.L_204 - .L_203)
.L_203:
        /*0004*/ 	.word	0x00000082


	//----- nvinfo : EIATTR_KPARAM_INFO
	.align		4
.L_204:
        /*0008*/ 	.byte	0x04, 0x17
        /*000a*/ 	.short	(.L_206 - .L_205)
.L_205:
        /*000c*/ 	.word	0x00000000
        /*0010*/ 	.short	0x0000
        /*0012*/ 	.short	0x0000
        /*0014*/ 	.byte	0x00, 0xf0, 0x01, 0x1a


	//----- nvinfo : EIATTR_SPARSE_MMA_MASK
	.align		4
.L_206:
        /*0018*/ 	.byte	0x03, 0x50
        /*001a*/ 	.short	0x0000


	//----- nvinfo : EIATTR_MAXREG_COUNT
	.align		4
        /*001c*/ 	.byte	0x03, 0x1b
        /*001e*/ 	.short	0x00a8


	//----- nvinfo : EIATTR_MERCURY_ISA_VERSION
	.align		4
        /*0020*/ 	.byte	0x03, 0x5f
        /*0022*/ 	.short	0x0101


	//----- nvinfo : EIATTR_VRC_CTA_INIT_COUNT
	.align		4
        /*0024*/ 	.byte	0x02, 0x4a
	.zero		1
	.zero		1


	//----- nvinfo : EIATTR_EXIT_INSTR_OFFSETS
	.align		4
        /*0028*/ 	.byte	0x04, 0x1c
        /*002a*/ 	.short	(.L_208 - .L_207)


	//   ....[0]....
.L_207:
        /*002c*/ 	.word	0x00000010


	//----- nvinfo : EIATTR_MAX_THREADS
	.align		4
.L_208:
        /*0030*/ 	.byte	0x04, 0x05
        /*0032*/ 	.short	(.L_210 - .L_209)
.L_209:
        /*0034*/ 	.word	0x00000180
        /*0038*/ 	.word	0x00000001
        /*003c*/ 	.word	0x00000001


	//----- nvinfo : EIATTR_CBANK_PARAM_SIZE
	.align		4
.L_210:
        /*0040*/ 	.byte	0x03, 0x19
        /*0042*/ 	.short	0x0680


	//----- nvinfo : EIATTR_PARAM_CBANK
	.align		4
        /*0044*/ 	.byte	0x04, 0x0a
        /*0046*/ 	.short	(.L_212 - .L_211)
	.align		4
.L_211:
        /*0048*/ 	.word	index@(.nv.constant0._ZN7cutlass13device_kernelIN5flash11enable_sm90INS1_16FlashAttnBwdSm90INS1_25CollectiveMainloopBwdSm90ILi2ELi2ELi2EN4cute5tupleIJNS5_1CILi1EEES8_S8_EEENS6_IJNS7_ILi64EEENS7_ILi128EEENS7_ILi96EEEEEENS_6half_tEfNS_4arch4Sm90ELb0ELb0ELb1ELb0ELb0ELb1ELb0ELb0ELi2ELi1ELi2ELi1ELb1EEENS1_24CollectiveEpilogueBwdGQAISD_fSG_Li256ELb0ELb0EEENS1_19SingleTileSchedulerILb0ELb0ELb0ELi128EEEEEEEEEvNT_6ParamsE)
        /*004c*/ 	.short	0x0380
        /*004e*/ 	.short	0x0680


	//----- nvinfo : EIATTR_SW_WAR
	.align		4
.L_212:
        /*0050*/ 	.byte	0x04, 0x36
        /*0052*/ 	.short	(.L_214 - .L_213)
.L_213:
        /*0054*/ 	.word	0x00000008
.L_214:


//--------------------- .nv.info._ZN7cutlass13device_kernelIN5flash11enable_sm90INS1_16FlashAttnBwdSm90INS1_25CollectiveMainloopBwdSm90ILi2ELi2ELi2EN4cute5tupleIJNS5_1CILi1EEES8_S8_EEENS6_IJNS7_ILi64EEENS7_ILi128EEENS7_ILi96EEEEEENS_6half_tEfNS_4arch4Sm90ELb0ELb0ELb1ELb0ELb1ELb1ELb0ELb0ELi2ELi1ELi2ELi1ELb1EEENS1_24CollectiveEpilogueBwdGQAISD_fSG_Li256ELb0ELb1EEENS1_19SingleTileSchedulerILb0ELb0ELb0ELi128EEEEEEEEEvNT_6ParamsE --------------------------
	.section	.nv.info._ZN7cutlass13device_kernelIN5flash11enable_sm90INS1_16FlashAttnBwdSm90INS1_25CollectiveMainloopBwdSm90ILi2ELi2ELi2EN4cute5tupleIJNS5_1CILi1EEES8_S8_EEENS6_IJNS7_ILi64EEENS7_ILi128EEENS7_ILi96EEEEEENS_6half_tEfNS_4arch4Sm90ELb0ELb0ELb1ELb0ELb1ELb1ELb0ELb0ELi2ELi1ELi2ELi1ELb1EEENS1_24CollectiveEpilogueBwdGQAISD_fSG_Li256ELb0ELb1EEENS1_19SingleTileSchedulerILb0ELb0ELb0ELi128EEEEEEEEEvNT_6ParamsE,"",@"SHT_CUDA_INFO"
	.sectionflags	@""
	.align	4


	//----- nvinfo : EIATTR_CUDA_API_VERSION
	.align		4
        /*0000*/ 	.byte	0x04, 0x37
        /*0002*/ 	.short	(.L_216 - .L_215)
.L_215:
        /*0004*/ 	.word	0x00000082


	//----- nvinfo : EIATTR_KPARAM_INFO
	.align		4
.L_216:
        /*0008*/ 	.byte	0x04, 0x17
        /*000a*/ 	.short	(.L_218 - .L_217)
.L_217:
        /*000c*/ 	.word	0x00000000
        /*0010*/ 	.short	0x0000
        /*0012*/ 	.short	0x0000
        /*0014*/ 	.byte	0x00, 0xf0, 0x01, 0x1a


	//----- nvinfo : EIATTR_SPARSE_MMA_MASK
	.align		4
.L_218:
        /*0018*/ 	.byte	0x03, 0x50
        /*001a*/ 	.short	0x0000


	//----- nvinfo : EIATTR_MAXREG_COUNT
	.align		4
        /*001c*/ 	.byte	0x03, 0x1b
        /*001e*/ 	.short	0x00a8


	//----- nvinfo : EIATTR_MERCURY_ISA_VERSION
	.align		4
        /*0020*/ 	.byte	0x03, 0x5f
        /*0022*/ 	.short	0x0101


	//----- nvinfo : EIATTR_VRC_CTA_INIT_COUNT
	.align		4
        /*0024*/ 	.byte	0x02, 0x4a
	.zero		1
	.zero		1


	//----- nvinfo : EIATTR_EXIT_INSTR_OFFSETS
	.align		4
        /*0028*/ 	.byte	0x04, 0x1c
        /*002a*/ 	.short	(.L_220 - .L_219)


	//   ....[0]....
.L_219:
        /*002c*/ 	.word	0x00000010


	//----- nvinfo : EIATTR_MAX_THREADS
	.align		4
.L_220:
        /*0030*/ 	.byte	0x04, 0x05
        /*0032*/ 	.short	(.L_222 - .L_221)
.L_221:
        /*0034*/ 	.word	0x00000180
        /*0038*/ 	.word	0x00000001
        /*003c*/ 	.word	0x00000001


	//----- nvinfo : EIATTR_CBANK_PARAM_SIZE
	.align		4
.L_222:
        /*0040*/ 	.byte	0x03, 0x19
        /*0042*/ 	.short	0x0680


	//----- nvinfo : EIATTR_PARAM_CBANK
	.align		4
        /*0044*/ 	.byte	0x04, 0x0a
        /*0046*/ 	.short	(.L_224 - .L_223)
	.align		4
.L_223:
        /*0048*/ 	.word	index@(.nv.constant0._ZN7cutlass13device_kernelIN5flash11enable_sm90INS1_16FlashAttnBwdSm90INS1_25CollectiveMainloopBwdSm90ILi2ELi2ELi2EN4cute5tupleIJNS5_1CILi1EEES8_S8_EEENS6_IJNS7_ILi64EEENS7_ILi128EEENS7_ILi96EEEEEENS_6half_tEfNS_4arch4Sm90ELb0ELb0ELb1ELb0ELb1ELb1ELb0ELb0ELi2ELi1ELi2ELi1ELb1EEENS1_24CollectiveEpilogueBwdGQAISD_fSG_Li256ELb0ELb1EEENS1_19SingleTileSchedulerILb0ELb0ELb0ELi128EEEEEEEEEvNT_6ParamsE)
        /*004c*/ 	.short	0x0380
        /*004e*/ 	.short	0x0680


	//----- nvinfo : EIATTR_SW_WAR
	.align		4
.L_224:
        /*0050*/ 	.byte	0x04, 0x36
        /*0052*/ 	.short	(.L_226 - .L_225)
.L_225:
        /*0054*/ 	.word	0x00000008
.L_226:


//--------------------- .nv.info._ZN7cutlass13device_kernelIN5flash11enable_sm90INS1_16FlashAttnBwdSm90INS1_25CollectiveMainloopBwdSm90ILi2ELi2ELi2EN4cute5tupleIJNS5_1CILi1EEES8_S8_EEENS6_IJNS7_ILi64EEENS7_ILi128EEENS7_ILi96EEEEEENS_6half_tEfNS_4arch4Sm90ELb0ELb0ELb1ELb1ELb0ELb1ELb0ELb0ELi2ELi1ELi2ELi1ELb1EEENS1_21CollectiveEpilogueBwdISD_SE_SG_Li256ELb1ELb0ELi1EEENS1_19SingleTileSchedulerILb1ELb0ELb0ELi128EEEEEEEEEvNT_6ParamsE --------------------------
	.section	.nv.info._ZN7cutlass13device_kernelIN5flash11enable_sm90INS1_16FlashAttnBwdSm90INS1_25CollectiveMainloopBwdSm90ILi2ELi2ELi2EN4cute5tupleIJNS5_1CILi1EEES8_S8_EEENS6_IJNS7_ILi64EEENS7_ILi128EEENS7_ILi96EEEEEENS_6half_tEfNS_4arch4Sm90ELb0ELb0ELb1ELb1ELb0ELb1ELb0ELb0ELi2ELi1ELi2ELi1ELb1EEENS1_21CollectiveEpilogueBwdISD_SE_SG_Li256ELb1ELb0ELi1EEENS1_19SingleTileSchedulerILb1ELb0ELb0ELi128EEEEEEEEEvNT_6ParamsE,"",@"SHT_CUDA_INFO"
	.sectionflags	@""
	.align	4


	//----- nvinfo : EIATTR_CUDA_API_VERSION
	.align		4
        /*0000*/ 	.byte	0x04, 0x37
        /*0002*/ 	.short	(.L_228 - .L_227)
.L_227:
        /*0004*/ 	.word	0x00000082


	//----- nvinfo : EIATTR_KPARAM_INFO
	.align		4
.L_228:
        /*0008*/ 	.byte	0x04, 0x17
        /*000a*/ 	.short	(.L_230 - .L_229)
.L_229:
        /*000c*/ 	.word	0x00000000
        /*0010*/ 	.short	0x0000
        /*0012*/ 	.short	0x0000
        /*0014*/ 	.byte	0x00, 0xf0, 0x01, 0x1a


	//----- nvinfo : EIATTR_SPARSE_MMA_MASK
	.align		4
.L_230:
        /*0018*/ 	.byte	0x03, 0x50
        /*001a*/ 	.short	0x0000


	//----- nvinfo : EIATTR_MAXREG_COUNT
	.align		4
        /*001c*/ 	.byte	0x03, 0x1b
        /*001e*/ 	.short	0x00a8


	//----- nvinfo : EIATTR_MERCURY_ISA_VERSION
	.align		4
        /*0020*/ 	.byte	0x03, 0x5f
        /*0022*/ 	.short	0x0101


	//----- nvinfo : EIATTR_VRC_CTA_INIT_COUNT
	.align		4
        /*0024*/ 	.byte	0x02, 0x4a
	.zero		1
	.zero		1


	//----- nvinfo : EIATTR_EXIT_INSTR_OFFSETS
	.align		4
        /*0028*/ 	.byte	0x04, 0x1c
        /*002a*/ 	.short	(.L_232 - .L_231)


	//   ....[0]....
.L_231:
        /*002c*/ 	.word	0x00000010


	//----- nvinfo : EIATTR_MAX_THREADS
	.align		4
.L_232:
        /*0030*/ 	.byte	0x04, 0x05
        /*0032*/ 	.short	(.L_234 - .L_233)
.L_233:
        /*0034*/ 	.word	0x00000180
        /*0038*/ 	.word	0x00000001
        /*003c*/ 	.word	0x00000001


	//----- nvinfo : EIATTR_CBANK_PARAM_SIZE
	.align		4
.L_234:
        /*0040*/ 	.byte	0x03, 0x19
        /*0042*/ 	.short	0x0680


	//----- nvinfo : EIATTR_PARAM_CBANK
	.align		4
        /*0044*/ 	.byte	0x04, 0x0a
        /*0046*/ 	.short	(.L_236 - .L_235)
	.align		4
.L_235:
        /*0048*/ 	.word	index@(.nv.constant0._ZN7cutlass13device_kernelIN5flash11enable_sm90INS1_16FlashAttnBwdSm90INS1_25CollectiveMainloopBwdSm90ILi2ELi2ELi2EN4cute5tupleIJNS5_1CILi1EEES8_S8_EEENS6_IJNS7_ILi64EEENS7_ILi128EEENS7_ILi96EEEEEENS_6half_tEfNS_4arch4Sm90ELb0ELb0ELb1ELb1ELb0ELb1ELb0ELb0ELi2ELi1ELi2ELi1ELb1EEENS1_21CollectiveEpilogueBwdISD_SE_SG_Li256ELb1ELb0ELi1EEENS1_19SingleTileSchedulerILb1ELb0ELb0ELi128EEEEEEEEEvNT_6ParamsE)
        /*004c*/ 	.short	0x0380
        /*004e*/ 	.short	0x0680


	//----- nvinfo : EIATTR_SW_WAR
	.align		4
.L_236:
        /*0050*/ 	.byte	0x04, 0x36
        /*0052*/ 	.short	(.L_238 - .L_237)
.L_237:
        /*0054*/ 	.word	0x00000008
.L_238:


//--------------------- .nv.info._ZN7cutlass13device_kernelIN5flash11enable_sm90INS1_16FlashAttnBwdSm90INS1_25CollectiveMainloopBwdSm90ILi2ELi2ELi2EN4cute5tupleIJNS5_1CILi1EEES8_S8_EEENS6_IJNS7_ILi64EEENS7_ILi128EEENS7_ILi96EEEEEENS_6half_tEfNS_4arch4Sm90ELb0ELb0ELb1ELb1ELb1ELb1ELb0ELb0ELi2ELi1ELi2ELi1ELb1EEENS1_21CollectiveEpilogueBwdISD_SE_SG_Li256ELb1ELb0ELi1EEENS1_19SingleTileSchedulerILb1ELb0ELb0ELi128EEEEEEEEEvNT_6ParamsE --------------------------
	.section	.nv.info._ZN7cutlass13device_kernelIN5flash11enable_sm90INS1_16FlashAttnBwdSm90INS1_25CollectiveMainloopBwdSm90ILi2ELi2ELi2EN4cute5tupleIJNS5_1CILi1EEES8_S8_EEENS6_IJNS7_ILi64EEENS7_ILi128EEENS7_ILi96EEEEEENS_6half_tEfNS_4arch4Sm90ELb0ELb0ELb1ELb1ELb1ELb1ELb0ELb0ELi2ELi1ELi2ELi1ELb1EEENS1_21CollectiveEpilogueBwdISD_SE_SG_Li256ELb1ELb0ELi1EEENS1_19SingleTileSchedulerILb1ELb0ELb0ELi128EEEEEEEEEvNT_6ParamsE,"",@"SHT_CUDA_INFO"
	.sectionflags	@""
	.align	4


	//----- nvinfo : EIATTR_CUDA_API_VERSION
	.align		4
        /*0000*/ 	.byte	0x04, 0x37
        /*0002*/ 	.short	(.L_240 - .L_239)
.L_239:
        /*0004*/ 	.word	0x00000082


	//----- nvinfo : EIATTR_KPARAM_INFO
	.align		4
.L_240:
        /*0008*/ 	.byte	0x04, 0x17
        /*000a*/ 	.short	(.L_242 - .L_241)
.L_241:
        /*000c*/ 	.word	0x00000000
        /*0010*/ 	.short	0x0000
        /*0012*/ 	.short	0x0000
        /*0014*/ 	.byte	0x00, 0xf0, 0x01, 0x1a


	//----- nvinfo : EIATTR_SPARSE_MMA_MASK
	.align		4
.L_242:
        /*0018*/ 	.byte	0x03, 0x50
        /*001a*/ 	.short	0x0000


	//----- nvinfo : EIATTR_MAXREG_COUNT
	.align		4
        /*001c*/ 	.byte	0x03, 0x1b
        /*001e*/ 	.short	0x00a8


	//----- nvinfo : EIATTR_MERCURY_ISA_VERSION
	.align		4
        /*0020*/ 	.byte	0x03, 0x5f
        /*0022*/ 	.short	0x0101


	//----- nvinfo : EIATTR_VRC_CTA_INIT_COUNT
	.align		4
        /*0024*/ 	.byte	0x02, 0x4a
	.zero		1
	.zero		1


	//----- nvinfo : EIATTR_EXIT_INSTR_OFFSETS
	.align		4
        /*0028*/ 	.byte	0x04, 0x1c
        /*002a*/ 	.short	(.L_244 - .L_243)


	//   ....[0]....
.L_243:
        /*002c*/ 	.word	0x00000010


	//----- nvinfo : EIATTR_MAX_THREADS
	.align		4
.L_244:
        /*0030*/ 	.byte	0x04, 0x05
        /*0032*/ 	.short	(.L_246 - .L_245)
.L_245:
        /*0034*/ 	.word	0x00000180
        /*0038*/ 	.word	0x00000001
        /*003c*/ 	.word	0x00000001


	//----- nvinfo : EIATTR_CBANK_PARAM_SIZE
	.align		4
.L_246:
        /*0040*/ 	.byte	0x03, 0x19
        /*0042*/ 	.short	0x0680


	//----- nvinfo : EIATTR_PARAM_CBANK
	.align		4
        /*0044*/ 	.byte	0x04, 0x0a
        /*0046*/ 	.short	(.L_248 - .L_247)
	.align		4
.L_247:
        /*0048*/ 	.word	index@(.nv.constant0._ZN7cutlass13device_kernelIN5flash11enable_sm90INS1_16FlashAttnBwdSm90INS1_25CollectiveMainloopBwdSm90ILi2ELi2ELi2EN4cute5tupleIJNS5_1CILi1EEES8_S8_EEENS6_IJNS7_ILi64EEENS7_ILi128EEENS7_ILi96EEEEEENS_6half_tEfNS_4arch4Sm90ELb0ELb0ELb1ELb1ELb1ELb1ELb0ELb0ELi2ELi1ELi2ELi1ELb1EEENS1_21CollectiveEpilogueBwdISD_SE_SG_Li256ELb1ELb0ELi1EEENS1_19SingleTileSchedulerILb1ELb0ELb0ELi128EEEEEEEEEvNT_6ParamsE)
        /*004c*/ 	.short	0x0380
        /*004e*/ 	.short	0x0680


	//----- nvinfo : EIATTR_SW_WAR
	.align		4
.L_248:
        /*0050*/ 	.byte	0x04, 0x36
        /*0052*/ 	.short	(.L_250 - .L_249)
.L_249:
        /*0054*/ 	.word	0x00000008
.L_250:


//--------------------- .nv.info._ZN7cutlass13device_kernelIN5flash11enable_sm90INS1_16FlashAttnBwdSm90INS1_25CollectiveMainloopBwdSm90ILi2ELi2ELi2EN4cute5tupleIJNS5_1CILi1EEES8_S8_EEENS6_IJNS7_ILi64EEENS7_ILi128EEENS7_ILi96EEEEEENS_6half_tEfNS_4arch4Sm90ELb0ELb0ELb1ELb1ELb0ELb1ELb0ELb0ELi2ELi1ELi2ELi1ELb1EEENS1_24CollectiveEpilogueBwdGQAISD_fSG_Li256ELb1ELb0EEENS1_19SingleTileSchedulerILb1ELb0ELb0ELi128EEEEEEEEEvNT_6ParamsE --------------------------
	.section	.nv.info._ZN7cutlass13device_kernelIN5flash11enable_sm90INS1_16FlashAttnBwdSm90INS1_25CollectiveMainloopBwdSm90ILi2ELi2ELi2EN4cute5tupleIJNS5_1CILi1EEES8_S8_EEENS6_IJNS7_ILi64EEENS7_ILi128EEENS7_ILi96EEEEEENS_6half_tEfNS_4arch4Sm90ELb0ELb0ELb1ELb1ELb0ELb1ELb0ELb0ELi2ELi1ELi2ELi1ELb1EEENS1_24CollectiveEpilogueBwdGQAISD_fSG_Li256ELb1ELb0EEENS1_19SingleTileSchedulerILb1ELb0ELb0ELi128EEEEEEEEEvNT_6ParamsE,"",@"SHT_CUDA_INFO"
	.sectionflags	@""
	.align	4


	//----- nvinfo : EIATTR_CUDA_API_VERSION
	.align		4
        /*0000*/ 	.byte	0x04, 0x37
        /*0002*/ 	.short	(.L_252 - .L_251)
.L_251:
        /*0004*/ 	.word	0x00000082


	//----- nvinfo : EIATTR_KPARAM_INFO
	.align		4
.L_252:
        /*0008*/ 	.byte	0x04, 0x17
        /*000a*/ 	.short	(.L_254 - .L_253)
.L_253:
        /*000c*/ 	.word	0x00000000
        /*0010*/ 	.short	0x0000
        /*0012*/ 	.short	0x0000
        /*0014*/ 	.byte	0x00, 0xf0, 0x01, 0x1a


	//----- nvinfo : EIATTR_SPARSE_MMA_MASK
	.align		4
.L_254:
        /*0018*/ 	.byte	0x03, 0x50
        /*001a*/ 	.short	0x0000


	//----- nvinfo : EIATTR_MAXREG_COUNT
	.align		4
        /*001c*/ 	.byte	0x03, 0x1b
        /*001e*/ 	.short	0x00a8


	//----- nvinfo : EIATTR_MERCURY_ISA_VERSION
	.align		4
        /*0020*/ 	.byte	0x03, 0x5f
        /*0022*/ 	.short	0x0101


	//----- nvinfo : EIATTR_VRC_CTA_INIT_COUNT
	.align		4
        /*0024*/ 	.byte	0x02, 0x4a
	.zero		1
	.zero		1


	//----- nvinfo : EIATTR_EXIT_INSTR_OFFSETS
	.align		4
        /*0028*/ 	.byte	0x04, 0x1c
        /*002a*/ 	.short	(.L_256 - .L_255)


	//   ....[0]....
.L_255:
        /*002c*/ 	.word	0x00000010


	//----- nvinfo : EIATTR_MAX_THREADS
	.align		4
.L_256:
        /*0030*/ 	.byte	0x04, 0x05
        /*0032*/ 	.short	(.L_258 - .L_257)
.L_257:
        /*0034*/ 	.word	0x00000180
        /*0038*/ 	.word	0x00000001
        /*003c*/ 	.word	0x00000001


	//----- nvinfo : EIATTR_CBANK_PARAM_SIZE
	.align		4
.L_258:
        /*0040*/ 	.byte	0x03, 0x19
        /*0042*/ 	.short	0x0680


	//----- nvinfo : EIATTR_PARAM_CBANK
	.align		4
        /*0044*/ 	.byte	0x04, 0x0a
        /*0046*/ 	.short	(.L_260 - .L_259)
	.align		4
.L_259:
        /*0048*/ 	.word	index@(.nv.constant0._ZN7cutlass13device_kernelIN5flash11enable_sm90INS1_16FlashAttnBwdSm90INS1_25CollectiveMainloopBwdSm90ILi2ELi2ELi2EN4cute5tupleIJNS5_1CILi1EEES8_S8_EEENS6_IJNS7_ILi64EEENS7_ILi128EEENS7_ILi96EEEEEENS_6half_tEfNS_4arch4Sm90ELb0ELb0ELb1ELb1ELb0ELb1ELb0ELb0ELi2ELi1ELi2ELi1ELb1EEENS1_24CollectiveEpilogueBwdGQAISD_fSG_Li256ELb1ELb0EEENS1_19SingleTileSchedulerILb1ELb0ELb0ELi128EEEEEEEEEvNT_6ParamsE)
        /*004c*/ 	.short	0x0380
        /*004e*/ 	.short	0x0680


	//----- nvinfo : EIATTR_SW_WAR
	.align		4
.L_260:
        /*0050*/ 	.byte	0x04, 0x36
        /*0052*/ 	.short	(.L_262 - .L_261)
.L_261:
        /*0054*/ 	.word	0x00000008
.L_262:


//--------------------- .nv.info._ZN7cutlass13device_kernelIN5flash11enable_sm90INS1_16FlashAttnBwdSm90INS1_25CollectiveMainloopBwdSm90ILi2ELi2ELi2EN4cute5tupleIJNS5_1CILi1EEES8_S8_EEENS6_IJNS7_ILi64EEENS7_ILi128EEENS7_ILi96EEEEEENS_6half_tEfNS_4arch4Sm90ELb0ELb0ELb1ELb1ELb1ELb1ELb0ELb0ELi2ELi1ELi2ELi1ELb1EEENS1_24CollectiveEpilogueBwdGQAISD_fSG_Li256ELb1ELb1EEENS1_19SingleTileSchedulerILb1ELb0ELb0ELi128EEEEEEEEEvNT_6ParamsE --------------------------
	.section	.nv.info._ZN7cutlass13device_kernelIN5flash11enable_sm90INS1_16FlashAttnBwdSm90INS1_25CollectiveMainloopBwdSm90ILi2ELi2ELi2EN4cute5tupleIJNS5_1CILi1EEES8_S8_EEENS6_IJNS7_ILi64EEENS7_ILi128EEENS7_ILi96EEEEEENS_6half_tEfNS_4arch4Sm90ELb0ELb0ELb1ELb1ELb1ELb1ELb0ELb0ELi2ELi1ELi2ELi1ELb1EEENS1_24CollectiveEpilogueBwdGQAISD_fSG_Li256ELb1ELb1EEENS1_19SingleTileSchedulerILb1ELb0ELb0ELi128EEEEEEEEEvNT_6ParamsE,"",@"SHT_CUDA_INFO"
	.sectionflags	@""
	.align	4


	//----- nvinfo : EIATTR_CUDA_API_VERSION
	.align		4
        /*0000*/ 	.byte	0x04, 0x37
        /*0002*/ 	.short	(.L_264 - .L_263)
.L_263:
        /*0004*/ 	.word	0x00000082


	//----- nvinfo : EIATTR_KPARAM_INFO
	.align		4
.L_264:
        /*0008*/ 	.byte	0x04, 0x17
        /*000a*/ 	.short	(.L_266 - .L_265)
.L_265:
        /*000c*/ 	.word	0x00000000
        /*0010*/ 	.short	0x0000
        /*0012*/ 	.short	0x0000
        /*0014*/ 	.byte	0x00, 0xf0, 0x01, 0x1a


	//----- nvinfo : EIATTR_SPARSE_MMA_MASK
	.align		4
.L_266:
        /*0018*/ 	.byte	0x03, 0x50
        /*001a*/ 	.short	0x0000


	//----- nvinfo : EIATTR_MAXREG_COUNT
	.align		4
        /*001c*/ 	.byte	0x03, 0x1b
        /*001e*/ 	.short	0x00a8


	//----- nvinfo : EIATTR_MERCURY_ISA_VERSION
	.align		4
        /*0020*/ 	.byte	0x03, 0x5f
        /*0022*/ 	.short	0x0101


	//----- nvinfo : EIATTR_VRC_CTA_INIT_COUNT
	.align		4
        /*0024*/ 	.byte	0x02, 0x4a
	.zero		1
	.zero		1


	//----- nvinfo : EIATTR_EXIT_INSTR_OFFSETS
	.align		4
        /*0028*/ 	.byte	0x04, 0x1c
        /*002a*/ 	.short	(.L_268 - .L_267)


	//   ....[0]....
.L_267:
        /*002c*/ 	.word	0x00000010


	//----- nvinfo : EIATTR_MAX_THREADS
	.align		4
.L_268:
        /*0030*/ 	.byte	0x04, 0x05
        /*0032*/ 	.short	(.L_270 - .L_269)
.L_269:
        /*0034*/ 	.word	0x00000180
        /*0038*/ 	.word	0x00000001
        /*003c*/ 	.word	0x00000001


	//----- nvinfo : EIATTR_CBANK_PARAM_SIZE
	.align		4
.L_270:
        /*0040*/ 	.byte	0x03, 0x19
        /*0042*/ 	.short	0x0680


	//----- nvinfo : EIATTR_PARAM_CBANK
	.align		4
        /*0044*/ 	.byte	0x04, 0x0a
        /*0046*/ 	.short	(.L_272 - .L_271)
	.align		4
.L_271:
        /*0048*/ 	.word	index@(.nv.constant0._ZN7cutlass13device_kernelIN5flash11enable_sm90INS1_16FlashAttnBwdSm90INS1_25CollectiveMainloopBwdSm90ILi2ELi2ELi2EN4cute5tupleIJNS5_1CILi1EEES8_S8_EEENS6_IJNS7_ILi64EEENS7_ILi128EEENS7_ILi96EEEEEENS_6half_tEfNS_4arch4Sm90ELb0ELb0ELb1ELb1ELb1ELb1ELb0ELb0ELi2ELi1ELi2ELi1ELb1EEENS1_24CollectiveEpilogueBwdGQAISD_fSG_Li256ELb1ELb1EEENS1_19SingleTileSchedulerILb1ELb0ELb0ELi128EEEEEEEEEvNT_6ParamsE)
        /*004c*/ 	.short	0x0380
        /*004e*/ 	.short	0x0680


	//----- nvinfo : EIATTR_SW_WAR
	.align		4
.L_272:
        /*0050*/ 	.byte	0x04, 0x36
        /*0052*/ 	.short	(.L_274 - .L_273)
.L_273:
        /*0054*/ 	.word	0x00000008
.L_274:


//--------------------- .nv.info._ZN7cutlass13device_kernelIN5flash11enable_sm90INS1_16FlashAttnBwdSm90INS1_25CollectiveMainloopBwdSm90ILi2ELi2ELi2EN4cute5tupleIJNS5_1CILi1EEES8_S8_EEENS6_IJNS7_ILi64EEENS7_ILi128EEENS7_ILi96EEEEEENS_6half_tEfNS_4arch4Sm90ELb0ELb1ELb1ELb0ELb0ELb1ELb0ELb0ELi2ELi1ELi2ELi1ELb1EEENS1_21CollectiveEpilogueBwdISD_SE_SG_Li256ELb0ELb0ELi1EEENS1_19SingleTileSchedulerILb0ELb0ELb0ELi128EEEEEEEEEvNT_6ParamsE --------------------------
	.section	.nv.info._ZN7cutlass13device_kernelIN5flash11enable_sm90INS1_16FlashAttnBwdSm90INS1_25CollectiveMainloopBwdSm90ILi2ELi2ELi2EN4cute5tupleIJNS5_1CILi1EEES8_S8_EEENS6_IJNS7_ILi64EEENS7_ILi128EEENS7_ILi96EEEEEENS_6half_tEfNS_4arch4Sm90ELb0ELb1ELb1ELb0ELb0ELb1ELb0ELb0ELi2ELi1ELi2ELi1ELb1EEENS1_21CollectiveEpilogueBwdISD_SE_SG_Li256ELb0ELb0ELi1EEENS1_19SingleTileSchedulerILb0ELb0ELb0ELi128EEEEEEEEEvNT_6ParamsE,"",@"SHT_CUDA_INFO"
	.sectionflags	@""
	.align	4


	//----- nvinfo : EIATTR_CUDA_API_VERSION
	.align		4
        /*0000*/ 	.byte	0x04, 0x37
        /*0002*/ 	.short	(.L_276 - .L_275)
.L_275:
        /*0004*/ 	.word	0x00000082


	//----- nvinfo : EIATTR_KPARAM_INFO
	.align		4
.L_276:
        /*0008*/ 	.byte	0x04, 0x17
        /*000a*/ 	.short	(.L_278 - .L_277)
.L_277:
        /*000c*/ 	.word	0x00000000
        /*0010*/ 	.short	0x0000
        /*0012*/ 	.short	0x0000
        /*0014*/ 	.byte	0x00, 0xf0, 0x01, 0x24


	//----- nvinfo : EIATTR_SPARSE_MMA_MASK
	.align		4
.L_278:
        /*0018*/ 	.byte	0x03, 0x50
        /*001a*/ 	.short	0x0000


	//----- nvinfo : EIATTR_MAXREG_COUNT
	.align		4
        /*001c*/ 	.byte	0x03, 0x1b
        /*001e*/ 	.short	0x00a8


	//----- nvinfo : EIATTR_MERCURY_ISA_VERSION
	.align		4
        /*0020*/ 	.byte	0x03, 0x5f
        /*0022*/ 	.short	0x0101


	//----- nvinfo : EIATTR_VRC_CTA_INIT_COUNT
	.align		4
        /*0024*/ 	.byte	0x02, 0x4a
	.zero		1
	.zero		1


	//----- nvinfo : EIATTR_EXIT_INSTR_OFFSETS
	.align		4
        /*0028*/ 	.byte	0x04, 0x1c
        /*002a*/ 	.short	(.L_280 - .L_279)


	//   ....[0]....
.L_279:
        /*002c*/ 	.word	0x00000010


	//----- nvinfo : EIATTR_MAX_THREADS
	.align		4
.L_280:
        /*0030*/ 	.byte	0x04, 0x05
        /*0032*/ 	.short	(.L_282 - .L_281)
.L_281:
        /*0034*/ 	.word	0x00000180
        /*0038*/ 	.word	0x00000001
        /*003c*/ 	.word	0x00000001


	//----- nvinfo : EIATTR_CBANK_PARAM_SIZE
	.align		4
.L_282:
        /*0040*/ 	.byte	0x03, 0x19
        /*0042*/ 	.short	0x0900


	//----- nvinfo : EIATTR_PARAM_CBANK
	.align		4
        /*0044*/ 	.byte	0x04, 0x0a
        /*0046*/ 	.short	(.L_284 - .L_283)
	.align		4
.L_283:
        /*0048*/ 	.word	index@(.nv.constant0._ZN7cutlass13device_kernelIN5flash11enable_sm90INS1_16FlashAttnBwdSm90INS1_25CollectiveMainloopBwdSm90ILi2ELi2ELi2EN4cute5tupleIJNS5_1CILi1EEES8_S8_EEENS6_IJNS7_ILi64EEENS7_ILi128EEENS7_ILi96EEEEEENS_6half_tEfNS_4arch4Sm90ELb0ELb1ELb1ELb0ELb0ELb1ELb0ELb0ELi2ELi1ELi2ELi1ELb1EEENS1_21CollectiveEpilogueBwdISD_SE_SG_Li256ELb0ELb0ELi1EEENS1_19SingleTileSchedulerILb0ELb0ELb0ELi128EEEEEEEEEvNT_6ParamsE)
        /*004c*/ 	.short	0x0380
        /*004e*/ 	.short	0x0900


	//----- nvinfo : EIATTR_SW_WAR
	.align		4
.L_284:
        /*0050*/ 	.byte	0x04, 0x36
        /*0052*/ 	.short	(.L_286 - .L_285)
.L_285:
        /*0054*/ 	.word	0x00000008
.L_286:


//--------------------- .nv.info._ZN7cutlass13device_kernelIN5flash11enable_sm90INS1_16FlashAttnBwdSm90INS1_25CollectiveMainloopBwdSm90ILi2ELi2ELi2EN4cute5tupleIJNS5_1CILi1EEES8_S8_EEENS6_IJNS7_ILi64EEENS7_ILi128EEENS7_ILi96EEEEEENS_6half_tEfNS_4arch4Sm90ELb0ELb1ELb1ELb0ELb1ELb1ELb0ELb0ELi2ELi1ELi2ELi1ELb1EEENS1_21CollectiveEpilogueBwdISD_SE_SG_Li256ELb0ELb0ELi1EEENS1_19SingleTileSchedulerILb0ELb0ELb0ELi128EEEEEEEEEvNT_6ParamsE --------------------------
	.section	.nv.info._ZN7cutlass13device_kernelIN5flash11enable_sm90INS1_16FlashAttnBwdSm90INS1_25CollectiveMainloopBwdSm90ILi2ELi2ELi2EN4cute5tupleIJNS5_1CILi1EEES8_S8_EEENS6_IJNS7_ILi64EEENS7_ILi128EEENS7_ILi96EEEEEENS_6half_tEfNS_4arch4Sm90ELb0ELb1ELb1ELb0ELb1ELb1ELb0ELb0ELi2ELi1ELi2ELi1ELb1EEENS1_21CollectiveEpilogueBwdISD_SE_SG_Li256ELb0ELb0ELi1EEENS1_19SingleTileSchedulerILb0ELb0ELb0ELi128EEEEEEEEEvNT_6ParamsE,"",@"SHT_CUDA_INFO"
	.sectionflags	@""
	.align	4


	//----- nvinfo : EIATTR_CUDA_API_VERSION
	.align		4
        /*0000*/ 	.byte	0x04, 0x37
        /*0002*/ 	.short	(.L_288 - .L_287)
.L_287:
        /*0004*/ 	.word	0x00000082


	//----- nvinfo : EIATTR_KPARAM_INFO
	.align		4
.L_288:
        /*0008*/ 	.byte	0x04, 0x17
        /*000a*/ 	.short	(.L_290 - .L_289)
.L_289:
        /*000c*/ 	.word	0x00000000
        /*0010*/ 	.short	0x0000
        /*0012*/ 	.short	0x0000
        /*0014*/ 	.byte	0x00, 0xf0, 0x01, 0x24


	//----- nvinfo : EIATTR_SPARSE_MMA_MASK
	.align		4
.L_290:
        /*0018*/ 	.byte	0x03, 0x50
        /*001a*/ 	.short	0x0000


	//----- nvinfo : EIATTR_MAXREG_COUNT
	.align		4
        /*001c*/ 	.byte	0x03, 0x1b
        /*001e*/ 	.short	0x00a8


	//----- nvinfo : EIATTR_MERCURY_ISA_VERSION
	.align		4
        /*0020*/ 	.byte	0x03, 0x5f
        /*0022*/ 	.short	0x0101


	//----- nvinfo : EIATTR_VRC_CTA_INIT_COUNT
	.align		4
        /*0024*/ 	.byte	0x02, 0x4a
	.zero		1
	.zero		1


	//----- nvinfo : EIATTR_EXIT_INSTR_OFFSETS
	.align		4
        /*0028*/ 	.byte	0x04, 0x1c
        /*002a*/ 	.short	(.L_292 - .L_291)


	//   ....[0]....
.L_291:
        /*002c*/ 	.word	0x00000010


	//----- nvinfo : EIATTR_MAX_THREADS
	.align		4
.L_292:
        /*0030*/ 	.byte	0x04, 0x05
        /*0032*/ 	.short	(.L_294 - .L_293)
.L_293:
        /*0034*/ 	.word	0x00000180
        /*0038*/ 	.word	0x00000001
        /*003c*/ 	.word	0x00000001


	//----- nvinfo : EIATTR_CBANK_PARAM_SIZE
	.align		4
.L_294:
        /*0040*/ 	.byte	0x03, 0x19
        /*0042*/ 	.short	0x0900


	//----- nvinfo : EIATTR_PARAM_CBANK
	.align		4
        /*0044*/ 	.byte	0x04, 0x0a
        /*0046*/ 	.short	(.L_296 - .L_295)
	.align		4
.L_295:
        /*0048*/ 	.word	index@(.nv.constant0._ZN7cutlass13device_kernelIN5flash11enable_sm90INS1_16FlashAttnBwdSm90INS1_25CollectiveMainloopBwdSm90ILi2ELi2ELi2EN4cute5tupleIJNS5_1CILi1EEES8_S8_EEENS6_IJNS7_ILi64EEENS7_ILi128EEENS7_ILi96EEEEEENS_6half_tEfNS_4arch4Sm90ELb0ELb1ELb1ELb0ELb1ELb1ELb0ELb0ELi2ELi1ELi2ELi1ELb1EEENS1_21CollectiveEpilogueBwdISD_SE_SG_Li256ELb0ELb0ELi1EEENS1_19SingleTileSchedulerILb0ELb0ELb0ELi128EEEEEEEEEvNT_6ParamsE)
        /*004c*/ 	.short	0x0380
        /*004e*/ 	.short	0x0900


	//----- nvinfo : EIATTR_SW_WAR
	.align		4
.L_296:
        /*0050*/ 	.byte	0x04, 0x36
        /*0052*/ 	.short	(.L_298 - .L_297)
.L_297:
        /*0054*/ 	.word	0x00000008
.L_298:


//--------------------- .nv.info._ZN7cutlass13device_kernelIN5flash11enable_sm90INS1_16FlashAttnBwdSm90INS1_25CollectiveMainloopBwdSm90ILi2ELi2ELi2EN4cute5tupleIJNS5_1CILi1EEES8_S8_EEENS6_IJNS7_ILi64EEENS7_ILi128EEENS7_ILi96EEEEEENS_6half_tEfNS_4arch4Sm90ELb0ELb1ELb1ELb0ELb0ELb1ELb0ELb0ELi2ELi1ELi2ELi1ELb1EEENS1_24CollectiveEpilogueBwdGQAISD_fSG_Li256ELb0ELb0EEENS1_19SingleTileSchedulerILb0ELb0ELb0ELi128EEEEEEEEEvNT_6ParamsE --------------------------
	.section	.nv.info._ZN7cutlass13device_kernelIN5flash11enable_sm90INS1_16FlashAttnBwdSm90INS1_25CollectiveMainloopBwdSm90ILi2ELi2ELi2EN4cute5tupleIJNS5_1CILi1EEES8_S8_EEENS6_IJNS7_ILi64EEENS7_ILi128EEENS7_ILi96EEEEEENS_6half_tEfNS_4arch4Sm90ELb0ELb1ELb1ELb0ELb0ELb1ELb0ELb0ELi2ELi1ELi2ELi1ELb1EEENS1_24CollectiveEpilogueBwdGQAISD_fSG_Li256ELb0ELb0EEENS1_19SingleTileSchedulerILb0ELb0ELb0ELi128EEEEEEEEEvNT_6ParamsE,"",@"SHT_CUDA_INFO"
	.sectionflags	@""
	.align	4


	//----- nvinfo : EIATTR_CUDA_API_VERSION
	.align		4
        /*0000*/ 	.byte	0x04, 0x37
        /*0002*/ 	.short	(.L_300 - .L_299)
.L_299:
        /*0004*/ 	.word	0x00000082


	//----- nvinfo : EIATTR_KPARAM_INFO
	.align		4
.L_300:
        /*0008*/ 	.byte	0x04, 0x17
        /*000a*/ 	.short	(.L_302 - .L_301)
.L_301:
        /*000c*/ 	.word	0x00000000
        /*0010*/ 	.short	0x0000
        /*0012*/ 	.short	0x0000
        /*0014*/ 	.byte	0x00, 0xf0, 0x01, 0x1a


	//----- nvinfo : EIATTR_SPARSE_MMA_MASK
	.align		4
.L_302:
        /*0018*/ 	.byte	0x03, 0x50
        /*001a*/ 	.short	0x0000


	//----- nvinfo : EIATTR_MAXREG_COUNT
	.align		4
        /*001c*/ 	.byte	0x03, 0x1b
        /*001e*/ 	.short	0x00a8


	//----- nvinfo : EIATTR_MERCURY_ISA_VERSION
	.align		4
        /*0020*/ 	.byte	0x03, 0x5f
        /*0022*/ 	.short	0x0101


	//----- nvinfo : EIATTR_VRC_CTA_INIT_COUNT
	.align		4
        /*0024*/ 	.byte	0x02, 0x4a
	.zero		1
	.zero		1


	//----- nvinfo : EIATTR_EXIT_INSTR_OFFSETS
	.align		4
        /*0028*/ 	.byte	0x04, 0x1c
        /*002a*/ 	.short	(.L_304 - .L_303)


	//   ....[0]....
.L_303:
        /*002c*/ 	.word	0x00000010


	//----- nvinfo : EIATTR_MAX_THREADS
	.align		4
.L_304:
        /*0030*/ 	.byte	0x04, 0x05
        /*0032*/ 	.short	(.L_306 - .L_305)
.L_305:
        /*0034*/ 	.word	0x00000180
        /*0038*/ 	.word	0x00000001
        /*003c*/ 	.word	0x00000001


	//----- nvinfo : EIATTR_CBANK_PARAM_SIZE
	.align		4
.L_306:
        /*0040*/ 	.byte	0x03, 0x19
        /*0042*/ 	.short	0x0680


	//----- nvinfo : EIATTR_PARAM_CBANK
	.align		4
        /*0044*/ 	.byte	0x04, 0x0a
        /*0046*/ 	.short	(.L_308 - .L_307)
	.align		4
.L_307:
        /*0048*/ 	.word	index@(.nv.constant0._ZN7cutlass13device_kernelIN5flash11enable_sm90INS1_16FlashAttnBwdSm90INS1_25CollectiveMainloopBwdSm90ILi2ELi2ELi2EN4cute5tupleIJNS5_1CILi1EEES8_S8_EEENS6_IJNS7_ILi64EEENS7_ILi128EEENS7_ILi96EEEEEENS_6half_tEfNS_4arch4Sm90ELb0ELb1ELb1ELb0ELb0ELb1ELb0ELb0ELi2ELi1ELi2ELi1ELb1EEENS1_24CollectiveEpilogueBwdGQAISD_fSG_Li256ELb0ELb0EEENS1_19SingleTileSchedulerILb0ELb0ELb0ELi128EEEEEEEEEvNT_6ParamsE)
        /*004c*/ 	.short	0x0380
        /*004e*/ 	.short	0x0680


	//----- nvinfo : EIATTR_SW_WAR
	.align		4
.L_308:
        /*0050*/ 	.byte	0x04, 0x36
        /*0052*/ 	.short	(.L_310 - .L_309)
.L_309:
        /*0054*/ 	.word	0x00000008
.L_310:


//--------------------- .nv.info._ZN7cutlass13device_kernelIN5flash11enable_sm90INS1_16FlashAttnBwdSm90INS1_25CollectiveMainloopBwdSm90ILi2ELi2ELi2EN4cute5tupleIJNS5_1CILi1EEES8_S8_EEENS6_IJNS7_ILi64EEENS7_ILi128EEENS7_ILi96EEEEEENS_6half_tEfNS_4arch4Sm90ELb0ELb1ELb1ELb0ELb1ELb1ELb0ELb0ELi2ELi1ELi2ELi1ELb1EEENS1_24CollectiveEpilogueBwdGQAISD_fSG_Li256ELb0ELb1EEENS1_19SingleTileSchedulerILb0ELb0ELb0ELi128EEEEEEEEEvNT_6ParamsE --------------------------
	.section	.nv.info._ZN7cutlass13device_kernelIN5flash11enable_sm90INS1_16FlashAttnBwdSm90INS1_25CollectiveMainloopBwdSm90ILi2ELi2ELi2EN4cute5tupleIJNS5_1CILi1EEES8_S8_EEENS6_IJNS7_ILi64EEENS7_ILi128EEENS7_ILi96EEEEEENS_6half_tEfNS_4arch4Sm90ELb0ELb1ELb1ELb0ELb1ELb1ELb0ELb0ELi2ELi1ELi2ELi1ELb1EEENS1_24CollectiveEpilogueBwdGQAISD_fSG_Li256ELb0ELb1EEENS1_19SingleTileSchedulerILb0ELb0ELb0ELi128EEEEEEEEEvNT_6ParamsE,"",@"SHT_CUDA_INFO"
	.sectionflags	@""
	.align	4


	//----- nvinfo : EIATTR_CUDA_API_VERSION
	.align		4
        /*0000*/ 	.byte	0x04, 0x37
        /*0002*/ 	.short	(.L_312 - .L_311)
.L_311:
        /*0004*/ 	.word	0x00000082


	//----- nvinfo : EIATTR_KPARAM_INFO
	.align		4
.L_312:
        /*0008*/ 	.byte	0x04, 0x17
        /*000a*/ 	.short	(.L_314 - .L_313)
.L_313:
        /*000c*/ 	.word	0x00000000
        /*0010*/ 	.short	0x0000
        /*0012*/ 	.short	0x0000
        /*0014*/ 	.byte	0x00, 0xf0, 0x01, 0x1a


	//----- nvinfo : EIATTR_SPARSE_MMA_MASK
	.align		4
.L_314:
        /*0018*/ 	.byte	0x03, 0x50
        /*001a*/ 	.short	0x0000


	//----- nvinfo : EIATTR_MAXREG_COUNT
	.align		4
        /*001c*/ 	.byte	0x03, 0x1b
        /*001e*/ 	.short	0x00a8


	//----- nvinfo : EIATTR_MERCURY_ISA_VERSION
	.align		4
        /*0020*/ 	.byte	0x03, 0x5f
        /*0022*/ 	.short	0x0101


	//----- nvinfo : EIATTR_VRC_CTA_INIT_COUNT
	.align		4
        /*0024*/ 	.byte	0x02, 0x4a
	.zero		1
	.zero		1


	//----- nvinfo : EIATTR_EXIT_INSTR_OFFSETS
	.align		4
        /*0028*/ 	.byte	0x04, 0x1c
        /*002a*/ 	.short	(.L_316 - .L_315)


	//   ....[0]....
.L_315:
        /*002c*/ 	.word	0x00000010


	//----- nvinfo : EIATTR_MAX_THREADS
	.align		4
.L_316:
        /*0030*/ 	.byte	0x04, 0x05
        /*0032*/ 	.short	(.L_318 - .L_317)
.L_317:
        /*0034*/ 	.word	0x00000180
        /*0038*/ 	.word	0x00000001
        /*003c*/ 	.word	0x00000001


	//----- nvinfo : EIATTR_CBANK_PARAM_SIZE
	.align		4
.L_318:
        /*0040*/ 	.byte	0x03, 0x19
        /*0042*/ 	.short	0x0680


	//----- nvinfo : EIATTR_PARAM_CBANK
	.align		4
        /*0044*/ 	.byte	0x04, 0x0a
        /*0046*/ 	.short	(.L_320 - .L_319)
	.align		4
.L_319:
        /*0048*/ 	.word	index@(.nv.constant0._ZN7cutlass13device_kernelIN5flash11enable_sm90INS1_16FlashAttnBwdSm90INS1_25CollectiveMainloopBwdSm90ILi2ELi2ELi2EN4cute5tupleIJNS5_1CILi1EEES8_S8_EEENS6_IJNS7_ILi64EEENS7_ILi128EEENS7_ILi96EEEEEENS_6half_tEfNS_4arch4Sm90ELb0ELb1ELb1ELb0ELb1ELb1ELb0ELb0ELi2ELi1ELi2ELi1ELb1EEENS1_24CollectiveEpilogueBwdGQAISD_fSG_Li256ELb0ELb1EEENS1_19SingleTileSchedulerILb0ELb0ELb0ELi128EEEEEEEEEvNT_6ParamsE)
        /*004c*/ 	.short	0x0380
        /*004e*/ 	.short	0x0680


	//----- nvinfo : EIATTR_SW_WAR
	.align		4
.L_320:
        /*0050*/ 	.byte	0x04, 0x36
        /*0052*/ 	.short	(.L_322 - .L_321)
.L_321:
        /*0054*/ 	.word	0x00000008
.L_322:


//--------------------- .nv.info._ZN7cutlass13device_kernelIN5flash11enable_sm90INS1_16FlashAttnBwdSm90INS1_25CollectiveMainloopBwdSm90ILi2ELi2ELi2EN4cute5tupleIJNS5_1CILi1EEES8_S8_EEENS6_IJNS7_ILi64EEENS7_ILi128EEENS7_ILi96EEEEEENS_6half_tEfNS_4arch4Sm90ELb0ELb1ELb1ELb1ELb0ELb1ELb0ELb0ELi2ELi1ELi2ELi1ELb1EEENS1_21CollectiveEpilogueBwdISD_SE_SG_Li256ELb1ELb0ELi1EEENS1_19SingleTileSchedulerILb1ELb0ELb0ELi128EEEEEEEEEvNT_6ParamsE --------------------------
	.section	.nv.info._ZN7cutlass13device_kernelIN5flash11enable_sm90INS1_16FlashAttnBwdSm90INS1_25CollectiveMainloopBwdSm90ILi2ELi2ELi2EN4cute5tupleIJNS5_1CILi1EEES8_S8_EEENS6_IJNS7_ILi64EEENS7_ILi128EEENS7_ILi96EEEEEENS_6half_tEfNS_4arch4Sm90ELb0ELb1ELb1ELb1ELb0ELb1ELb0ELb0ELi2ELi1ELi2ELi1ELb1EEENS1_21CollectiveEpilogueBwdISD_SE_SG_Li256ELb1ELb0ELi1EEENS1_19SingleTileSchedulerILb1ELb0ELb0ELi128EEEEEEEEEvNT_6ParamsE,"",@"SHT_CUDA_INFO"
	.sectionflags	@""
	.align	4


	//----- nvinfo : EIATTR_CUDA_API_VERSION
	.align		4
        /*0000*/ 	.byte	0x04, 0x37
        /*0002*/ 	.short	(.L_324 - .L_323)
.L_323:
        /*0004*/ 	.word	0x00000082


	//----- nvinfo : EIATTR_KPARAM_INFO
	.align		4
.L_324:
        /*0008*/ 	.byte	0x04, 0x17
        /*000a*/ 	.short	(.L_326 - .L_325)
.L_325:
        /*000c*/ 	.word	0x00000000
        /*0010*/ 	.short	0x0000
        /*0012*/ 	.short	0x0000
        /*0014*/ 	.byte	0x00, 0xf0, 0x01, 0x1a


	//----- nvinfo : EIATTR_SPARSE_MMA_MASK
	.align		4
.L_326:
        /*0018*/ 	.byte	0x03, 0x50
        /*001a*/ 	.short	0x0000


	//----- nvinfo : EIATTR_MAXREG_COUNT
	.align		4
        /*001c*/ 	.byte	0x03, 0x1b
        /*001e*/ 	.short	0x00a8


	//----- nvinfo : EIATTR_MERCURY_ISA_VERSION
	.align		4
        /*0020*/ 	.byte	0x03, 0x5f
        /*0022*/ 	.short	0x0101


	//----- nvinfo : EIATTR_VRC_CTA_INIT_COUNT
	.align		4
        /*0024*/ 	.byte	0x02, 0x4a
	.zero		1
	.zero		1


	//----- nvinfo : EIATTR_EXIT_INSTR_OFFSETS
	.align		4
        /*0028*/ 	.byte	0x04, 0x1c
        /*002a*/ 	.short	(.L_328 - .L_327)


	//   ....[0]....
.L_327:
        /*002c*/ 	.word	0x00000010


	//----- nvinfo : EIATTR_MAX_THREADS
	.align		4
.L_328:
        /*0030*/ 	.byte	0x04, 0x05
        /*0032*/ 	.short	(.L_330 - .L_329)
.L_329:
        /*0034*/ 	.word	0x00000180
        /*0038*/ 	.word	0x00000001
        /*003c*/ 	.word	0x00000001


	//----- nvinfo : EIATTR_CBANK_PARAM_SIZE
	.align		4
.L_330:
        /*0040*/ 	.byte	0x03, 0x19
        /*0042*/ 	.short	0x0680


	//----- nvinfo : EIATTR_PARAM_CBANK
	.align		4
        /*0044*/ 	.byte	0x04, 0x0a
        /*0046*/ 	.short	(.L_332 - .L_331)
	.align		4
.L_331:
        /*0048*/ 	.word	index@(.nv.constant0._ZN7cutlass13device_kernelIN5flash11enable_sm90INS1_16FlashAttnBwdSm90INS1_25CollectiveMainloopBwdSm90ILi2ELi2ELi2EN4cute5tupleIJNS5_1CILi1EEES8_S8_EEENS6_IJNS7_ILi64EEENS7_ILi128EEENS7_ILi96EEEEEENS_6half_tEfNS_4arch4Sm90ELb0ELb1ELb1ELb1ELb0ELb1ELb0ELb0ELi2ELi1ELi2ELi1ELb1EEENS1_21CollectiveEpilogueBwdISD_SE_SG_Li256ELb1ELb0ELi1EEENS1_19SingleTileSchedulerILb1ELb0ELb0ELi128EEEEEEEEEvNT_6ParamsE)
        /*004c*/ 	.short	0x0380
        /*004e*/ 	.short	0x0680


	//----- nvinfo : EIATTR_SW_WAR
	.align		4
.L_332:
        /*0050*/ 	.byte	0x04, 0x36
        /*0052*/ 	.short	(.L_334 - .L_333)
.L_333:
        /*0054*/ 	.word	0x00000008
.L_334:


//--------------------- .nv.info._ZN7cutlass13device_kernelIN5flash11enable_sm90INS1_16FlashAttnBwdSm90INS1_25CollectiveMainloopBwdSm90ILi2ELi2ELi2EN4cute5tupleIJNS5_1CILi1EEES8_S8_EEENS6_IJNS7_ILi64EEENS7_ILi128EEENS7_ILi96EEEEEENS_6half_tEfNS_4arch4Sm90ELb0ELb1ELb1ELb1ELb1ELb1ELb0ELb0ELi2ELi1ELi2ELi1ELb1EEENS1_21CollectiveEpilogueBwdISD_SE_SG_Li256ELb1ELb0ELi1EEENS1_19SingleTileSchedulerILb1ELb0ELb0ELi128EEEEEEEEEvNT_6ParamsE --------------------------
	.section	.nv.info._ZN7cutlass13device_kernelIN5flash11enable_sm90INS1_16FlashAttnBwdSm90INS1_25CollectiveMainloopBwdSm90ILi2ELi2ELi2EN4cute5tupleIJNS5_1CILi1EEES8_S8_EEENS6_IJNS7_ILi64EEENS7_ILi128EEENS7_ILi96EEEEEENS_6half_tEfNS_4arch4Sm90ELb0ELb1ELb1ELb1ELb1ELb1ELb0ELb0ELi2ELi1ELi2ELi1ELb1EEENS1_21CollectiveEpilogueBwdISD_SE_SG_Li256ELb1ELb0ELi1EEENS1_19SingleTileSchedulerILb1ELb0ELb0ELi128EEEEEEEEEvNT_6ParamsE,"",@"SHT_CUDA_INFO"
	.sectionflags	@""
	.align	4


	//----- nvinfo : EIATTR_CUDA_API_VERSION
	.align		4
        /*0000*/ 	.byte	0x04, 0x37
        /*0002*/ 	.short	(.L_336 - .L_335)
.L_335:
        /*0004*/ 	.word	0x00000082


	//----- nvinfo : EIATTR_KPARAM_INFO
	.align		4
.L_336:
        /*0008*/ 	.byte	0x04, 0x17
        /*000a*/ 	.short	(.L_338 - .L_337)
.L_337:
        /*000c*/ 	.word	0x00000000
        /*0010*/ 	.short	0x0000
        /*0012*/ 	.short	0x0000
        /*0014*/ 	.byte	0x00, 0xf0, 0x01, 0x1a


	//----- nvinfo : EIATTR_SPARSE_MMA_MASK
	.align		4
.L_338:
        /*0018*/ 	.byte	0x03, 0x50
        /*001a*/ 	.short	0x0000


	//----- nvinfo : EIATTR_MAXREG_COUNT
	.align		4
        /*001c*/ 	.byte	0x03, 0x1b
        /*001e*/ 	.short	0x00a8


	//----- nvinfo : EIATTR_MERCURY_ISA_VERSION
	.align		4
        /*0020*/ 	.byte	0x03, 0x5f
        /*0022*/ 	.short	0x0101


	//----- nvinfo : EIATTR_VRC_CTA_INIT_COUNT
	.align		4
        /*0024*/ 	.byte	0x02, 0x4a
	.zero		1
	.zero		1


	//----- nvinfo : EIATTR_EXIT_INSTR_OFFSETS
	.align		4
        /*0028*/ 	.byte	0x04, 0x1c
        /*002a*/ 	.short	(.L_340 - .L_339)


	//   ....[0]....
.L_339:
        /*002c*/ 	.word	0x00000010


	//----- nvinfo : EIATTR_MAX_THREADS
	.align		4
.L_340:
        /*0030*/ 	.byte	0x04, 0x05
        /*0032*/ 	.short	(.L_342 - .L_341)
.L_341:
        /*0034*/ 	.word	0x00000180
        /*0038*/ 	.word	0x00000001
        /*003c*/ 	.word	0x00000001


	//----- nvinfo : EIATTR_CBANK_PARAM_SIZE
	.align		4
.L_342:
        /*0040*/ 	.byte	0x03, 0x19
        /*0042*/ 	.short	0x0680


	//----- nvinfo : EIATTR_PARAM_CBANK
	.align		4
        /*0044*/ 	.byte	0x04, 0x0a
        /*0046*/ 	.short	(.L_344 - .L_343)
	.align		4
.L_343:
        /*0048*/ 	.word	index@(.nv.constant0._ZN7cutlass13device_kernelIN5flash11enable_sm90INS1_16FlashAttnBwdSm90INS1_25CollectiveMainloopBwdSm90ILi2ELi2ELi2EN4cute5tupleIJNS5_1CILi1EEES8_S8_EEENS6_IJNS7_ILi64EEENS7_ILi128EEENS7_ILi96EEEEEENS_6half_tEfNS_4arch4Sm90ELb0ELb1ELb1ELb1ELb1ELb1ELb0ELb0ELi2ELi1ELi2ELi1ELb1EEENS1_21CollectiveEpilogueBwdISD_SE_SG_Li256ELb1ELb0ELi1EEENS1_19SingleTileSchedulerILb1ELb0ELb0ELi128EEEEEEEEEvNT_6ParamsE)
        /*004c*/ 	.short	0x0380
        /*004e*/ 	.short	0x0680


	//----- nvinfo : EIATTR_SW_WAR
	.align		4
.L_344:
        /*0050*/ 	.byte	0x04, 0x36
        /*0052*/ 	.short	(.L_346 - .L_345)
.L_345:
        /*0054*/ 	.word	0x00000008
.L_346:


//--------------------- .nv.info._ZN7cutlass13device_kernelIN5flash11enable_sm90INS1_16FlashAttnBwdSm90INS1_25CollectiveMainloopBwdSm90ILi2ELi2ELi2EN4cute5tupleIJNS5_1CILi1EEES8_S8_EEENS6_IJNS7_ILi64EEENS7_ILi128EEENS7_ILi96EEEEEENS_6half_tEfNS_4arch4Sm90ELb0ELb1ELb1ELb1ELb0ELb1ELb0ELb0ELi2ELi1ELi2ELi1ELb1EEENS1_24CollectiveEpilogueBwdGQAISD_fSG_Li256ELb1ELb0EEENS1_19SingleTileSchedulerILb1ELb0ELb0ELi128EEEEEEEEEvNT_6ParamsE --------------------------
	.section	.nv.info._ZN7cutlass13device_kernelIN5flash11enable_sm90INS1_16FlashAttnBwdSm90INS1_25CollectiveMainloopBwdSm90ILi2ELi2ELi2EN4cute5tupleIJNS5_1CILi1EEES8_S8_EEENS6_IJNS7_ILi64EEENS7_ILi128EEENS7_ILi96EEEEEENS_6half_tEfNS_4arch4Sm90ELb0ELb1ELb1ELb1ELb0ELb1ELb0ELb0ELi2ELi1ELi2ELi1ELb1EEENS1_24CollectiveEpilogueBwdGQAISD_fSG_Li256ELb1ELb0EEENS1_19SingleTileSchedulerILb1ELb0ELb0ELi128EEEEEEEEEvNT_6ParamsE,"",@"SHT_CUDA_INFO"
	.sectionflags	@""
	.align	4


	//----- nvinfo : EIATTR_CUDA_API_VERSION
	.align		4
        /*0000*/ 	.byte	0x04, 0x37
        /*0002*/ 	.short	(.L_348 - .L_347)
.L_347:
        /*0004*/ 	.word	0x00000082


	//----- nvinfo : EIATTR_KPARAM_INFO
	.align		4
.L_348:
        /*0008*/ 	.byte	0x04, 0x17
        /*000a*/ 	.short	(.L_350 - .L_349)
.L_349:
        /*000c*/ 	.word	0x00000000
        /*0010*/ 	.short	0x0000
        /*0012*/ 	.short	0x0000
        /*0014*/ 	.byte	0x00, 0xf0, 0x01, 0x1a


	//----- nvinfo : EIATTR_SPARSE_MMA_MASK
	.align		4
.L_350:
        /*0018*/ 	.byte	0x03, 0x50
        /*001a*/ 	.short	0x0000


	//----- nvinfo : EIATTR_MAXREG_COUNT
	.align		4
        /*001c*/ 	.byte	0x03, 0x1b
        /*001e*/ 	.short	0x00a8


	//----- nvinfo : EIATTR_MERCURY_ISA_VERSION
	.align		4
        /*0020*/ 	.byte	0x03, 0x5f
        /*0022*/ 	.short	0x0101


	//----- nvinfo : EIATTR_VRC_CTA_INIT_COUNT
	.align		4
        /*0024*/ 	.byte	0x02, 0x4a
	.zero		1
	.zero		1


	//----- nvinfo : EIATTR_EXIT_INSTR_OFFSETS
	.align		4
        /*0028*/ 	.byte	0x04, 0x1c
        /*002a*/ 	.short	(.L_352 - .L_351)


	//   ....[0]....
.L_351:
        /*002c*/ 	.word	0x00000010


	//----- nvinfo : EIATTR_MAX_THREADS
	.align		4
.L_352:
        /*0030*/ 	.byte	0x04, 0x05
        /*0032*/ 	.short	(.L_354 - .L_353)
.L_353:
        /*0034*/ 	.word	0x00000180
        /*0038*/ 	.word	0x00000001
        /*003c*/ 	.word	0x00000001


	//----- nvinfo : EIATTR_CBANK_PARAM_SIZE
	.align		4
.L_354:
        /*0040*/ 	.byte	0x03, 0x19
        /*0042*/ 	.short	0x0680


	//----- nvinfo : EIATTR_PARAM_CBANK
	.align		4
        /*0044*/ 	.byte	0x04, 0x0a
        /*0046*/ 	.short	(.L_356 - .L_355)
	.align		4
.L_355:
        /*0048*/ 	.word	index@(.nv.constant0._ZN7cutlass13device_kernelIN5flash11enable_sm90INS1_16FlashAttnBwdSm90INS1_25CollectiveMainloopBwdSm90ILi2ELi2ELi2EN4cute5tupleIJNS5_1CILi1EEES8_S8_EEENS6_IJNS7_ILi64EEENS7_ILi128EEENS7_ILi96EEEEEENS_6half_tEfNS_4arch4Sm90ELb0ELb1ELb1ELb1ELb0ELb1ELb0ELb0ELi2ELi1ELi2ELi1ELb1EEENS1_24CollectiveEpilogueBwdGQAISD_fSG_Li256ELb1ELb0EEENS1_19SingleTileSchedulerILb1ELb0ELb0ELi128EEEEEEEEEvNT_6ParamsE)
        /*004c*/ 	.short	0x0380
        /*004e*/ 	.short	0x0680


	//----- nvinfo : EIATTR_SW_WAR
	.align		4
.L_356:
        /*0050*/ 	.byte	0x04, 0x36
        /*0052*/ 	.short	(.L_358 - .L_357)
.L_357:
        /*0054*/ 	.word	0x00000008
.L_358:


//--------------------- .nv.info._ZN7cutlass13device_kernelIN5flash11enable_sm90INS1_16FlashAttnBwdSm90INS1_25CollectiveMainloopBwdSm90ILi2ELi2ELi2EN4cute5tupleIJNS5_1CILi1EEES8_S8_EEENS6_IJNS7_ILi64EEENS7_ILi128EEENS7_ILi96EEEEEENS_6half_tEfNS_4arch4Sm90ELb0ELb1ELb1ELb1ELb1ELb1ELb0ELb0ELi2ELi1ELi2ELi1ELb1EEENS1_24CollectiveEpilogueBwdGQAISD_fSG_Li256ELb1ELb1EEENS1_19SingleTileSchedulerILb1ELb0ELb0ELi128EEEEEEEEEvNT_6ParamsE --------------------------
	.section	.nv.info._ZN7cutlass13device_kernelIN5flash11enable_sm90INS1_16FlashAttnBwdSm90INS1_25CollectiveMainloopBwdSm90ILi2ELi2ELi2EN4cute5tupleIJNS5_1CILi1EEES8_S8_EEENS6_IJNS7_ILi64EEENS7_ILi128EEENS7_ILi96EEEEEENS_6half_tEfNS_4arch4Sm90ELb0ELb1ELb1ELb1ELb1ELb1ELb0ELb0ELi2ELi1ELi2ELi1ELb1EEENS1_24CollectiveEpilogueBwdGQAISD_fSG_Li256ELb1ELb1EEENS1_19SingleTileSchedulerILb1ELb0ELb0ELi128EEEEEEEEEvNT_6ParamsE,"",@"SHT_CUDA_INFO"
	.sectionflags	@""
	.align	4


	//----- nvinfo : EIATTR_CUDA_API_VERSION
	.align		4
        /*0000*/ 	.byte	0x04, 0x37
        /*0002*/ 	.short	(.L_360 - .L_359)
.L_359:
        /*0004*/ 	.word	0x00000082


	//----- nvinfo : EIATTR_KPARAM_INFO
	.align		4
.L_360:
        /*0008*/ 	.byte	0x04, 0x17
        /*000a*/ 	.short	(.L_362 - .L_361)
.L_361:
        /*000c*/ 	.word	0x00000000
        /*0010*/ 	.short	0x0000
        /*0012*/ 	.short	0x0000
        /*0014*/ 	.byte	0x00, 0xf0, 0x01, 0x1a


	//----- nvinfo : EIATTR_SPARSE_MMA_MASK
	.align		4
.L_362:
        /*0018*/ 	.byte	0x03, 0x50
        /*001a*/ 	.short	0x0000


	//----- nvinfo : EIATTR_MAXREG_COUNT
	.align		4
        /*001c*/ 	.byte	0x03, 0x1b
        /*001e*/ 	.short	0x00a8


	//----- nvinfo : EIATTR_MERCURY_ISA_VERSION
	.align		4
        /*0020*/ 	.byte	0x03, 0x5f
        /*0022*/ 	.short	0x0101


	//----- nvinfo : EIATTR_VRC_CTA_INIT_COUNT
	.align		4
        /*0024*/ 	.byte	0x02, 0x4a
	.zero		1
	.zero		1


	//----- nvinfo : EIATTR_EXIT_INSTR_OFFSETS
	.align		4
        /*0028*/ 	.byte	0x04, 0x1c
        /*002a*/ 	.short	(.L_364 - .L_363)


	//   ....[0]....
.L_363:
        /*002c*/ 	.word	0x00000010


	//----- nvinfo : EIATTR_MAX_THREADS
	.align		4
.L_364:
        /*0030*/ 	.byte	0x04, 0x05
        /*0032*/ 	.short	(.L_366 - .L_365)
.L_365:
        /*0034*/ 	.word	0x00000180
        /*0038*/ 	.word	0x00000001
        /*003c*/ 	.word	0x00000001


	//----- nvinfo : EIATTR_CBANK_PARAM_SIZE
	.align		4
.L_366:
        /*0040*/ 	.byte	0x03, 0x19
        /*0042*/ 	.short	0x0680


	//----- nvinfo : EIATTR_PARAM_CBANK
	.align		4
        /*0044*/ 	.byte	0x04, 0x0a
        /*0046*/ 	.short	(.L_368 - .L_367)
	.align		4
.L_367:
        /*0048*/ 	.word	index@(.nv.constant0._ZN7cutlass13device_kernelIN5flash11enable_sm90INS1_16FlashAttnBwdSm90INS1_25CollectiveMainloopBwdSm90ILi2ELi2ELi2EN4cute5tupleIJNS5_1CILi1EEES8_S8_EEENS6_IJNS7_ILi64EEENS7_ILi128EEENS7_ILi96EEEEEENS_6half_tEfNS_4arch4Sm90ELb0ELb1ELb1ELb1ELb1ELb1ELb0ELb0ELi2ELi1ELi2ELi1ELb1EEENS1_24CollectiveEpilogueBwdGQAISD_fSG_Li256ELb1ELb1EEENS1_19SingleTileSchedulerILb1ELb0ELb0ELi128EEEEEEEEEvNT_6ParamsE)
        /*004c*/ 	.short	0x0380
        /*004e*/ 	.short	0x0680


	//----- nvinfo : EIATTR_SW_WAR
	.align		4
.L_368:
        /*0050*/ 	.byte	0x04, 0x36
        /*0052*/ 	.short	(.L_370 - .L_369)
.L_369:
        /*0054*/ 	.word	0x00000008
.L_370:


//--------------------- .nv.info._ZN7cutlass13device_kernelIN5flash11enable_sm90INS1_16FlashAttnBwdSm90INS1_25CollectiveMainloopBwdSm90ILi2ELi2ELi2EN4cute5tupleIJNS5_1CILi1EEES8_S8_EEENS6_IJNS7_ILi64EEENS7_ILi128EEENS7_ILi96EEEEEENS_6half_tEfNS_4arch4Sm90ELb1ELb0ELb1ELb0ELb0ELb1ELb0ELb0ELi2ELi1ELi2ELi1ELb1EEENS1_21CollectiveEpilogueBwdISD_SE_SG_Li256ELb0ELb0ELi1EEENS1_25SingleTileBwdLPTSchedulerILb0ELi128ELb0EEEEEEEEEvNT_6ParamsE --------------------------
	.section	.nv.info._ZN7cutlass13device_kernelIN5flash11enable_sm90INS1_16FlashAttnBwdSm90INS1_25CollectiveMainloopBwdSm90ILi2ELi2ELi2EN4cute5tupleIJNS5_1CILi1EEES8_S8_EEENS6_IJNS7_ILi64EEENS7_ILi128EEENS7_ILi96EEEEEENS_6half_tEfNS_4arch4Sm90ELb1ELb0ELb1ELb0ELb0ELb1ELb0ELb0ELi2ELi1ELi2ELi1ELb1EEENS1_21CollectiveEpilogueBwdISD_SE_SG_Li256ELb0ELb0ELi1EEENS1_25SingleTileBwdLPTSchedulerILb0ELi128ELb0EEEEEEEEEvNT_6ParamsE,"",@"SHT_CUDA_INFO"
	.sectionflags	@""
	.align	4


	//----- nvinfo : EIATTR_CUDA_API_VERSION
	.align		4
        /*0000*/ 	.byte	0x04, 0x37
        /*0002*/ 	.short	(.L_372 - .L_371)
.L_371:
        /*0004*/ 	.word	0x00000082


	//----- nvinfo : EIATTR_KPARAM_INFO
	.align		4
.L_372:
        /*0008*/ 	.byte	0x04, 0x17
        /*000a*/ 	.short	(.L_374 - .L_373)
.L_373:
        /*000c*/ 	.word	0x00000000
        /*0010*/ 	.short	0x0000
        /*0012*/ 	.short	0x0000
        /*0014*/ 	.byte	0x00, 0xf0, 0x01, 0x24


	//----- nvinfo : EIATTR_SPARSE_MMA_MASK
	.align		4
.L_374:
        /*0018*/ 	.byte	0x03, 0x50
        /*001a*/ 	.short	0x0000


	//----- nvinfo : EIATTR_MAXREG_COUNT
	.align		4
        /*001c*/ 	.byte	0x03, 0x1b
        /*001e*/ 	.short	0x00a8


	//----- nvinfo : EIATTR_MERCURY_ISA_VERSION
	.align		4
        /*0020*/ 	.byte	0x03, 0x5f
        /*0022*/ 	.short	0x0101


	//----- nvinfo : EIATTR_VRC_CTA_INIT_COUNT
	.align		4
        /*0024*/ 	.byte	0x02, 0x4a
	.zero		1
	.zero		1


	//----- nvinfo : EIATTR_EXIT_INSTR_OFFSETS
	.align		4
        /*0028*/ 	.byte	0x04, 0x1c
        /*002a*/ 	.short	(.L_376 - .L_375)


	//   ....[0]....
.L_375:
        /*002c*/ 	.word	0x00000010


	//----- nvinfo : EIATTR_MAX_THREADS
	.align		4
.L_376:
        /*0030*/ 	.byte	0x04, 0x05
        /*0032*/ 	.short	(.L_378 - .L_377)
.L_377:
        /*0034*/ 	.word	0x00000180
        /*0038*/ 	.word	0x00000001
        /*003c*/ 	.word	0x00000001


	//----- nvinfo : EIATTR_CBANK_PARAM_SIZE
	.align		4
.L_378:
        /*0040*/ 	.byte	0x03, 0x19
        /*0042*/ 	.short	0x0900


	//----- nvinfo : EIATTR_PARAM_CBANK
	.align		4
        /*0044*/ 	.byte	0x04, 0x0a
        /*0046*/ 	.short	(.L_380 - .L_379)
	.align		4
.L_379:
        /*0048*/ 	.word	index@(.nv.constant0._ZN7cutlass13device_kernelIN5flash11enable_sm90INS1_16FlashAttnBwdSm90INS1_25CollectiveMainloopBwdSm90ILi2ELi2ELi2EN4cute5tupleIJNS5_1CILi1EEES8_S8_EEENS6_IJNS7_ILi64EEENS7_ILi128EEENS7_ILi96EEEEEENS_6half_tEfNS_4arch4Sm90ELb1ELb0ELb1ELb0ELb0ELb1ELb0ELb0ELi2ELi1ELi2ELi1ELb1EEENS1_21CollectiveEpilogueBwdISD_SE_SG_Li256ELb0ELb0ELi1EEENS1_25SingleTileBwdLPTSchedulerILb0ELi128ELb0EEEEEEEEEvNT_6ParamsE)
        /*004c*/ 	.short	0x0380
        /*004e*/ 	.short	0x0900


	//----- nvinfo : EIATTR_SW_WAR
	.align		4
.L_380:
        /*0050*/ 	.byte	0x04, 0x36
        /*0052*/ 	.short	(.L_382 - .L_381)
.L_381:
        /*0054*/ 	.word	0x00000008
.L_382:


//--------------------- .nv.info._ZN7cutlass13device_kernelIN5flash11enable_sm90INS1_16FlashAttnBwdSm90INS1_25CollectiveMainloopBwdSm90ILi2ELi2ELi2EN4cute5tupleIJNS5_1CILi1EEES8_S8_EEENS6_IJNS7_ILi64EEENS7_ILi128EEENS7_ILi96EEEEEENS_6half_tEfNS_4arch4Sm90ELb1ELb0ELb1ELb0ELb1ELb1ELb0ELb0ELi2ELi1ELi2ELi1ELb1EEENS1_21CollectiveEpilogueBwdISD_SE_SG_Li256ELb0ELb0ELi1EEENS1_25SingleTileBwdLPTSchedulerILb0ELi128ELb1EEEEEEEEEvNT_6ParamsE --------------------------
	.section	.nv.info._ZN7cutlass13device_kernelIN5flash11enable_sm90INS1_16FlashAttnBwdSm90INS1_25CollectiveMainloopBwdSm90ILi2ELi2ELi2EN4cute5tupleIJNS5_1CILi1EEES8_S8_EEENS6_IJNS7_ILi64EEENS7_ILi128EEENS7_ILi96EEEEEENS_6half_tEfNS_4arch4Sm90ELb1ELb0ELb1ELb0ELb1ELb1ELb0ELb0ELi2ELi1ELi2ELi1ELb1EEENS1_21CollectiveEpilogueBwdISD_SE_SG_Li256ELb0ELb0ELi1EEENS1_25SingleTileBwdLPTSchedulerILb0ELi128ELb1EEEEEEEEEvNT_6ParamsE,"",@"SHT_CUDA_INFO"
	.sectionflags	@""
	.align	4


	//----- nvinfo : EIATTR_CUDA_API_VERSION
	.align		4
        /*0000*/ 	.byte	0x04, 0x37
        /*0002*/ 	.short	(.L_384 - .L_383)
.L_383:
        /*0004*/ 	.word	0x00000082


	//----- nvinfo : EIATTR_KPARAM_INFO
	.align		4
.L_384:
        /*0008*/ 	.byte	0x04, 0x17
        /*000a*/ 	.short	(.L_386 - .L_385)
.L_385:
        /*000c*/ 	.word	0x00000000
        /*0010*/ 	.short	0x0000
        /*0012*/ 	.short	0x0000
        /*0014*/ 	.byte	0x00, 0xf0, 0x01, 0x24


	//----- nvinfo : EIATTR_SPARSE_MMA_MASK
	.align		4
.L_386:
        /*0018*/ 	.byte	0x03, 0x50
        /*001a*/ 	.short	0x0000


	//----- nvinfo : EIATTR_MAXREG_COUNT
	.align		4
        /*001c*/ 	.byte	0x03, 0x1b
        /*001e*/ 	.short	0x00a8


	//----- nvinfo : EIATTR_MERCURY_ISA_VERSION
	.align		4
        /*0020*/ 	.byte	0x03, 0x5f
        /*0022*/ 	.short	0x0101


	//----- nvinfo : EIATTR_VRC_CTA_INIT_COUNT
	.align		4
        /*0024*/ 	.byte	0x02, 0x4a
	.zero		1
	.zero		1


	//----- nvinfo : EIATTR_EXIT_INSTR_OFFSETS
	.align		4
        /*0028*/ 	.byte	0x04, 0x1c
        /*002a*/ 	.short	(.L_388 - .L_387)


	//   ....[0]....
.L_387:
        /*002c*/ 	.word	0x00000010


	//----- nvinfo : EIATTR_MAX_THREADS
	.align		4
.L_388:
        /*0030*/ 	.byte	0x04, 0x05
        /*0032*/ 	.short	(.L_390 - .L_389)
.L_389:
        /*0034*/ 	.word	0x00000180
        /*0038*/ 	.word	0x00000001
        /*003c*/ 	.word	0x00000001


	//----- nvinfo : EIATTR_CBANK_PARAM_SIZE
	.align		4
.L_390:
        /*0040*/ 	.byte	0x03, 0x19
        /*0042*/ 	.short	0x0900


	//----- nvinfo : EIATTR_PARAM_CBANK
	.align		4
        /*0044*/ 	.byte	0x04, 0x0a
        /*0046*/ 	.short	(.L_392 - .L_391)
	.align		4
.L_391:
        /*0048*/ 	.word	index@(.nv.constant0._ZN7cutlass13device_kernelIN5flash11enable_sm90INS1_16FlashAttnBwdSm90INS1_25CollectiveMainloopBwdSm90ILi2ELi2ELi2EN4cute5tupleIJNS5_1CILi1EEES8_S8_EEENS6_IJNS7_ILi64EEENS7_ILi128EEENS7_ILi96EEEEEENS_6half_tEfNS_4arch4Sm90ELb1ELb0ELb1ELb0ELb1ELb1ELb0ELb0ELi2ELi1ELi2ELi1ELb1EEENS1_21CollectiveEpilogueBwdISD_SE_SG_Li256ELb0ELb0ELi1EEENS1_25SingleTileBwdLPTSchedulerILb0ELi128ELb1EEEEEEEEEvNT_6ParamsE)
        /*004c*/ 	.short	0x0380
        /*004e*/ 	.short	0x0900


	//----- nvinfo : EIATTR_SW_WAR
	.align		4
.L_392:
        /*0050*/ 	.byte	0x04, 0x36
        /*0052*/ 	.short	(.L_394 - .L_393)
.L_393:
        /*0054*/ 	.word	0x00000008
.L_394:


//--------------------- .nv.info._ZN7cutlass13device_kernelIN5flash11enable_sm90INS1_16FlashAttnBwdSm90INS1_25CollectiveMainloopBwdSm90ILi2ELi2ELi2EN4cute5tupleIJNS5_1CILi1EEES8_S8_EEENS6_IJNS7_ILi64EEENS7_ILi128EEENS7_ILi96EEEEEENS_6half_tEfNS_4arch4Sm90ELb1ELb0ELb1ELb0ELb0ELb1ELb0ELb0ELi2ELi1ELi2ELi1ELb1EEENS1_24CollectiveEpilogueBwdGQAISD_fSG_Li256ELb0ELb0EEENS1_25SingleTileBwdLPTSchedulerILb0ELi128ELb0EEEEEEEEEvNT_6ParamsE --------------------------
	.section	.nv.info._ZN7cutlass13device_kernelIN5flash11enable_sm90INS1_16FlashAttnBwdSm90INS1_25CollectiveMainloopBwdSm90ILi2ELi2ELi2EN4cute5tupleIJNS5_1CILi1EEES8_S8_EEENS6_IJNS7_ILi64EEENS7_ILi128EEENS7_ILi96EEEEEENS_6half_tEfNS_4arch4Sm90ELb1ELb0ELb1ELb0ELb0ELb1ELb0ELb0ELi2ELi1ELi2ELi1ELb1EEENS1_24CollectiveEpilogueBwdGQAISD_fSG_Li256ELb0ELb0EEENS1_25SingleTileBwdLPTSchedulerILb0ELi128ELb0EEEEEEEEEvNT_6ParamsE,"",@"SHT_CUDA_INFO"
	.sectionflags	@""
	.align	4


	//----- nvinfo : EIATTR_CUDA_API_VERSION
	.align		4
        /*0000*/ 	.byte	0x04, 0x37
        /*0002*/ 	.short	(.L_396 - .L_395)
.L_395:
        /*0004*/ 	.word	0x00000082


	//----- nvinfo : EIATTR_KPARAM_INFO
	.align		4
.L_396:
        /*0008*/ 	.byte	0x04, 0x17
        /*000a*/ 	.short	(.L_398 - .L_397)
.L_397:
        /*000c*/ 	.word	0x00000000
        /*0010*/ 	.short	0x0000
        /*0012*/ 	.short	0x0000
        /*0014*/ 	.byte	0x00, 0xf0, 0x01, 0x1c


	//----- nvinfo : EIATTR_SPARSE_MMA_MASK
	.align		4
.L_398:
        /*0018*/ 	.byte	0x03, 0x50
        /*001a*/ 	.short	0x0000


	//----- nvinfo : EIATTR_MAXREG_COUNT
	.align		4
        /*001c*/ 	.byte	0x03, 0x1b
        /*001e*/ 	.short	0x00a8


	//----- nvinfo : EIATTR_MERCURY_ISA_VERSION
	.align		4
        /*0020*/ 	.byte	0x03, 0x5f
        /*0022*/ 	.short	0x0101


	//----- nvinfo : EIATTR_VRC_CTA_INIT_COUNT
	.align		4
        /*0024*/ 	.byte	0x02, 0x4a
	.zero		1
	.zero		1


	//----- nvinfo : EIATTR_EXIT_INSTR_OFFSETS
	.align		4
        /*0028*/ 	.byte	0x04, 0x1c
        /*002a*/ 	.short	(.L_400 - .L_399)


	//   ....[0]....
.L_399:
        /*002c*/ 	.word	0x00000010


	//----- nvinfo : EIATTR_MAX_THREADS
	.align		4
.L_400:
        /*0030*/ 	.byte	0x04, 0x05
        /*0032*/ 	.short	(.L_402 - .L_401)
.L_401:
        /*0034*/ 	.word	0x00000180
        /*0038*/ 	.word	0x00000001
        /*003c*/ 	.word	0x00000001


	//----- nvinfo : EIATTR_CBANK_PARAM_SIZE
	.align		4
.L_402:
        /*0040*/ 	.byte	0x03, 0x19
        /*0042*/ 	.short	0x0700


	//----- nvinfo : EIATTR_PARAM_CBANK
	.align		4
        /*0044*/ 	.byte	0x04, 0x0a
        /*0046*/ 	.short	(.L_404 - .L_403)
	.align		4
.L_403:
        /*0048*/ 	.word	index@(.nv.constant0._ZN7cutlass13device_kernelIN5flash11enable_sm90INS1_16FlashAttnBwdSm90INS1_25CollectiveMainloopBwdSm90ILi2ELi2ELi2EN4cute5tupleIJNS5_1CILi1EEES8_S8_EEENS6_IJNS7_ILi64EEENS7_ILi128EEENS7_ILi96EEEEEENS_6half_tEfNS_4arch4Sm90ELb1ELb0ELb1ELb0ELb0ELb1ELb0ELb0ELi2ELi1ELi2ELi1ELb1EEENS1_24CollectiveEpilogueBwdGQAISD_fSG_Li256ELb0ELb0EEENS1_25SingleTileBwdLPTSchedulerILb0ELi128ELb0EEEEEEEEEvNT_6ParamsE)
        /*004c*/ 	.short	0x0380
        /*004e*/ 	.short	0x0700


	//----- nvinfo : EIATTR_SW_WAR
	.align		4
.L_404:
        /*0050*/ 	.byte	0x04, 0x36
        /*0052*/ 	.short	(.L_406 - .L_405)
.L_405:
        /*0054*/ 	.word	0x00000008
.L_406:


//--------------------- .nv.info._ZN7cutlass13device_kernelIN5flash11enable_sm90INS1_16FlashAttnBwdSm90INS1_25CollectiveMainloopBwdSm90ILi2ELi2ELi2EN4cute5tupleIJNS5_1CILi1EEES8_S8_EEENS6_IJNS7_ILi64EEENS7_ILi128EEENS7_ILi96EEEEEENS_6half_tEfNS_4arch4Sm90ELb1ELb0ELb1ELb0ELb1ELb1ELb0ELb0ELi2ELi1ELi2ELi1ELb1EEENS1_24CollectiveEpilogueBwdGQAISD_fSG_Li256ELb0ELb1EEENS1_25SingleTileBwdLPTSchedulerILb0ELi128ELb1EEEEEEEEEvNT_6ParamsE --------------------------
	.section	.nv.info._ZN7cutlass13device_kernelIN5flash11enable_sm90INS1_16FlashAttnBwdSm90INS1_25CollectiveMainloopBwdSm90ILi2ELi2ELi2EN4cute5tupleIJNS5_1CILi1EEES8_S8_EEENS6_IJNS7_ILi64EEENS7_ILi128EEENS7_ILi96EEEEEENS_6half_tEfNS_4arch4Sm90ELb1ELb0ELb1ELb0ELb1ELb1ELb0ELb0ELi2ELi1ELi2ELi1ELb1EEENS1_24CollectiveEpilogueBwdGQAISD_fSG_Li256ELb0ELb1EEENS1_25SingleTileBwdLPTSchedulerILb0ELi128ELb1EEEEEEEEEvNT_6ParamsE,"",@"SHT_CUDA_INFO"
	.sectionflags	@""
	.align	4


	//----- nvinfo : EIATTR_CUDA_API_VERSION
	.align		4
        /*0000*/ 	.byte	0x04, 0x37
        /*0002*/ 	.short	(.L_408 - .L_407)
.L_407:
        /*0004*/ 	.word	0x00000082


	//----- nvinfo : EIATTR_KPARAM_INFO
	.align		4
.L_408:
        /*0008*/ 	.byte	0x04, 0x17
        /*000a*/ 	.short	(.L_410 - .L_409)
.L_409:
        /*000c*/ 	.word	0x00000000
        /*0010*/ 	.short	0x0000
        /*0012*/ 	.short	0x0000
        /*0014*/ 	.byte	0x00, 0xf0, 0x01, 0x1c


	//----- nvinfo : EIATTR_SPARSE_MMA_MASK
	.align		4
.L_410:
        /*0018*/ 	.byte	0x03, 0x50
        /*001a*/ 	.short	0x0000


	//----- nvinfo : EIATTR_MAXREG_COUNT
	.align		4
        /*001c*/ 	.byte	0x03, 0x1b
        /*001e*/ 	.short	0x00a8


	//----- nvinfo : EIATTR_MERCURY_ISA_VERSION
	.align		4
        /*0020*/ 	.byte	0x03, 0x5f
        /*0022*/ 	.short	0x0101


	//----- nvinfo : EIATTR_VRC_CTA_INIT_COUNT
	.align		4
        /*0024*/ 	.byte	0x02, 0x4a
	.zero		1
	.zero		1


	//----- nvinfo : EIATTR_EXIT_INSTR_OFFSETS
	.align		4
        /*0028*/ 	.byte	0x04, 0x1c
        /*002a*/ 	.short	(.L_412 - .L_411)


	//   ....[0]....
.L_411:
        /*002c*/ 	.word	0x00000010


	//----- nvinfo : EIATTR_MAX_THREADS
	.align		4
.L_412:
        /*0030*/ 	.byte	0x04, 0x05
        /*0032*/ 	.short	(.L_414 - .L_413)
.L_413:
        /*0034*/ 	.word	0x00000180
        /*0038*/ 	.word	0x00000001
        /*003c*/ 	.word	0x00000001


	//----- nvinfo : EIATTR_CBANK_PARAM_SIZE
	.align		4
.L_414:
        /*0040*/ 	.byte	0x03, 0x19
        /*0042*/ 	.short	0x0700


	//----- nvinfo : EIATTR_PARAM_CBANK
	.align		4
        /*0044*/ 	.byte	0x04, 0x0a
        /*0046*/ 	.short	(.L_416 - .L_415)
	.align		4
.L_415:
        /*0048*/ 	.word	index@(.nv.constant0._ZN7cutlass13device_kernelIN5flash11enable_sm90INS1_16FlashAttnBwdSm90INS1_25CollectiveMainloopBwdSm90ILi2ELi2ELi2EN4cute5tupleIJNS5_1CILi1EEES8_S8_EEENS6_IJNS7_ILi64EEENS7_ILi128EEENS7_ILi96EEEEEENS_6half_tEfNS_4arch4Sm90ELb1ELb0ELb1ELb0ELb1ELb1ELb0ELb0ELi2ELi1ELi2ELi1ELb1EEENS1_24CollectiveEpilogueBwdGQAISD_fSG_Li256ELb0ELb1EEENS1_25SingleTileBwdLPTSchedulerILb0ELi128ELb1EEEEEEEEEvNT_6ParamsE)
        /*004c*/ 	.short	0x0380
        /*004e*/ 	.short	0x0700


	//----- nvinfo : EIATTR_SW_WAR
	.align		4
.L_416:
        /*0050*/ 	.byte	0x04, 0x36
        /*0052*/ 	.short	(.L_418 - .L_417)
.L_417:
        /*0054*/ 	.word	0x00000008
.L_418:


//--------------------- .nv.info._ZN7cutlass13device_kernelIN5flash22FlashAttnBwdPreprocessIN4cute5tupleIJNS3_1CILi64EEENS5_ILi96EEEEEENS_6half_tEfNS_4arch4Sm90ELb1ELb0EEEEEvNT_6ParamsE --------------------------
	.section	.nv.info._ZN7cutlass13device_kernelIN5flash22FlashAttnBwdPreprocessIN4cute5tupleIJNS3_1CILi64EEENS5_ILi96EEEEEENS_6half_tEfNS_4arch4Sm90ELb1ELb0EEEEEvNT_6ParamsE,"",@"SHT_CUDA_INFO"
	.sectionflags	@""
	.align	4


	//----- nvinfo : EIATTR_CUDA_API_VERSION
	.align		4
        /*0000*/ 	.byte	0x04, 0x37
        /*0002*/ 	.short	(.L_420 - .L_419)
.L_419:
        /*0004*/ 	.word	0x00000082


	//----- nvinfo : EIATTR_KPARAM_INFO
	.align		4
.L_420:
        /*0008*/ 	.byte	0x04, 0x17
        /*000a*/ 	.short	(.L_422 - .L_421)
.L_421:
        /*000c*/ 	.word	0x00000000
        /*0010*/ 	.short	0x0000
        /*0012*/ 	.short	0x0000
        /*0014*/ 	.byte	0x00, 0xf0, 0xc1, 0x03


	//----- nvinfo : EIATTR_SPARSE_MMA_MASK
	.align		4
.L_422:
        /*0018*/ 	.byte	0x03, 0x50
        /*001a*/ 	.short	0x0000


	//----- nvinfo : EIATTR_MAXREG_COUNT
	.align		4
        /*001c*/ 	.byte	0x03, 0x1b
        /*001e*/ 	.short	0x0080


	//----- nvinfo : EIATTR_MERCURY_ISA_VERSION
	.align		4
        /*0020*/ 	.byte	0x03, 0x5f
        /*0022*/ 	.short	0x0101


	//----- nvinfo : EIATTR_COOP_GROUP_MASK_REGIDS
	.align		4
        /*0024*/ 	.byte	0x04, 0x29
        /*0026*/ 	.short	(.L_424 - .L_423)


	//   ....[0]....
.L_423:
        /*0028*/ 	.word	0xffffffff


	//   ....[1]....
        /*002c*/ 	.word	0xffffffff


	//----- nvinfo : EIATTR_COOP_GROUP_INSTR_OFFSETS
	.align		4
.L_424:
        /*0030*/ 	.byte	0x04, 0x28
        /*0032*/ 	.short	(.L_426 - .L_425)


	//   ....[0]....
.L_425:
        /*0034*/ 	.word	0x00000ac0


	//   ....[1]....
        /*0038*/ 	.word	0x00000b70


	//----- nvinfo : EIATTR_VRC_CTA_INIT_COUNT
	.align		4
.L_426:
        /*003c*/ 	.byte	0x02, 0x4a
	.zero		1
	.zero		1


	//----- nvinfo : EIATTR_EXIT_INSTR_OFFSETS
	.align		4
        /*0040*/ 	.byte	0x04, 0x1c
        /*0042*/ 	.short	(.L_428 - .L_427)


	//   ....[0]....
.L_427:
        /*0044*/ 	.word	0x00000ed0


	//   ....[1]....
        /*0048*/ 	.word	0x00000f50


	//----- nvinfo : EIATTR_MAX_THREADS
	.align		4
.L_428:
        /*004c*/ 	.byte	0x04, 0x05
        /*004e*/ 	.short	(.L_430 - .L_429)
.L_429:
        /*0050*/ 	.word	0x00000100
        /*0054*/ 	.word	0x00000001
        /*0058*/ 	.word	0x00000001


	//----- nvinfo : EIATTR_CRS_STACK_SIZE
	.align		4
.L_430:
        /*005c*/ 	.byte	0x04, 0x1e
        /*005e*/ 	.short	(.L_432 - .L_431)
.L_431:
        /*0060*/ 	.word	0x00000000


	//----- nvinfo : EIATTR_CBANK_PARAM_SIZE
	.align		4
.L_432:
        /*0064*/ 	.byte	0x03, 0x19
        /*0066*/ 	.short	0x00f0


	//----- nvinfo : EIATTR_PARAM_CBANK
	.align		4
        /*0068*/ 	.byte	0x04, 0x0a
        /*006a*/ 	.short	(.L_434 - .L_433)
	.align		4
.L_433:
        /*006c*/ 	.word	index@(.nv.constant0._ZN7cutlass13device_kernelIN5flash22FlashAttnBwdPreprocessIN4cute5tupleIJNS3_1CILi64EEENS5_ILi96EEEEEENS_6half_tEfNS_4arch4Sm90ELb1ELb0EEEEEvNT_6ParamsE)
        /*0070*/ 	.short	0x0380
        /*0072*/ 	.short	0x00f0


	//----- nvinfo : EIATTR_SW_WAR
	.align		4
.L_434:
        /*0074*/ 	.byte	0x04, 0x36
        /*0076*/ 	.short	(.L_436 - .L_435)
.L_435:
        /*0078*/ 	.word	0x00000008
.L_436:


//--------------------- .nv.info._ZN7cutlass13device_kernelIN5flash11enable_sm90INS1_16FlashAttnBwdSm90INS1_25CollectiveMainloopBwdSm90ILi2ELi2ELi2EN4cute5tupleIJNS5_1CILi1EEES8_S8_EEENS6_IJNS7_ILi64EEENS7_ILi128EEENS7_ILi96EEEEEENS_6half_tEfNS_4arch4Sm90ELb1ELb0ELb1ELb1ELb0ELb1ELb0ELb0ELi2ELi1ELi2ELi1ELb1EEENS1_21CollectiveEpilogueBwdISD_SE_SG_Li256ELb1ELb0ELi1EEENS1_25SingleTileBwdLPTSchedulerILb1ELi128ELb0EEEEEEEEEvNT_6ParamsE --------------------------
	.section	.nv.info._ZN7cutlass13device_kernelIN5flash11enable_sm90INS1_16FlashAttnBwdSm90INS1_25CollectiveMainloopBwdSm90ILi2ELi2ELi2EN4cute5tupleIJNS5_1CILi1EEES8_S8_EEENS6_IJNS7_ILi64EEENS7_ILi128EEENS7_ILi96EEEEEENS_6half_tEfNS_4arch4Sm90ELb1ELb0ELb1ELb1ELb0ELb1ELb0ELb0ELi2ELi1ELi2ELi1ELb1EEENS1_21CollectiveEpilogueBwdISD_SE_SG_Li256ELb1ELb0ELi1EEENS1_25SingleTileBwdLPTSchedulerILb1ELi128ELb0EEEEEEEEEvNT_6ParamsE,"",@"SHT_CUDA_INFO"
	.sectionflags	@""
	.align	4


	//----- nvinfo : EIATTR_CUDA_API_VERSION
	.align		4
        /*0000*/ 	.byte	0x04, 0x37
        /*0002*/ 	.short	(.L_438 - .L_437)
.L_437:
        /*0004*/ 	.word	0x00000082


	//----- nvinfo : EIATTR_KPARAM_INFO
	.align		4
.L_438:
        /*0008*/ 	.byte	0x04, 0x17
        /*000a*/ 	.short	(.L_440 - .L_439)
.L_439:
        /*000c*/ 	.word	0x00000000
        /*0010*/ 	.short	0x0000
        /*0012*/ 	.short	0x0000
        /*0014*/ 	.byte	0x00, 0xf0, 0x01, 0x1a


	//----- nvinfo : EIATTR_SPARSE_MMA_MASK
	.align		4
.L_440:
        /*0018*/ 	.byte	0x03, 0x50
        /*001a*/ 	.short	0x0000


	//----- nvinfo : EIATTR_MAXREG_COUNT
	.align		4
        /*001c*/ 	.byte	0x03, 0x1b
        /*001e*/ 	.short	0x00a8


	//----- nvinfo : EIATTR_MERCURY_ISA_VERSION
	.align		4
        /*0020*/ 	.byte	0x03, 0x5f
        /*0022*/ 	.short	0x0101


	//----- nvinfo : EIATTR_VRC_CTA_INIT_COUNT
	.align		4
        /*0024*/ 	.byte	0x02, 0x4a
	.zero		1
	.zero		1


	//----- nvinfo : EIATTR_EXIT_INSTR_OFFSETS
	.align		4
        /*0028*/ 	.byte	0x04, 0x1c
        /*002a*/ 	.short	(.L_442 - .L_441)


	//   ....[0]....
.L_441:
        /*002c*/ 	.word	0x00000010


	//----- nvinfo : EIATTR_MAX_THREADS
	.align		4
.L_442:
        /*0030*/ 	.byte	0x04, 0x05
        /*0032*/ 	.short	(.L_444 - .L_443)
.L_443:
        /*0034*/ 	.word	0x00000180
        /*0038*/ 	.word	0x00000001
        /*003c*/ 	.word	0x00000001


	//----- nvinfo : EIATTR_CBANK_PARAM_SIZE
	.align		4
.L_444:
        /*0040*/ 	.byte	0x03, 0x19
        /*0042*/ 	.short	0x0680


	//----- nvinfo : EIATTR_PARAM_CBANK
	.align		4
        /*0044*/ 	.byte	0x04, 0x0a
        /*0046*/ 	.short	(.L_446 - .L_445)
	.align		4
.L_445:
        /*0048*/ 	.word	index@(.nv.constant0._ZN7cutlass13device_kernelIN5flash11enable_sm90INS1_16FlashAttnBwdSm90INS1_25CollectiveMainloopBwdSm90ILi2ELi2ELi2EN4cute5tupleIJNS5_1CILi1EEES8_S8_EEENS6_IJNS7_ILi64EEENS7_ILi128EEENS7_ILi96EEEEEENS_6half_tEfNS_4arch4Sm90ELb1ELb0ELb1ELb1ELb0ELb1ELb0ELb0ELi2ELi1ELi2ELi1ELb1EEENS1_21CollectiveEpilogueBwdISD_SE_SG_Li256ELb1ELb0ELi1EEENS1_25SingleTileBwdLPTSchedulerILb1ELi128ELb0EEEEEEEEEvNT_6ParamsE)
        /*004c*/ 	.short	0x0380
        /*004e*/ 	.short	0x0680


	//----- nvinfo : EIATTR_SW_WAR
	.align		4
.L_446:
        /*0050*/ 	.byte	0x04, 0x36
        /*0052*/ 	.short	(.L_448 - .L_447)
.L_447:
        /*0054*/ 	.word	0x00000008
.L_448:


//--------------------- .nv.info._ZN7cutlass13device_kernelIN5flash11enable_sm90INS1_16FlashAttnBwdSm90INS1_25CollectiveMainloopBwdSm90ILi2ELi2ELi2EN4cute5tupleIJNS5_1CILi1EEES8_S8_EEENS6_IJNS7_ILi64EEENS7_ILi128EEENS7_ILi96EEEEEENS_6half_tEfNS_4arch4Sm90ELb1ELb0ELb1ELb1ELb1ELb1ELb0ELb0ELi2ELi1ELi2ELi1ELb1EEENS1_21CollectiveEpilogueBwdISD_SE_SG_Li256ELb1ELb0ELi1EEENS1_25SingleTileBwdLPTSchedulerILb1ELi128ELb1EEEEEEEEEvNT_6ParamsE --------------------------
	.section	.nv.info._ZN7cutlass13device_kernelIN5flash11enable_sm90INS1_16FlashAttnBwdSm90INS1_25CollectiveMainloopBwdSm90ILi2ELi2ELi2EN4cute5tupleIJNS5_1CILi1EEES8_S8_EEENS6_IJNS7_ILi64EEENS7_ILi128EEENS7_ILi96EEEEEENS_6half_tEfNS_4arch4Sm90ELb1ELb0ELb1ELb1ELb1ELb1ELb0ELb0ELi2ELi1ELi2ELi1ELb1EEENS1_21CollectiveEpilogueBwdISD_SE_SG_Li256ELb1ELb0ELi1EEENS1_25SingleTileBwdLPTSchedulerILb1ELi128ELb1EEEEEEEEEvNT_6ParamsE,"",@"SHT_CUDA_INFO"
	.sectionflags	@""
	.align	4


	//----- nvinfo : EIATTR_CUDA_API_VERSION
	.align		4
        /*0000*/ 	.byte	0x04, 0x37
        /*0002*/ 	.short	(.L_450 - .L_449)
.L_449:
        /*0004*/ 	.word	0x00000082


	//----- nvinfo : EIATTR_KPARAM_INFO
	.align		4
.L_450:
        /*0008*/ 	.byte	0x04, 0x17
        /*000a*/ 	.short	(.L_452 - .L_451)
.L_451:
        /*000c*/ 	.word	0x00000000
        /*0010*/ 	.short	0x0000
        /*0012*/ 	.short	0x0000
        /*0014*/ 	.byte	0x00, 0xf0, 0x01, 0x1a


	//----- nvinfo : EIATTR_SPARSE_MMA_MASK
	.align		4
.L_452:
        /*0018*/ 	.byte	0x03, 0x50
        /*001a*/ 	.short	0x0000


	//----- nvinfo : EIATTR_MAXREG_COUNT
	.align		4
        /*001c*/ 	.byte	0x03, 0x1b
        /*001e*/ 	.short	0x00a8


	//----- nvinfo : EIATTR_MERCURY_ISA_VERSION
	.align		4
        /*0020*/ 	.byte	0x03, 0x5f
        /*0022*/ 	.short	0x0101


	//----- nvinfo : EIATTR_VRC_CTA_INIT_COUNT
	.align		4
        /*0024*/ 	.byte	0x02, 0x4a
	.zero		1
	.zero		1


	//----- nvinfo : EIATTR_EXIT_INSTR_OFFSETS
	.align		4
        /*0028*/ 	.byte	0x04, 0x1c
        /*002a*/ 	.short	(.L_454 - .L_453)


	//   ....[0]....
.L_453:
        /*002c*/ 	.word	0x00000010


	//----- nvinfo : EIATTR_MAX_THREADS
	.align		4
.L_454:
        /*0030*/ 	.byte	0x04, 0x05
        /*0032*/ 	.short	(.L_456 - .L_455)
.L_455:
        /*0034*/ 	.word	0x00000180
        /*0038*/ 	.word	0x00000001
        /*003c*/ 	.word	0x00000001


	//----- nvinfo : EIATTR_CBANK_PARAM_SIZE
	.align		4
.L_456:
        /*0040*/ 	.byte	0x03, 0x19
        /*0042*/ 	.short	0x0680


	//----- nvinfo : EIATTR_PARAM_CBANK
	.align		4
        /*0044*/ 	.byte	0x04, 0x0a
        /*0046*/ 	.short	(.L_458 - .L_457)
	.align		4
.L_457:
        /*0048*/ 	.word	index@(.nv.constant0._ZN7cutlass13device_kernelIN5flash11enable_sm90INS1_16FlashAttnBwdSm90INS1_25CollectiveMainloopBwdSm90ILi2ELi2ELi2EN4cute5tupleIJNS5_1CILi1EEES8_S8_EEENS6_IJNS7_ILi64EEENS7_ILi128EEENS7_ILi96EEEEEENS_6half_tEfNS_4arch4Sm90ELb1ELb0ELb1ELb1ELb1ELb1ELb0ELb0ELi2ELi1ELi2ELi1ELb1EEENS1_21CollectiveEpilogueBwdISD_SE_SG_Li256ELb1ELb0ELi1EEENS1_25SingleTileBwdLPTSchedulerILb1ELi128ELb1EEEEEEEEEvNT_6ParamsE)
        /*004c*/ 	.short	0x0380
        /*004e*/ 	.short	0x0680


	//----- nvinfo : EIATTR_SW_WAR
	.align		4
.L_458:
        /*0050*/ 	.byte	0x04, 0x36
        /*0052*/ 	.short	(.L_460 - .L_459)
.L_459:
        /*0054*/ 	.word	0x00000008
.L_460:


//--------------------- .nv.info._ZN7cutlass13device_kernelIN5flash11enable_sm90INS1_16FlashAttnBwdSm90INS1_25CollectiveMainloopBwdSm90ILi2ELi2ELi2EN4cute5tupleIJNS5_1CILi1EEES8_S8_EEENS6_IJNS7_ILi64EEENS7_ILi128EEENS7_ILi96EEEEEENS_6half_tEfNS_4arch4Sm90ELb1ELb0ELb1ELb1ELb0ELb1ELb0ELb0ELi2ELi1ELi2ELi1ELb1EEENS1_24CollectiveEpilogueBwdGQAISD_fSG_Li256ELb1ELb0EEENS1_25SingleTileBwdLPTSchedulerILb1ELi128ELb0EEEEEEEEEvNT_6ParamsE --------------------------
	.section	.nv.info._ZN7cutlass13device_kernelIN5flash11enable_sm90INS1_16FlashAttnBwdSm90INS1_25CollectiveMainloopBwdSm90ILi2ELi2ELi2EN4cute5tupleIJNS5_1CILi1EEES8_S8_EEENS6_IJNS7_ILi64EEENS7_ILi128EEENS7_ILi96EEEEEENS_6half_tEfNS_4arch4Sm90ELb1ELb0ELb1ELb1ELb0ELb1ELb0ELb0ELi2ELi1ELi2ELi1ELb1EEENS1_24CollectiveEpilogueBwdGQAISD_fSG_Li256ELb1ELb0EEENS1_25SingleTileBwdLPTSchedulerILb1ELi128ELb0EEEEEEEEEvNT_6ParamsE,"",@"SHT_CUDA_INFO"
	.sectionflags	@""
	.align	4


	//----- nvinfo : EIATTR_CUDA_API_VERSION
	.align		4
        /*0000*/ 	.byte	0x04, 0x37
        /*0002*/ 	.short	(.L_462 - .L_461)
.L_461:
        /*0004*/ 	.word	0x00000082


	//----- nvinfo : EIATTR_KPARAM_INFO
	.align		4
.L_462:
        /*0008*/ 	.byte	0x04, 0x17
        /*000a*/ 	.short	(.L_464 - .L_463)
.L_463:
        /*000c*/ 	.word	0x00000000
        /*0010*/ 	.short	0x0000
        /*0012*/ 	.short	0x0000
        /*0014*/ 	.byte	0x00, 0xf0, 0x01, 0x1c


	//----- nvinfo : EIATTR_SPARSE_MMA_MASK
	.align		4
.L_464:
        /*0018*/ 	.byte	0x03, 0x50
        /*001a*/ 	.short	0x0000


	//----- nvinfo : EIATTR_MAXREG_COUNT
	.align		4
        /*001c*/ 	.byte	0x03, 0x1b
        /*001e*/ 	.short	0x00a8


	//----- nvinfo : EIATTR_MERCURY_ISA_VERSION
	.align		4
        /*0020*/ 	.byte	0x03, 0x5f
        /*0022*/ 	.short	0x0101


	//----- nvinfo : EIATTR_VRC_CTA_INIT_COUNT
	.align		4
        /*0024*/ 	.byte	0x02, 0x4a
	.zero		1
	.zero		1


	//----- nvinfo : EIATTR_EXIT_INSTR_OFFSETS
	.align		4
        /*0028*/ 	.byte	0x04, 0x1c
        /*002a*/ 	.short	(.L_466 - .L_465)


	//   ....[0]....
.L_465:
        /*002c*/ 	.word	0x00000010


	//----- nvinfo : EIATTR_MAX_THREADS
	.align		4
.L_466:
        /*0030*/ 	.byte	0x04, 0x05
        /*0032*/ 	.short	(.L_468 - .L_467)
.L_467:
        /*0034*/ 	.word	0x00000180
        /*0038*/ 	.word	0x00000001
        /*003c*/ 	.word	0x00000001


	//----- nvinfo : EIATTR_CBANK_PARAM_SIZE
	.align		4
.L_468:
        /*0040*/ 	.byte	0x03, 0x19
        /*0042*/ 	.short	0x0700


	//----- nvinfo : EIATTR_PARAM_CBANK
	.align		4
        /*0044*/ 	.byte	0x04, 0x0a
        /*0046*/ 	.short	(.L_470 - .L_469)
	.align		4
.L_469:
        /*0048*/ 	.word	index@(.nv.constant0._ZN7cutlass13device_kernelIN5flash11enable_sm90INS1_16FlashAttnBwdSm90INS1_25CollectiveMainloopBwdSm90ILi2ELi2ELi2EN4cute5tupleIJNS5_1CILi1EEES8_S8_EEENS6_IJNS7_ILi64EEENS7_ILi128EEENS7_ILi96EEEEEENS_6half_tEfNS_4arch4Sm90ELb1ELb0ELb1ELb1ELb0ELb1ELb0ELb0ELi2ELi1ELi2ELi1ELb1EEENS1_24CollectiveEpilogueBwdGQAISD_fSG_Li256ELb1ELb0EEENS1_25SingleTileBwdLPTSchedulerILb1ELi128ELb0EEEEEEEEEvNT_6ParamsE)
        /*004c*/ 	.short	0x0380
        /*004e*/ 	.short	0x0700


	//----- nvinfo : EIATTR_SW_WAR
	.align		4
.L_470:
        /*0050*/ 	.byte	0x04, 0x36
        /*0052*/ 	.short	(.L_472 - .L_471)
.L_471:
        /*0054*/ 	.word	0x00000008
.L_472:


//--------------------- .nv.info._ZN7cutlass13device_kernelIN5flash32FlashAttnBwdPostprocessConvertdQIN4cute5tupleIJNS3_1CILi128EEENS5_ILi96EEEEEENS_6half_tEfNS_4arch4Sm90ELi256ENS3_8TiledMMAINS3_8MMA_AtomIJNS3_4SM904GMMA25MMA_64x96x16_F32F16F16_RSILNSF_5MajorE0ELSH_1ELNSF_7ScaleInE1ELSI_1EEEEEENS3_6LayoutINS4_IJNS5_ILi2EEENS5_ILi1EEESN_EEENS4_IJSN_NS5_ILi0EEESP_EEEEENS4_IJNS3_10UnderscoreESS_SS_EEEEELb0EEEEEvNT_6ParamsE --------------------------
	.section	.nv.info._ZN7cutlass13device_kernelIN5flash32FlashAttnBwdPostprocessConvertdQIN4cute5tupleIJNS3_1CILi128EEENS5_ILi96EEEEEENS_6half_tEfNS_4arch4Sm90ELi256ENS3_8TiledMMAINS3_8MMA_AtomIJNS3_4SM904GMMA25MMA_64x96x16_F32F16F16_RSILNSF_5MajorE0ELSH_1ELNSF_7ScaleInE1ELSI_1EEEEEENS3_6LayoutINS4_IJNS5_ILi2EEENS5_ILi1EEESN_EEENS4_IJSN_NS5_ILi0EEESP_EEEEENS4_IJNS3_10UnderscoreESS_SS_EEEEELb0EEEEEvNT_6ParamsE,"",@"SHT_CUDA_INFO"
	.sectionflags	@""
	.align	4


	//----- nvinfo : EIATTR_CUDA_API_VERSION
	.align		4
        /*0000*/ 	.byte	0x04, 0x37
        /*0002*/ 	.short	(.L_474 - .L_473)
.L_473:
        /*0004*/ 	.word	0x00000082


	//----- nvinfo : EIATTR_KPARAM_INFO
	.align		4
.L_474:
        /*0008*/ 	.byte	0x04, 0x17
        /*000a*/ 	.short	(.L_476 - .L_475)
.L_475:
        /*000c*/ 	.word	0x00000000
        /*0010*/ 	.short	0x0000
        /*0012*/ 	.short	0x0000
        /*0014*/ 	.byte	0x00, 0xf0, 0xc1, 0x01


	//----- nvinfo : EIATTR_SPARSE_MMA_MASK
	.align		4
.L_476:
        /*0018*/ 	.byte	0x03, 0x50
        /*001a*/ 	.short	0x0000


	//----- nvinfo : EIATTR_MAXREG_COUNT
	.align		4
        /*001c*/ 	.byte	0x03, 0x1b
        /*001e*/ 	.short	0x0080


	//----- nvinfo : EIATTR_NUM_BARRIERS
	.align		4
        /*0020*/ 	.byte	0x02, 0x4c
        /*0022*/ 	.byte	0x01
	.zero		1


	//----- nvinfo : EIATTR_MERCURY_ISA_VERSION
	.align		4
        /*0024*/ 	.byte	0x03, 0x5f
        /*0026*/ 	.short	0x0101


	//----- nvinfo : EIATTR_VRC_CTA_INIT_COUNT
	.align		4
        /*0028*/ 	.byte	0x02, 0x4a
	.zero		1
	.zero		1


	//----- nvinfo : EIATTR_MBARRIER_INSTR_OFFSETS
	.align		4
        /*002c*/ 	.byte	0x04, 0x39
        /*002e*/ 	.short	(.L_478 - .L_477)


	//   ....[0]....
.L_477:
        /*0030*/ 	.word	0x00000480
        /*0034*/ 	.word	0x000000ff
        /*0038*/ 	.word	0x00012000
        /*003c*/ 	.short	0x0100
        /*003e*/ 	.byte	0x06
	.zero		1


	//   ....[1]....
        /*0040*/ 	.word	0x00000560
        /*0044*/ 	.word	0x00000006
        /*0048*/ 	.word	0x00012000
        /*004c*/ 	.short	0x010a
        /*004e*/ 	.byte	0xff
	.zero		1


	//----- nvinfo : EIATTR_NUM_MBARRIERS
	.align		4
.L_478:
        /*0050*/ 	.byte	0x03, 0x38
        /*0052*/ 	.short	0x0001


	//----- nvinfo : EIATTR_EXIT_INSTR_OFFSETS
	.align		4
        /*0054*/ 	.byte	0x04, 0x1c
        /*0056*/ 	.short	(.L_480 - .L_479)


	//   ....[0]....
.L_479:
        /*0058*/ 	.word	0x00000280


	//   ....[1]....
        /*005c*/ 	.word	0x00000fb0


	//   ....[2]....
        /*0060*/ 	.word	0x000010f0


	//   ....[3]....
        /*0064*/ 	.word	0x00001110


	//----- nvinfo : EIATTR_MAX_THREADS
	.align		4
.L_480:
        /*0068*/ 	.byte	0x04, 0x05
        /*006a*/ 	.short	(.L_482 - .L_481)
.L_481:
        /*006c*/ 	.word	0x00000100
        /*0070*/ 	.word	0x00000001
        /*0074*/ 	.word	0x00000001


	//----- nvinfo : EIATTR_CRS_STACK_SIZE
	.align		4
.L_482:
        /*0078*/ 	.byte	0x04, 0x1e
        /*007a*/ 	.short	(.L_484 - .L_483)
.L_483:
        /*007c*/ 	.word	0x00000000


	//----- nvinfo : EIATTR_CBANK_PARAM_SIZE
	.align		4
.L_484:
        /*0080*/ 	.byte	0x03, 0x19
        /*0082*/ 	.short	0x0070


	//----- nvinfo : EIATTR_PARAM_CBANK
	.align		4
        /*0084*/ 	.byte	0x04, 0x0a
        /*0086*/ 	.short	(.L_486 - .L_485)
	.align		4
.L_485:
        /*0088*/ 	.word	index@(.nv.constant0._ZN7cutlass13device_kernelIN5flash32FlashAttnBwdPostprocessConvertdQIN4cute5tupleIJNS3_1CILi128EEENS5_ILi96EEEEEENS_6half_tEfNS_4arch4Sm90ELi256ENS3_8TiledMMAINS3_8MMA_AtomIJNS3_4SM904GMMA25MMA_64x96x16_F32F16F16_RSILNSF_5MajorE0ELSH_1ELNSF_7ScaleInE1ELSI_1EEEEEENS3_6LayoutINS4_IJNS5_ILi2EEENS5_ILi1EEESN_EEENS4_IJSN_NS5_ILi0EEESP_EEEEENS4_IJNS3_10UnderscoreESS_SS_EEEEELb0EEEEEvNT_6ParamsE)
        /*008c*/ 	.short	0x0380
        /*008e*/ 	.short	0x0070


	//----- nvinfo : EIATTR_SW_WAR
	.align		4
.L_486:
        /*0090*/ 	.byte	0x04, 0x36
        /*0092*/ 	.short	(.L_488 - .L_487)
.L_487:
        /*0094*/ 	.word	0x00000008
.L_488:


//--------------------- .nv.info._ZN7cutlass13device_kernelIN5flash32FlashAttnBwdPostprocessConvertdQIN4cute5tupleIJNS3_1CILi64EEENS5_ILi96EEEEEENS_6half_tEfNS_4arch4Sm90ELi256ENS3_8TiledMMAINS3_8MMA_AtomIJNS3_4SM904GMMA25MMA_64x16x16_F32F16F16_SSILNSF_5MajorE0ELSH_1ELNSF_7ScaleInE1ELSI_1EEEEEENS3_6LayoutINS4_IJNS5_ILi1EEENS5_ILi2EEESM_EEENS4_IJNS5_ILi0EEESM_SP_EEEEENS4_IJNS3_10UnderscoreESS_SS_EEEEELb0EEEEEvNT_6ParamsE --------------------------
	.section	.nv.info._ZN7cutlass13device_kernelIN5flash32FlashAttnBwdPostprocessConvertdQIN4cute5tupleIJNS3_1CILi64EEENS5_ILi96EEEEEENS_6half_tEfNS_4arch4Sm90ELi256ENS3_8TiledMMAINS3_8MMA_AtomIJNS3_4SM904GMMA25MMA_64x16x16_F32F16F16_SSILNSF_5MajorE0ELSH_1ELNSF_7ScaleInE1ELSI_1EEEEEENS3_6LayoutINS4_IJNS5_ILi1EEENS5_ILi2EEESM_EEENS4_IJNS5_ILi0EEESM_SP_EEEEENS4_IJNS3_10UnderscoreESS_SS_EEEEELb0EEEEEvNT_6ParamsE,"",@"SHT_CUDA_INFO"
	.sectionflags	@""
	.align	4


	//----- nvinfo : EIATTR_CUDA_API_VERSION
	.align		4
        /*0000*/ 	.byte	0x04, 0x37
        /*0002*/ 	.short	(.L_490 - .L_489)
.L_489:
        /*0004*/ 	.word	0x00000082


	//----- nvinfo : EIATTR_KPARAM_INFO
	.align		4
.L_490:
        /*0008*/ 	.byte	0x04, 0x17
        /*000a*/ 	.short	(.L_492 - .L_491)
.L_491:
        /*000c*/ 	.word	0x00000000
        /*0010*/ 	.short	0x0000
        /*0012*/ 	.short	0x0000
        /*0014*/ 	.byte	0x00, 0xf0, 0xc1, 0x01


	//----- nvinfo : EIATTR_SPARSE_MMA_MASK
	.align		4
.L_492:
        /*0018*/ 	.byte	0x03, 0x50
        /*001a*/ 	.short	0x0000


	//----- nvinfo : EIATTR_MAXREG_COUNT
	.align		4
        /*001c*/ 	.byte	0x03, 0x1b
        /*001e*/ 	.short	0x0080


	//----- nvinfo : EIATTR_NUM_BARRIERS
	.align		4
        /*0020*/ 	.byte	0x02, 0x4c
        /*0022*/ 	.byte	0x01
	.zero		1


	//----- nvinfo : EIATTR_MERCURY_ISA_VERSION
	.align		4
        /*0024*/ 	.byte	0x03, 0x5f
        /*0026*/ 	.short	0x0101


	//----- nvinfo : EIATTR_VRC_CTA_INIT_COUNT
	.align		4
        /*0028*/ 	.byte	0x02, 0x4a
	.zero		1
	.zero		1


	//----- nvinfo : EIATTR_MBARRIER_INSTR_OFFSETS
	.align		4
        /*002c*/ 	.byte	0x04, 0x39
        /*002e*/ 	.short	(.L_494 - .L_493)


	//   ....[0]....
.L_493:
        /*0030*/ 	.word	0x00000480
        /*0034*/ 	.word	0x000000ff
        /*0038*/ 	.word	0x00009000
        /*003c*/ 	.short	0x0100
        /*003e*/ 	.byte	0x06
	.zero		1


	//   ....[1]....
        /*0040*/ 	.word	0x00000560
        /*0044*/ 	.word	0x00000005
        /*0048*/ 	.word	0x00009000
        /*004c*/ 	.short	0x010a
        /*004e*/ 	.byte	0xff
	.zero		1


	//----- nvinfo : EIATTR_NUM_MBARRIERS
	.align		4
.L_494:
        /*0050*/ 	.byte	0x03, 0x38
        /*0052*/ 	.short	0x0001


	//----- nvinfo : EIATTR_EXIT_INSTR_OFFSETS
	.align		4
        /*0054*/ 	.byte	0x04, 0x1c
        /*0056*/ 	.short	(.L_496 - .L_495)


	//   ....[0]....
.L_495:
        /*0058*/ 	.word	0x00000280


	//   ....[1]....
        /*005c*/ 	.word	0x000009d0


	//   ....[2]....
        /*0060*/ 	.word	0x00000c40


	//   ....[3]....
        /*0064*/ 	.word	0x00000c70


	//----- nvinfo : EIATTR_MAX_THREADS
	.align		4
.L_496:
        /*0068*/ 	.byte	0x04, 0x05
        /*006a*/ 	.short	(.L_498 - .L_497)
.L_497:
        /*006c*/ 	.word	0x00000100
        /*0070*/ 	.word	0x00000001
        /*0074*/ 	.word	0x00000001


	//----- nvinfo : EIATTR_CRS_STACK_SIZE
	.align		4
.L_498:
        /*0078*/ 	.byte	0x04, 0x1e
        /*007a*/ 	.short	(.L_500 - .L_499)
.L_499:
        /*007c*/ 	.word	0x00000000


	//----- nvinfo : EIATTR_CBANK_PARAM_SIZE
	.align		4
.L_500:
        /*0080*/ 	.byte	0x03, 0x19
        /*0082*/ 	.short	0x0070


	//----- nvinfo : EIATTR_PARAM_CBANK
	.align		4
        /*0084*/ 	.byte	0x04, 0x0a
        /*0086*/ 	.short	(.L_502 - .L_501)
	.align		4
.L_501:
        /*0088*/ 	.word	index@(.nv.constant0._ZN7cutlass13device_kernelIN5flash32FlashAttnBwdPostprocessConvertdQIN4cute5tupleIJNS3_1CILi64EEENS5_ILi96EEEEEENS_6half_tEfNS_4arch4Sm90ELi256ENS3_8TiledMMAINS3_8MMA_AtomIJNS3_4SM904GMMA25MMA_64x16x16_F32F16F16_SSILNSF_5MajorE0ELSH_1ELNSF_7ScaleInE1ELSI_1EEEEEENS3_6LayoutINS4_IJNS5_ILi1EEENS5_ILi2EEESM_EEENS4_IJNS5_ILi0EEESM_SP_EEEEENS4_IJNS3_10UnderscoreESS_SS_EEEEELb0EEEEEvNT_6ParamsE)
        /*008c*/ 	.short	0x0380
        /*008e*/ 	.short	0x0070


	//----- nvinfo : EIATTR_SW_WAR
	.align		4
.L_502:
        /*0090*/ 	.byte	0x04, 0x36
        /*0092*/ 	.short	(.L_504 - .L_503)
.L_503:
        /*0094*/ 	.word	0x00000008
.L_504:


//--------------------- .nv.info._ZN7cutlass13device_kernelIN5flash11enable_sm90INS1_16FlashAttnBwdSm90INS1_25CollectiveMainloopBwdSm90ILi2ELi2ELi2EN4cute5tupleIJNS5_1CILi1EEES8_S8_EEENS6_IJNS7_ILi64EEENS7_ILi128EEENS7_ILi96EEEEEENS_6half_tEfNS_4arch4Sm90ELb1ELb0ELb1ELb1ELb1ELb1ELb0ELb0ELi2ELi1ELi2ELi1ELb1EEENS1_24CollectiveEpilogueBwdGQAISD_fSG_Li256ELb1ELb1EEENS1_25SingleTileBwdLPTSchedulerILb1ELi128ELb1EEEEEEEEEvNT_6ParamsE --------------------------
	.section	.nv.info._ZN7cutlass13device_kernelIN5flash11enable_sm90INS1_16FlashAttnBwdSm90INS1_25CollectiveMainloopBwdSm90ILi2ELi2ELi2EN4cute5tupleIJNS5_1CILi1EEES8_S8_EEENS6_IJNS7_ILi64EEENS7_ILi128EEENS7_ILi96EEEEEENS_6half_tEfNS_4arch4Sm90ELb1ELb0ELb1ELb1ELb1ELb1ELb0ELb0ELi2ELi1ELi2ELi1ELb1EEENS1_24CollectiveEpilogueBwdGQAISD_fSG_Li256ELb1ELb1EEENS1_25SingleTileBwdLPTSchedulerILb1ELi128ELb1EEEEEEEEEvNT_6ParamsE,"",@"SHT_CUDA_INFO"
	.sectionflags	@""
	.align	4


	//----- nvinfo : EIATTR_CUDA_API_VERSION
	.align		4
        /*0000*/ 	.byte	0x04, 0x37
        /*0002*/ 	.short	(.L_506 - .L_505)
.L_505:
        /*0004*/ 	.word	0x00000082


	//----- nvinfo : EIATTR_KPARAM_INFO
	.align		4
.L_506:
        /*0008*/ 	.byte	0x04, 0x17
        /*000a*/ 	.short	(.L_508 - .L_507)
.L_507:
        /*000c*/ 	.word	0x00000000
        /*0010*/ 	.short	0x0000
        /*0012*/ 	.short	0x0000
        /*0014*/ 	.byte	0x00, 0xf0, 0x01, 0x1c


	//----- nvinfo : EIATTR_SPARSE_MMA_MASK
	.align		4
.L_508:
        /*0018*/ 	.byte	0x03, 0x50
        /*001a*/ 	.short	0x0000


	//----- nvinfo : EIATTR_MAXREG_COUNT
	.align		4
        /*001c*/ 	.byte	0x03, 0x1b
        /*001e*/ 	.short	0x00a8


	//----- nvinfo : EIATTR_MERCURY_ISA_VERSION
	.align		4
        /*0020*/ 	.byte	0x03, 0x5f
        /*0022*/ 	.short	0x0101


	//----- nvinfo : EIATTR_VRC_CTA_INIT_COUNT
	.align		4
        /*0024*/ 	.byte	0x02, 0x4a
	.zero		1
	.zero		1


	//----- nvinfo : EIATTR_EXIT_INSTR_OFFSETS
	.align		4
        /*0028*/ 	.byte	0x04, 0x1c
        /*002a*/ 	.short	(.L_510 - .L_509)


	//   ....[0]....
.L_509:
        /*002c*/ 	.word	0x00000010


	//----- nvinfo : EIATTR_MAX_THREADS
	.align		4
.L_510:
        /*0030*/ 	.byte	0x04, 0x05
        /*0032*/ 	.short	(.L_512 - .L_511)
.L_511:
        /*0034*/ 	.word	0x00000180
        /*0038*/ 	.word	0x00000001
        /*003c*/ 	.word	0x00000001


	//----- nvinfo : EIATTR_CBANK_PARAM_SIZE
	.align		4
.L_512:
        /*0040*/ 	.byte	0x03, 0x19
        /*0042*/ 	.short	0x0700


	//----- nvinfo : EIATTR_PARAM_CBANK
	.align		4
        /*0044*/ 	.byte	0x04, 0x0a
        /*0046*/ 	.short	(.L_514 - .L_513)
	.align		4
.L_513:
        /*0048*/ 	.word	index@(.nv.constant0._ZN7cutlass13device_kernelIN5flash11enable_sm90INS1_16FlashAttnBwdSm90INS1_25CollectiveMainloopBwdSm90ILi2ELi2ELi2EN4cute5tupleIJNS5_1CILi1EEES8_S8_EEENS6_IJNS7_ILi64EEENS7_ILi128EEENS7_ILi96EEEEEENS_6half_tEfNS_4arch4Sm90ELb1ELb0ELb1ELb1ELb1ELb1ELb0ELb0ELi2ELi1ELi2ELi1ELb1EEENS1_24CollectiveEpilogueBwdGQAISD_fSG_Li256ELb1ELb1EEENS1_25SingleTileBwdLPTSchedulerILb1ELi128ELb1EEEEEEEEEvNT_6ParamsE)
        /*004c*/ 	.short	0x0380
        /*004e*/ 	.short	0x0700


	//----- nvinfo : EIATTR_SW_WAR
	.align		4
.L_514:
        /*0050*/ 	.byte	0x04, 0x36
        /*0052*/ 	.short	(.L_516 - .L_515)
.L_515:
        /*0054*/ 	.word	0x00000008
.L_516:


//--------------------- .nv.info._ZN7cutlass13device_kernelIN5flash22FlashAttnBwdPreprocessIN4cute5tupleIJNS3_1CILi64EEENS5_ILi96EEEEEENS_6half_tEfNS_4arch4Sm90ELb1ELb1EEEEEvNT_6ParamsE --------------------------
	.section	.nv.info._ZN7cutlass13device_kernelIN5flash22FlashAttnBwdPreprocessIN4cute5tupleIJNS3_1CILi64EEENS5_ILi96EEEEEENS_6half_tEfNS_4arch4Sm90ELb1ELb1EEEEEvNT_6ParamsE,"",@"SHT_CUDA_INFO"
	.sectionflags	@""
	.align	4


	//----- nvinfo : EIATTR_CUDA_API_VERSION
	.align		4
        /*0000*/ 	.byte	0x04, 0x37
        /*0002*/ 	.short	(.L_518 - .L_517)
.L_517:
        /*0004*/ 	.word	0x00000082


	//----- nvinfo : EIATTR_KPARAM_INFO
	.align		4
.L_518:
        /*0008*/ 	.byte	0x04, 0x17
        /*000a*/ 	.short	(.L_520 - .L_519)
.L_519:
        /*000c*/ 	.word	0x00000000
        /*0010*/ 	.short	0x0000
        /*0012*/ 	.short	0x0000
        /*0014*/ 	.byte	0x00, 0xf0, 0xc1, 0x03


	//----- nvinfo : EIATTR_SPARSE_MMA_MASK
	.align		4
.L_520:
        /*0018*/ 	.byte	0x03, 0x50
        /*001a*/ 	.short	0x0000


	//----- nvinfo : EIATTR_MAXREG_COUNT
	.align		4
        /*001c*/ 	.byte	0x03, 0x1b
        /*001e*/ 	.short	0x0080


	//----- nvinfo : EIATTR_MERCURY_ISA_VERSION
	.align		4
        /*0020*/ 	.byte	0x03, 0x5f
        /*0022*/ 	.short	0x0101


	//----- nvinfo : EIATTR_COOP_GROUP_MASK_REGIDS
	.align		4
        /*0024*/ 	.byte	0x04, 0x29
        /*0026*/ 	.short	(.L_522 - .L_521)


	//   ....[0]....
.L_521:
        /*0028*/ 	.word	0xffffffff


	//   ....[1]....
        /*002c*/ 	.word	0xffffffff


	//----- nvinfo : EIATTR_COOP_GROUP_INSTR_OFFSETS
	.align		4
.L_522:
        /*0030*/ 	.byte	0x04, 0x28
        /*0032*/ 	.short	(.L_524 - .L_523)


	//   ....[0]....
.L_523:
        /*0034*/ 	.word	0x00000d30


	//   ....[1]....
        /*0038*/ 	.word	0x00000df0


	//----- nvinfo : EIATTR_VRC_CTA_INIT_COUNT
	.align		4
.L_524:
        /*003c*/ 	.byte	0x02, 0x4a
	.zero		1
	.zero		1


	//----- nvinfo : EIATTR_EXIT_INSTR_OFFSETS
	.align		4
        /*0040*/ 	.byte	0x04, 0x1c
        /*0042*/ 	.short	(.L_526 - .L_525)


	//   ....[0]....
.L_525:
        /*0044*/ 	.word	0x00000280


	//   ....[1]....
        /*0048*/ 	.word	0x00001170


	//   ....[2]....
        /*004c*/ 	.word	0x000011f0


	//----- nvinfo : EIATTR_MAX_THREADS
	.align		4
.L_526:
        /*0050*/ 	.byte	0x04, 0x05
        /*0052*/ 	.short	(.L_528 - .L_527)
.L_527:
        /*0054*/ 	.word	0x00000100
        /*0058*/ 	.word	0x00000001
        /*005c*/ 	.word	0x00000001


	//----- nvinfo : EIATTR_CRS_STACK_SIZE
	.align		4
.L_528:
        /*0060*/ 	.byte	0x04, 0x1e
        /*0062*/ 	.short	(.L_530 - .L_529)
.L_529:
        /*0064*/ 	.word	0x00000000


	//----- nvinfo : EIATTR_CBANK_PARAM_SIZE
	.align		4
.L_530:
        /*0068*/ 	.byte	0x03, 0x19
        /*006a*/ 	.short	0x00f0


	//----- nvinfo : EIATTR_PARAM_CBANK
	.align		4
        /*006c*/ 	.byte	0x04, 0x0a
        /*006e*/ 	.short	(.L_532 - .L_531)
	.align		4
.L_531:
        /*0070*/ 	.word	index@(.nv.constant0._ZN7cutlass13device_kernelIN5flash22FlashAttnBwdPreprocessIN4cute5tupleIJNS3_1CILi64EEENS5_ILi96EEEEEENS_6half_tEfNS_4arch4Sm90ELb1ELb1EEEEEvNT_6ParamsE)
        /*0074*/ 	.short	0x0380
        /*0076*/ 	.short	0x00f0


	//----- nvinfo : EIATTR_SW_WAR
	.align		4
.L_532:
        /*0078*/ 	.byte	0x04, 0x36
        /*007a*/ 	.short	(.L_534 - .L_533)
.L_533:
        /*007c*/ 	.word	0x00000008
.L_534:


//--------------------- .nv.callgraph             --------------------------
	.section	.nv.callgraph,"",@"SHT_CUDA_CALLGRAPH"
	.align	4
	.sectionentsize	8
	.align		4
        /*0000*/ 	.word	0x00000000
	.align		4
        /*0004*/ 	.word	0xffffffff
	.align		4
        /*0008*/ 	.word	0x00000000
	.align		4
        /*000c*/ 	.word	0xfffffffe
	.align		4
        /*0010*/ 	.word	0x00000000
	.align		4
        /*0014*/ 	.word	0xfffffffd
	.align		4
        /*0018*/ 	.word	0x00000000
	.align		4
        /*001c*/ 	.word	0xfffffffc


//--------------------- .nv.constant4             --------------------------
	.section	.nv.constant4,"a",@progbits
	.align	8
	.align		8
.nv.constant4:
        /*0000*/ 	.dword	_ZN73_INTERNAL_81be74fe_37_flash_bwd_hdim96_fp16_softcap_sm90_cu_f3e6f9ee_31464cuda3std3__45__cpo5beginE
	.align		8
        /*0008*/ 	.dword	_ZN73_INTERNAL_81be74fe_37_flash_bwd_hdim96_fp16_softcap_sm90_cu_f3e6f9ee_31464cuda3std3__45__cpo3endE
	.align		8
        /*0010*/ 	.dword	_ZN73_INTERNAL_81be74fe_37_flash_bwd_hdim96_fp16_softcap_sm90_cu_f3e6f9ee_31464cuda3std3__45__cpo6cbeginE
	.align		8
        /*0018*/ 	.dword	_ZN73_INTERNAL_81be74fe_37_flash_bwd_hdim96_fp16_softcap_sm90_cu_f3e6f9ee_31464cuda3std3__45__cpo4cendE
	.align		8
        /*0020*/ 	.dword	_ZN73_INTERNAL_81be74fe_37_flash_bwd_hdim96_fp16_softcap_sm90_cu_f3e6f9ee_31464cuda3std3__475_GLOBAL__N__81be74fe_37_flash_bwd_hdim96_fp16_softcap_sm90_cu_f3e6f9ee_31466ignoreE
	.align		8
        /*0028*/ 	.dword	_ZN73_INTERNAL_81be74fe_37_flash_bwd_hdim96_fp16_softcap_sm90_cu_f3e6f9ee_31464cuda3std3__419piecewise_constructE
	.align		8
        /*0030*/ 	.dword	_ZN73_INTERNAL_81be74fe_37_flash_bwd_hdim96_fp16_softcap_sm90_cu_f3e6f9ee_31464cuda3std3__48in_placeE
	.align		8
        /*0038*/ 	.dword	_ZN73_INTERNAL_81be74fe_37_flash_bwd_hdim96_fp16_softcap_sm90_cu_f3e6f9ee_31464cuda3std6ranges3__45__cpo4swapE
	.align		8
        /*0040*/ 	.dword	_ZN73_INTERNAL_81be74fe_37_flash_bwd_hdim96_fp16_softcap_sm90_cu_f3e6f9ee_31464cuda3std6ranges3__45__cpo9iter_moveE
	.align		8
        /*0048*/ 	.dword	_ZN73_INTERNAL_81be74fe_37_flash_bwd_hdim96_fp16_softcap_sm90_cu_f3e6f9ee_31464cute7productE
	.align		8
        /*0050*/ 	.dword	_ZN73_INTERNAL_81be74fe_37_flash_bwd_hdim96_fp16_softcap_sm90_cu_f3e6f9ee_31464cute1_E


//--------------------- .text._ZN7cutlass13device_kernelIN5flash11enable_sm90INS1_16FlashAttnBwdSm90INS1_25CollectiveMainloopBwdSm90ILi2ELi2ELi2EN4cute5tupleIJNS5_1CILi1EEES8_S8_EEENS6_IJNS7_ILi64EEENS7_ILi128EEENS7_ILi96EEEEEENS_6half_tEfNS_4arch4Sm90ELb0ELb0ELb1ELb0ELb0ELb1ELb0ELb0ELi2ELi1ELi2ELi1ELb1EEENS1_21CollectiveEpilogueBwdISD_SE_SG_Li256ELb0ELb0ELi1EEENS1_19SingleTileSchedulerILb0ELb0ELb0ELi128EEEEEEEEEvNT_6ParamsE --------------------------
	.section	.text._ZN7cutlass13device_kernelIN5flash11enable_sm90INS1_16FlashAttnBwdSm90INS1_25CollectiveMainloopBwdSm90ILi2ELi2ELi2EN4cute5tupleIJNS5_1CILi1EEES8_S8_EEENS6_IJNS7_ILi64EEENS7_ILi128EEENS7_ILi96EEEEEENS_6half_tEfNS_4arch4Sm90ELb0ELb0ELb1ELb0ELb0ELb1ELb0ELb0ELi2ELi1ELi2ELi1ELb1EEENS1_21CollectiveEpilogueBwdISD_SE_SG_Li256ELb0ELb0ELi1EEENS1_19SingleTileSchedulerILb0ELb0ELb0ELi128EEEEEEEEEvNT_6ParamsE,"ax",@progbits
	.align	128
.text._ZN7cutlass13device_kernelIN5flash11enable_sm90INS1_16FlashAttnBwdSm90INS1_25CollectiveMainloopBwdSm90ILi2ELi2ELi2EN4cute5tupleIJNS5_1CILi1EEES8_S8_EEENS6_IJNS7_ILi64EEENS7_ILi128EEENS7_ILi96EEEEEENS_6half_tEfNS_4arch4Sm90ELb0ELb0ELb1ELb0ELb0ELb1ELb0ELb0ELi2ELi1ELi2ELi1ELb1EEENS1_21CollectiveEpilogueBwdISD_SE_SG_Li256ELb0ELb0ELi1EEENS1_19SingleTileSchedulerILb0ELb0ELb0ELi128EEEEEEEEEvNT_6ParamsE:
        .type           _ZN7cutlass13device_kernelIN5flash11enable_sm90INS1_16FlashAttnBwdSm90INS1_25CollectiveMainloopBwdSm90ILi2ELi2ELi2EN4cute5tupleIJNS5_1CILi1EEES8_S8_EEENS6_IJNS7_ILi64EEENS7_ILi128EEENS7_ILi96EEEEEENS_6half_tEfNS_4arch4Sm90ELb0ELb0ELb1ELb0ELb0ELb1ELb0ELb0ELi2ELi1ELi2ELi1ELb1EEENS1_21CollectiveEpilogueBwdISD_SE_SG_Li256ELb0ELb0ELi1EEENS1_19SingleTileSchedulerILb0ELb0ELb0ELi128EEEEEEEEEvNT_6ParamsE,@function
        .size           _ZN7cutlass13device_kernelIN5flash11enable_sm90INS1_16FlashAttnBwdSm90INS1_25CollectiveMainloopBwdSm90ILi2ELi2ELi2EN4cute5tupleIJNS5_1CILi1EEES8_S8_EEENS6_IJNS7_ILi64EEENS7_ILi128EEENS7_ILi96EEEEEENS_6half_tEfNS_4arch4Sm90ELb0ELb0ELb1ELb0ELb0ELb1ELb0ELb0ELi2ELi1ELi2ELi1ELb1EEENS1_21CollectiveEpilogueBwdISD_SE_SG_Li256ELb0ELb0ELi1EEENS1_19SingleTileSchedulerILb0ELb0ELb0ELi128EEEEEEEEEvNT_6ParamsE,(.L_x_66 - _ZN7cutlass13device_kernelIN5flash11enable_sm90INS1_16FlashAttnBwdSm90INS1_25CollectiveMainloopBwdSm90ILi2ELi2ELi2EN4cute5tupleIJNS5_1CILi1EEES8_S8_EEENS6_IJNS7_ILi64EEENS7_ILi128EEENS7_ILi96EEEEEENS_6half_tEfNS_4arch4Sm90ELb0ELb0ELb1ELb0ELb0ELb1ELb0ELb0ELi2ELi1ELi2ELi1ELb1EEENS1_21CollectiveEpilogueBwdISD_SE_SG_Li256ELb0ELb0ELi1EEENS1_19SingleTileSchedulerILb0ELb0ELb0ELi128EEEEEEEEEvNT_6ParamsE)
        .other          _ZN7cutlass13device_kernelIN5flash11enable_sm90INS1_16FlashAttnBwdSm90INS1_25CollectiveMainloopBwdSm90ILi2ELi2ELi2EN4cute5tupleIJNS5_1CILi1EEES8_S8_EEENS6_IJNS7_ILi64EEENS7_ILi128EEENS7_ILi96EEEEEENS_6half_tEfNS_4arch4Sm90ELb0ELb0ELb1ELb0ELb0ELb1ELb0ELb0ELi2ELi1ELi2ELi1ELb1EEENS1_21CollectiveEpilogueBwdISD_SE_SG_Li256ELb0ELb0ELi1EEENS1_19SingleTileSchedulerILb0ELb0ELb0ELi128EEEEEEEEEvNT_6ParamsE,@"STO_CUDA_ENTRY STV_DEFAULT"
_ZN7cutlass13device_kernelIN5flash11enable_sm90INS1_16FlashAttnBwdSm90INS1_25CollectiveMainloopBwdSm90ILi2ELi2ELi2EN4cute5tupleIJNS5_1CILi1EEES8_S8_EEENS6_IJNS7_ILi64EEENS7_ILi128EEENS7_ILi96EEEEEENS_6half_tEfNS_4arch4Sm90ELb0ELb0ELb1ELb0ELb0ELb1ELb0ELb0ELi2ELi1ELi2ELi1ELb1EEENS1_21CollectiveEpilogueBwdISD_SE_SG_Li256ELb0ELb0ELi1EEENS1_19SingleTileSchedulerILb0ELb0ELb0ELi128EEEEEEEEEvNT_6ParamsE:
[----:B------:R-:W-:Y:S01]  /*0000*/  LDC R1, c[0x0][0x37c] ;  /* 0x0000df00ff017b82 */ /* 0x000fe20000000800 */
[----:B------:R-:W-:Y:S05]  /*0010*/  EXIT ;  /* 0x000000000000794d */ /* 0x000fea0003800000 */
.L_x_0:
[----:B------:R-:W-:-:S00]  /*0020*/  BRA `(.L_x_0) ;  /* 0xfffffffc00fc7947 */ /* 0x000fc0000383ffff */
[----:B------:R-:W-:-:S00]  /*0030*/  NOP ;  /* 0x0000000000007918 */ /* 0x000fc00000000000 */
        /* <DEDUP_REMOVED lines=12> */
.L_x_66:


//--------------------- .text._ZN7cutlass13device_kernelIN5flash11enable_sm90INS1_16FlashAttnBwdSm90INS1_25CollectiveMainloopBwdSm90ILi2ELi2ELi2EN4cute5tupleIJNS5_1CILi1EEES8_S8_EEENS6_IJNS7_ILi64EEENS7_ILi128EEENS7_ILi96EEEEEENS_6half_tEfNS_4arch4Sm90ELb0ELb0ELb1ELb0ELb1ELb1ELb0ELb0ELi2ELi1ELi2ELi1ELb1EEENS1_21CollectiveEpilogueBwdISD_SE_SG_Li256ELb0ELb0ELi1EEENS1_19SingleTileSchedulerILb0ELb0ELb0ELi128EEEEEEEEEvNT_6ParamsE --------------------------
	.section	.text._ZN7cutlass13device_kernelIN5flash11enable_sm90INS1_16FlashAttnBwdSm90INS1_25CollectiveMainloopBwdSm90ILi2ELi2ELi2EN4cute5tupleIJNS5_1CILi1EEES8_S8_EEENS6_IJNS7_ILi64EEENS7_ILi128EEENS7_ILi96EEEEEENS_6half_tEfNS_4arch4Sm90ELb0ELb0ELb1ELb0ELb1ELb1ELb0ELb0ELi2ELi1ELi2ELi1ELb1EEENS1_21CollectiveEpilogueBwdISD_SE_SG_Li256ELb0ELb0ELi1EEENS1_19SingleTileSchedulerILb0ELb0ELb0ELi128EEEEEEEEEvNT_6ParamsE,"ax",@progbits
	.align	128
.text._ZN7cutlass13device_kernelIN5flash11enable_sm90INS1_16FlashAttnBwdSm90INS1_25CollectiveMainloopBwdSm90ILi2ELi2ELi2EN4cute5tupleIJNS5_1CILi1EEES8_S8_EEENS6_IJNS7_ILi64EEENS7_ILi128EEENS7_ILi96EEEEEENS_6half_tEfNS_4arch4Sm90ELb0ELb0ELb1ELb0ELb1ELb1ELb0ELb0ELi2ELi1ELi2ELi1ELb1EEENS1_21CollectiveEpilogueBwdISD_SE_SG_Li256ELb0ELb0ELi1EEENS1_19SingleTileSchedulerILb0ELb0ELb0ELi128EEEEEEEEEvNT_6ParamsE:
        .type           _ZN7cutlass13device_kernelIN5flash11enable_sm90INS1_16FlashAttnBwdSm90INS1_25CollectiveMainloopBwdSm90ILi2ELi2ELi2EN4cute5tupleIJNS5_1CILi1EEES8_S8_EEENS6_IJNS7_ILi64EEENS7_ILi128EEENS7_ILi96EEEEEENS_6half_tEfNS_4arch4Sm90ELb0ELb0ELb1ELb0ELb1ELb1ELb0ELb0ELi2ELi1ELi2ELi1ELb1EEENS1_21CollectiveEpilogueBwdISD_SE_SG_Li256ELb0ELb0ELi1EEENS1_19SingleTileSchedulerILb0ELb0ELb0ELi128EEEEEEEEEvNT_6ParamsE,@function
        .size           _ZN7cutlass13device_kernelIN5flash11enable_sm90INS1_16FlashAttnBwdSm90INS1_25CollectiveMainloopBwdSm90ILi2ELi2ELi2EN4cute5tupleIJNS5_1CILi1EEES8_S8_EEENS6_IJNS7_ILi64EEENS7_ILi128EEENS7_ILi96EEEEEENS_6half_tEfNS_4arch4Sm90ELb0ELb0ELb1ELb0ELb1ELb1ELb0ELb0ELi2ELi1ELi2ELi1ELb1EEENS1_21CollectiveEpilogueBwdISD_SE_SG_Li256ELb0ELb0ELi1EEENS1_19SingleTileSchedulerILb0ELb0ELb0ELi128EEEEEEEEEvNT_6ParamsE,(.L_x_67 - _ZN7cutlass13device_kernelIN5flash11enable_sm90INS1_16FlashAttnBwdSm90INS1_25CollectiveMainloopBwdSm90ILi2ELi2ELi2EN4cute5tupleIJNS5_1CILi1EEES8_S8_EEENS6_IJNS7_ILi64EEENS7_ILi128EEENS7_ILi96EEEEEENS_6half_tEfNS_4arch4Sm90ELb0ELb0ELb1ELb0ELb1ELb1ELb0ELb0ELi2ELi1ELi2ELi1ELb1EEENS1_21CollectiveEpilogueBwdISD_SE_SG_Li256ELb0ELb0ELi1EEENS1_19SingleTileSchedulerILb0ELb0ELb0ELi128EEEEEEEEEvNT_6ParamsE)
        .other          _ZN7cutlass13device_kernelIN5flash11enable_sm90INS1_16FlashAttnBwdSm90INS1_25CollectiveMainloopBwdSm90ILi2ELi2ELi2EN4cute5tupleIJNS5_1CILi1EEES8_S8_EEENS6_IJNS7_ILi64EEENS7_ILi128EEENS7_ILi96EEEEEENS_6half_tEfNS_4arch4Sm90ELb0ELb0ELb1ELb0ELb1ELb1ELb0ELb0ELi2ELi1ELi2ELi1ELb1EEENS1_21CollectiveEpilogueBwdISD_SE_SG_Li256ELb0ELb0ELi1EEENS1_19SingleTileSchedulerILb0ELb0ELb0ELi128EEEEEEEEEvNT_6ParamsE,@"STO_CUDA_ENTRY STV_DEFAULT"
_ZN7cutlass13device_kernelIN5flash11enable_sm90INS1_16FlashAttnBwdSm90INS1_25CollectiveMainloopBwdSm90ILi2ELi2ELi2EN4cute5tupleIJNS5_1CILi1EEES8_S8_EEENS6_IJNS7_ILi64EEENS7_ILi128EEENS7_ILi96EEEEEENS_6half_tEfNS_4arch4Sm90ELb0ELb0ELb1ELb0ELb1ELb1ELb0ELb0ELi2ELi1ELi2ELi1ELb1EEENS1_21CollectiveEpilogueBwdISD_SE_SG_Li256ELb0ELb0ELi1EEENS1_19SingleTileSchedulerILb0ELb0ELb0ELi128EEEEEEEEEvNT_6ParamsE:
[----:B------:R-:W-:Y:S01]  /*0000*/  LDC R1, c[0x0][0x37c] ;  /* 0x0000df00ff017b82 */ /* 0x000fe20000000800 */
[----:B------:R-:W-:Y:S05]  /*0010*/  EXIT ;  /* 0x000000000000794d */ /* 0x000fea0003800000 */
.L_x_1:
        /* <DEDUP_REMOVED lines=14> */
.L_x_67:


//--------------------- .text._ZN7cutlass13device_kernelIN5flash11enable_sm90INS1_16FlashAttnBwdSm90INS1_25CollectiveMainloopBwdSm90ILi2ELi2ELi2EN4cute5tupleIJNS5_1CILi1EEES8_S8_EEENS6_IJNS7_ILi64EEENS7_ILi128EEENS7_ILi96EEEEEENS_6half_tEfNS_4arch4Sm90ELb0ELb0ELb1ELb0ELb0ELb1ELb0ELb0ELi2ELi1ELi2ELi1ELb1EEENS1_24CollectiveEpilogueBwdGQAISD_fSG_Li256ELb0ELb0EEENS1_19SingleTileSchedulerILb0ELb0ELb0ELi128EEEEEEEEEvNT_6ParamsE --------------------------
	.section	.text._ZN7cutlass13device_kernelIN5flash11enable_sm90INS1_16FlashAttnBwdSm90INS1_25CollectiveMainloopBwdSm90ILi2ELi2ELi2EN4cute5tupleIJNS5_1CILi1EEES8_S8_EEENS6_IJNS7_ILi64EEENS7_ILi128EEENS7_ILi96EEEEEENS_6half_tEfNS_4arch4Sm90ELb0ELb0ELb1ELb0ELb0ELb1ELb0ELb0ELi2ELi1ELi2ELi1ELb1EEENS1_24CollectiveEpilogueBwdGQAISD_fSG_Li256ELb0ELb0EEENS1_19SingleTileSchedulerILb0ELb0ELb0ELi128EEEEEEEEEvNT_6ParamsE,"ax",@progbits
	.align	128
.text._ZN7cutlass13device_kernelIN5flash11enable_sm90INS1_16FlashAttnBwdSm90INS1_25CollectiveMainloopBwdSm90ILi2ELi2ELi2EN4cute5tupleIJNS5_1CILi1EEES8_S8_EEENS6_IJNS7_ILi64EEENS7_ILi128EEENS7_ILi96EEEEEENS_6half_tEfNS_4arch4Sm90ELb0ELb0ELb1ELb0ELb0ELb1ELb0ELb0ELi2ELi1ELi2ELi1ELb1EEENS1_24CollectiveEpilogueBwdGQAISD_fSG_Li256ELb0ELb0EEENS1_19SingleTileSchedulerILb0ELb0ELb0ELi128EEEEEEEEEvNT_6ParamsE:
        .type           _ZN7cutlass13device_kernelIN5flash11enable_sm90INS1_16FlashAttnBwdSm90INS1_25CollectiveMainloopBwdSm90ILi2ELi2ELi2EN4cute5tupleIJNS5_1CILi1EEES8_S8_EEENS6_IJNS7_ILi64EEENS7_ILi128EEENS7_ILi96EEEEEENS_6half_tEfNS_4arch4Sm90ELb0ELb0ELb1ELb0ELb0ELb1ELb0ELb0ELi2ELi1ELi2ELi1ELb1EEENS1_24CollectiveEpilogueBwdGQAISD_fSG_Li256ELb0ELb0EEENS1_19SingleTileSchedulerILb0ELb0ELb0ELi128EEEEEEEEEvNT_6ParamsE,@function
        .size           _ZN7cutlass13device_kernelIN5flash11enable_sm90INS1_16FlashAttnBwdSm90INS1_25CollectiveMainloopBwdSm90ILi2ELi2ELi2EN4cute5tupleIJNS5_1CILi1EEES8_S8_EEENS6_IJNS7_ILi64EEENS7_ILi128EEENS7_ILi96EEEEEENS_6half_tEfNS_4arch4Sm90ELb0ELb0ELb1ELb0ELb0ELb1ELb0ELb0ELi2ELi1ELi2ELi1ELb1EEENS1_24CollectiveEpilogueBwdGQAISD_fSG_Li256ELb0ELb0EEENS1_19SingleTileSchedulerILb0ELb0ELb0ELi128EEEEEEEEEvNT_6ParamsE,(.L_x_68 - _ZN7cutlass13device_kernelIN5flash11enable_sm90INS1_16FlashAttnBwdSm90INS1_25CollectiveMainloopBwdSm90ILi2ELi2ELi2EN4cute5tupleIJNS5_1CILi1EEES8_S8_EEENS6_IJNS7_ILi64EEENS7_ILi128EEENS7_ILi96EEEEEENS_6half_tEfNS_4arch4Sm90ELb0ELb0ELb1ELb0ELb0ELb1ELb0ELb0ELi2ELi1ELi2ELi1ELb1EEENS1_24CollectiveEpilogueBwdGQAISD_fSG_Li256ELb0ELb0EEENS1_19SingleTileSchedulerILb0ELb0ELb0ELi128EEEEEEEEEvNT_6ParamsE)
        .other          _ZN7cutlass13device_kernelIN5flash11enable_sm90INS1_16FlashAttnBwdSm90INS1_25CollectiveMainloopBwdSm90ILi2ELi2ELi2EN4cute5tupleIJNS5_1CILi1EEES8_S8_EEENS6_IJNS7_ILi64EEENS7_ILi128EEENS7_ILi96EEEEEENS_6half_tEfNS_4arch4Sm90ELb0ELb0ELb1ELb0ELb0ELb1ELb0ELb0ELi2ELi1ELi2ELi1ELb1EEENS1_24CollectiveEpilogueBwdGQAISD_fSG_Li256ELb0ELb0EEENS1_19SingleTileSchedulerILb0ELb0ELb0ELi128EEEEEEEEEvNT_6ParamsE,@"STO_CUDA_ENTRY STV_DEFAULT"
_ZN7cutlass13device_kernelIN5flash11enable_sm90INS1_16FlashAttnBwdSm90INS1_25CollectiveMainloopBwdSm90ILi2ELi2ELi2EN4cute5tupleIJNS5_1CILi1EEES8_S8_EEENS6_IJNS7_ILi64EEENS7_ILi128EEENS7_ILi96EEEEEENS_6half_tEfNS_4arch4Sm90ELb0ELb0ELb1ELb0ELb0ELb1ELb0ELb0ELi2ELi1ELi2ELi1ELb1EEENS1_24CollectiveEpilogueBwdGQAISD_fSG_Li256ELb0ELb0EEENS1_19SingleTileSchedulerILb0ELb0ELb0ELi128EEEEEEEEEvNT_6ParamsE:
[----:B------:R-:W-:Y:S01]  /*0000*/  LDC R1, c[0x0][0x37c] ;  /* 0x0000df00ff017b82 */ /* 0x000fe20000000800 */
[----:B------:R-:W-:Y:S05]  /*0010*/  EXIT ;  /* 0x000000000000794d */ /* 0x000fea0003800000 */
.L_x_2:
        /* <DEDUP_REMOVED lines=14> */
.L_x_68:


//--------------------- .text._ZN7cutlass13device_kernelIN5flash11enable_sm90INS1_16FlashAttnBwdSm90INS1_25CollectiveMainloopBwdSm90ILi2ELi2ELi2EN4cute5tupleIJNS5_1CILi1EEES8_S8_EEENS6_IJNS7_ILi64EEENS7_ILi128EEENS7_ILi96EEEEEENS_6half_tEfNS_4arch4Sm90ELb0ELb0ELb1ELb0ELb1ELb1ELb0ELb0ELi2ELi1ELi2ELi1ELb1EEENS1_24CollectiveEpilogueBwdGQAISD_fSG_Li256ELb0ELb1EEENS1_19SingleTileSchedulerILb0ELb0ELb0ELi128EEEEEEEEEvNT_6ParamsE --------------------------
	.section	.text._ZN7cutlass13device_kernelIN5flash11enable_sm90INS1_16FlashAttnBwdSm90INS1_25CollectiveMainloopBwdSm90ILi2ELi2ELi2EN4cute5tupleIJNS5_1CILi1EEES8_S8_EEENS6_IJNS7_ILi64EEENS7_ILi128EEENS7_ILi96EEEEEENS_6half_tEfNS_4arch4Sm90ELb0ELb0ELb1ELb0ELb1ELb1ELb0ELb0ELi2ELi1ELi2ELi1ELb1EEENS1_24CollectiveEpilogueBwdGQAISD_fSG_Li256ELb0ELb1EEENS1_19SingleTileSchedulerILb0ELb0ELb0ELi128EEEEEEEEEvNT_6ParamsE,"ax",@progbits
	.align	128
.text._ZN7cutlass13device_kernelIN5flash11enable_sm90INS1_16FlashAttnBwdSm90INS1_25CollectiveMainloopBwdSm90ILi2ELi2ELi2EN4cute5tupleIJNS5_1CILi1EEES8_S8_EEENS6_IJNS7_ILi64EEENS7_ILi128EEENS7_ILi96EEEEEENS_6half_tEfNS_4arch4Sm90ELb0ELb0ELb1ELb0ELb1ELb1ELb0ELb0ELi2ELi1ELi2ELi1ELb1EEENS1_24CollectiveEpilogueBwdGQAISD_fSG_Li256ELb0ELb1EEENS1_19SingleTileSchedulerILb0ELb0ELb0ELi128EEEEEEEEEvNT_6ParamsE:
        .type           _ZN7cutlass13device_kernelIN5flash11enable_sm90INS1_16FlashAttnBwdSm90INS1_25CollectiveMainloopBwdSm90ILi2ELi2ELi2EN4cute5tupleIJNS5_1CILi1EEES8_S8_EEENS6_IJNS7_ILi64EEENS7_ILi128EEENS7_ILi96EEEEEENS_6half_tEfNS_4arch4Sm90ELb0ELb0ELb1ELb0ELb1ELb1ELb0ELb0ELi2ELi1ELi2ELi1ELb1EEENS1_24CollectiveEpilogueBwdGQAISD_fSG_Li256ELb0ELb1EEENS1_19SingleTileSchedulerILb0ELb0ELb0ELi128EEEEEEEEEvNT_6ParamsE,@function
        .size           _ZN7cutlass13device_kernelIN5flash11enable_sm90INS1_16FlashAttnBwdSm90INS1_25CollectiveMainloopBwdSm90ILi2ELi2ELi2EN4cute5tupleIJNS5_1CILi1EEES8_S8_EEENS6_IJNS7_ILi64EEENS7_ILi128EEENS7_ILi96EEEEEENS_6half_tEfNS_4arch4Sm90ELb0ELb0ELb1ELb0ELb1ELb1ELb0ELb0ELi2ELi1ELi2ELi1ELb1EEENS1_24CollectiveEpilogueBwdGQAISD_fSG_Li256ELb0ELb1EEENS1_19SingleTileSchedulerILb0ELb0ELb0ELi128EEEEEEEEEvNT_6ParamsE,(.L_x_69 - _ZN7cutlass13device_kernelIN5flash11enable_sm90INS1_16FlashAttnBwdSm90INS1_25CollectiveMainloopBwdSm90ILi2ELi2ELi2EN4cute5tupleIJNS5_1CILi1EEES8_S8_EEENS6_IJNS7_ILi64EEENS7_ILi128EEENS7_ILi96EEEEEENS_6half_tEfNS_4arch4Sm90ELb0ELb0ELb1ELb0ELb1ELb1ELb0ELb0ELi2ELi1ELi2ELi1ELb1EEENS1_24CollectiveEpilogueBwdGQAISD_fSG_Li256ELb0ELb1EEENS1_19SingleTileSchedulerILb0ELb0ELb0ELi128EEEEEEEEEvNT_6ParamsE)
        .other          _ZN7cutlass13device_kernelIN5flash11enable_sm90INS1_16FlashAttnBwdSm90INS1_25CollectiveMainloopBwdSm90ILi2ELi2ELi2EN4cute5tupleIJNS5_1CILi1EEES8_S8_EEENS6_IJNS7_ILi64EEENS7_ILi128EEENS7_ILi96EEEEEENS_6half_tEfNS_4arch4Sm90ELb0ELb0ELb1ELb0ELb1ELb1ELb0ELb0ELi2ELi1ELi2ELi1ELb1EEENS1_24CollectiveEpilogueBwdGQAISD_fSG_Li256ELb0ELb1EEENS1_19SingleTileSchedulerILb0ELb0ELb0ELi128EEEEEEEEEvNT_6ParamsE,@"STO_CUDA_ENTRY STV_DEFAULT"
_ZN7cutlass13device_kernelIN5flash11enable_sm90INS1_16FlashAttnBwdSm90INS1_25CollectiveMainloopBwdSm90ILi2ELi2ELi2EN4cute5tupleIJNS5_1CILi1EEES8_S8_EEENS6_IJNS7_ILi64EEENS7_ILi128EEENS7_ILi96EEEEEENS_6half_tEfNS_4arch4Sm90ELb0ELb0ELb1ELb0ELb1ELb1ELb0ELb0ELi2ELi1ELi2ELi1ELb1EEENS1_24CollectiveEpilogueBwdGQAISD_fSG_Li256ELb0ELb1EEENS1_19SingleTileSchedulerILb0ELb0ELb0ELi128EEEEEEEEEvNT_6ParamsE:
[----:B------:R-:W-:Y:S01]  /*0000*/  LDC R1, c[0x0][0x37c] ;  /* 0x0000df00ff017b82 */ /* 0x000fe20000000800 */
[----:B------:R-:W-:Y:S05]  /*0010*/  EXIT ;  /* 0x000000000000794d */ /* 0x000fea0003800000 */
.L_x_3:
        /* <DEDUP_REMOVED lines=14> */
.L_x_69:


//--------------------- .text._ZN7cutlass13device_kernelIN5flash11enable_sm90INS1_16FlashAttnBwdSm90INS1_25CollectiveMainloopBwdSm90ILi2ELi2ELi2EN4cute5tupleIJNS5_1CILi1EEES8_S8_EEENS6_IJNS7_ILi64EEENS7_ILi128EEENS7_ILi96EEEEEENS_6half_tEfNS_4arch4Sm90ELb0ELb0ELb1ELb1ELb0ELb1ELb0ELb0ELi2ELi1ELi2ELi1ELb1EEENS1_21CollectiveEpilogueBwdISD_SE_SG_Li256ELb1ELb0ELi1EEENS1_19SingleTileSchedulerILb1ELb0ELb0ELi128EEEEEEEEEvNT_6ParamsE --------------------------
	.section	.text._ZN7cutlass13device_kernelIN5flash11enable_sm90INS1_16FlashAttnBwdSm90INS1_25CollectiveMainloopBwdSm90ILi2ELi2ELi2EN4cute5tupleIJNS5_1CILi1EEES8_S8_EEENS6_IJNS7_ILi64EEENS7_ILi128EEENS7_ILi96EEEEEENS_6half_tEfNS_4arch4Sm90ELb0ELb0ELb1ELb1ELb0ELb1ELb0ELb0ELi2ELi1ELi2ELi1ELb1EEENS1_21CollectiveEpilogueBwdISD_SE_SG_Li256ELb1ELb0ELi1EEENS1_19SingleTileSchedulerILb1ELb0ELb0ELi128EEEEEEEEEvNT_6ParamsE,"ax",@progbits
	.align	128
.text._ZN7cutlass13device_kernelIN5flash11enable_sm90INS1_16FlashAttnBwdSm90INS1_25CollectiveMainloopBwdSm90ILi2ELi2ELi2EN4cute5tupleIJNS5_1CILi1EEES8_S8_EEENS6_IJNS7_ILi64EEENS7_ILi128EEENS7_ILi96EEEEEENS_6half_tEfNS_4arch4Sm90ELb0ELb0ELb1ELb1ELb0ELb1ELb0ELb0ELi2ELi1ELi2ELi1ELb1EEENS1_21CollectiveEpilogueBwdISD_SE_SG_Li256ELb1ELb0ELi1EEENS1_19SingleTileSchedulerILb1ELb0ELb0ELi128EEEEEEEEEvNT_6ParamsE:
        .type           _ZN7cutlass13device_kernelIN5flash11enable_sm90INS1_16FlashAttnBwdSm90INS1_25CollectiveMainloopBwdSm90ILi2ELi2ELi2EN4cute5tupleIJNS5_1CILi1EEES8_S8_EEENS6_IJNS7_ILi64EEENS7_ILi128EEENS7_ILi96EEEEEENS_6half_tEfNS_4arch4Sm90ELb0ELb0ELb1ELb1ELb0ELb1ELb0ELb0ELi2ELi1ELi2ELi1ELb1EEENS1_21CollectiveEpilogueBwdISD_SE_SG_Li256ELb1ELb0ELi1EEENS1_19SingleTileSchedulerILb1ELb0ELb0ELi128EEEEEEEEEvNT_6ParamsE,@function
        .size           _ZN7cutlass13device_kernelIN5flash11enable_sm90INS1_16FlashAttnBwdSm90INS1_25CollectiveMainloopBwdSm90ILi2ELi2ELi2EN4cute5tupleIJNS5_1CILi1EEES8_S8_EEENS6_IJNS7_ILi64EEENS7_ILi128EEENS7_ILi96EEEEEENS_6half_tEfNS_4arch4Sm90ELb0ELb0ELb1ELb1ELb0ELb1ELb0ELb0ELi2ELi1ELi2ELi1ELb1EEENS1_21CollectiveEpilogueBwdISD_SE_SG_Li256ELb1ELb0ELi1EEENS1_19SingleTileSchedulerILb1ELb0ELb0ELi128EEEEEEEEEvNT_6ParamsE,(.L_x_70 - _ZN7cutlass13device_kernelIN5flash11enable_sm90INS1_16FlashAttnBwdSm90INS1_25CollectiveMainloopBwdSm90ILi2ELi2ELi2EN4cute5tupleIJNS5_1CILi1EEES8_S8_EEENS6_IJNS7_ILi64EEENS7_ILi128EEENS7_ILi96EEEEEENS_6half_tEfNS_4arch4Sm90ELb0ELb0ELb1ELb1ELb0ELb1ELb0ELb0ELi2ELi1ELi2ELi1ELb1EEENS1_21CollectiveEpilogueBwdISD_SE_SG_Li256ELb1ELb0ELi1EEENS1_19SingleTileSchedulerILb1ELb0ELb0ELi128EEEEEEEEEvNT_6ParamsE)
        .other          _ZN7cutlass13device_kernelIN5flash11enable_sm90INS1_16FlashAttnBwdSm90INS1_25CollectiveMainloopBwdSm90ILi2ELi2ELi2EN4cute5tupleIJNS5_1CILi1EEES8_S8_EEENS6_IJNS7_ILi64EEENS7_ILi128EEENS7_ILi96EEEEEENS_6half_tEfNS_4arch4Sm90ELb0ELb0ELb1ELb1ELb0ELb1ELb0ELb0ELi2ELi1ELi2ELi1ELb1EEENS1_21CollectiveEpilogueBwdISD_SE_SG_Li256ELb1ELb0ELi1EEENS1_19SingleTileSchedulerILb1ELb0ELb0ELi128EEEEEEEEEvNT_6ParamsE,@"STO_CUDA_ENTRY STV_DEFAULT"
_ZN7cutlass13device_kernelIN5flash11enable_sm90INS1_16FlashAttnBwdSm90INS1_25CollectiveMainloopBwdSm90ILi2ELi2ELi2EN4cute5tupleIJNS5_1CILi1EEES8_S8_EEENS6_IJNS7_ILi64EEENS7_ILi128EEENS7_ILi96EEEEEENS_6half_tEfNS_4arch4Sm90ELb0ELb0ELb1ELb1ELb0ELb1ELb0ELb0ELi2ELi1ELi2ELi1ELb1EEENS1_21CollectiveEpilogueBwdISD_SE_SG_Li256ELb1ELb0ELi1EEENS1_19SingleTileSchedulerILb1ELb0ELb0ELi128EEEEEEEEEvNT_6ParamsE:
[----:B------:R-:W-:Y:S01]  /*0000*/  LDC R1, c[0x0][0x37c] ;  /* 0x0000df00ff017b82 */ /* 0x000fe20000000800 */
[----:B------:R-:W-:Y:S05]  /*0010*/  EXIT ;  /* 0x000000000000794d */ /* 0x000fea0003800000 */
.L_x_4:
        /* <DEDUP_REMOVED lines=14> */
.L_x_70:


//--------------------- .text._ZN7cutlass13device_kernelIN5flash11enable_sm90INS1_16FlashAttnBwdSm90INS1_25CollectiveMainloopBwdSm90ILi2ELi2ELi2EN4cute5tupleIJNS5_1CILi1EEES8_S8_EEENS6_IJNS7_ILi64EEENS7_ILi128EEENS7_ILi96EEEEEENS_6half_tEfNS_4arch4Sm90ELb0ELb0ELb1ELb1ELb1ELb1ELb0ELb0ELi2ELi1ELi2ELi1ELb1EEENS1_21CollectiveEpilogueBwdISD_SE_SG_Li256ELb1ELb0ELi1EEENS1_19SingleTileSchedulerILb1ELb0ELb0ELi128EEEEEEEEEvNT_6ParamsE --------------------------
	.section	.text._ZN7cutlass13device_kernelIN5flash11enable_sm90INS1_16FlashAttnBwdSm90INS1_25CollectiveMainloopBwdSm90ILi2ELi2ELi2EN4cute5tupleIJNS5_1CILi1EEES8_S8_EEENS6_IJNS7_ILi64EEENS7_ILi128EEENS7_ILi96EEEEEENS_6half_tEfNS_4arch4Sm90ELb0ELb0ELb1ELb1ELb1ELb1ELb0ELb0ELi2ELi1ELi2ELi1ELb1EEENS1_21CollectiveEpilogueBwdISD_SE_SG_Li256ELb1ELb0ELi1EEENS1_19SingleTileSchedulerILb1ELb0ELb0ELi128EEEEEEEEEvNT_6ParamsE,"ax",@progbits
	.align	128
.text._ZN7cutlass13device_kernelIN5flash11enable_sm90INS1_16FlashAttnBwdSm90INS1_25CollectiveMainloopBwdSm90ILi2ELi2ELi2EN4cute5tupleIJNS5_1CILi1EEES8_S8_EEENS6_IJNS7_ILi64EEENS7_ILi128EEENS7_ILi96EEEEEENS_6half_tEfNS_4arch4Sm90ELb0ELb0ELb1ELb1ELb1ELb1ELb0ELb0ELi2ELi1ELi2ELi1ELb1EEENS1_21CollectiveEpilogueBwdISD_SE_SG_Li256ELb1ELb0ELi1EEENS1_19SingleTileSchedulerILb1ELb0ELb0ELi128EEEEEEEEEvNT_6ParamsE:
        .type           _ZN7cutlass13device_kernelIN5flash11enable_sm90INS1_16FlashAttnBwdSm90INS1_25CollectiveMainloopBwdSm90ILi2ELi2ELi2EN4cute5tupleIJNS5_1CILi1EEES8_S8_EEENS6_IJNS7_ILi64EEENS7_ILi128EEENS7_ILi96EEEEEENS_6half_tEfNS_4arch4Sm90ELb0ELb0ELb1ELb1ELb1ELb1ELb0ELb0ELi2ELi1ELi2ELi1ELb1EEENS1_21CollectiveEpilogueBwdISD_SE_SG_Li256ELb1ELb0ELi1EEENS1_19SingleTileSchedulerILb1ELb0ELb0ELi128EEEEEEEEEvNT_6ParamsE,@function
        .size           _ZN7cutlass13device_kernelIN5flash11enable_sm90INS1_16FlashAttnBwdSm90INS1_25CollectiveMainloopBwdSm90ILi2ELi2ELi2EN4cute5tupleIJNS5_1CILi1EEES8_S8_EEENS6_IJNS7_ILi64EEENS7_ILi128EEENS7_ILi96EEEEEENS_6half_tEfNS_4arch4Sm90ELb0ELb0ELb1ELb1ELb1ELb1ELb0ELb0ELi2ELi1ELi2ELi1ELb1EEENS1_21CollectiveEpilogueBwdISD_SE_SG_Li256ELb1ELb0ELi1EEENS1_19SingleTileSchedulerILb1ELb0ELb0ELi128EEEEEEEEEvNT_6ParamsE,(.L_x_71 - _ZN7cutlass13device_kernelIN5flash11enable_sm90INS1_16FlashAttnBwdSm90INS1_25CollectiveMainloopBwdSm90ILi2ELi2ELi2EN4cute5tupleIJNS5_1CILi1EEES8_S8_EEENS6_IJNS7_ILi64EEENS7_ILi128EEENS7_ILi96EEEEEENS_6half_tEfNS_4arch4Sm90ELb0ELb0ELb1ELb1ELb1ELb1ELb0ELb0ELi2ELi1ELi2ELi1ELb1EEENS1_21CollectiveEpilogueBwdISD_SE_SG_Li256ELb1ELb0ELi1EEENS1_19SingleTileSchedulerILb1ELb0ELb0ELi128EEEEEEEEEvNT_6ParamsE)
        .other          _ZN7cutlass13device_kernelIN5flash11enable_sm90INS1_16FlashAttnBwdSm90INS1_25CollectiveMainloopBwdSm90ILi2ELi2ELi2EN4cute5tupleIJNS5_1CILi1EEES8_S8_EEENS6_IJNS7_ILi64EEENS7_ILi128EEENS7_ILi96EEEEEENS_6half_tEfNS_4arch4Sm90ELb0ELb0ELb1ELb1ELb1ELb1ELb0ELb0ELi2ELi1ELi2ELi1ELb1EEENS1_21CollectiveEpilogueBwdISD_SE_SG_Li256ELb1ELb0ELi1EEENS1_19SingleTileSchedulerILb1ELb0ELb0ELi128EEEEEEEEEvNT_6ParamsE,@"STO_CUDA_ENTRY STV_DEFAULT"
_ZN7cutlass13device_kernelIN5flash11enable_sm90INS1_16FlashAttnBwdSm90INS1_25CollectiveMainloopBwdSm90ILi2ELi2ELi2EN4cute5tupleIJNS5_1CILi1EEES8_S8_EEENS6_IJNS7_ILi64EEENS7_ILi128EEENS7_ILi96EEEEEENS_6half_tEfNS_4arch4Sm90ELb0ELb0ELb1ELb1ELb1ELb1ELb0ELb0ELi2ELi1ELi2ELi1ELb1EEENS1_21CollectiveEpilogueBwdISD_SE_SG_Li256ELb1ELb0ELi1EEENS1_19SingleTileSchedulerILb1ELb0ELb0ELi128EEEEEEEEEvNT_6ParamsE:
[----:B------:R-:W-:Y:S01]  /*0000*/  LDC R1, c[0x0][0x37c] ;  /* 0x0000df00ff017b82 */ /* 0x000fe20000000800 */
[----:B------:R-:W-:Y:S05]  /*0010*/  EXIT ;  /* 0x000000000000794d */ /* 0x000fea0003800000 */
.L_x_5:
        /* <DEDUP_REMOVED lines=14> */
.L_x_71:


//--------------------- .text._ZN7cutlass13device_kernelIN5flash11enable_sm90INS1_16FlashAttnBwdSm90INS1_25CollectiveMainloopBwdSm90ILi2ELi2ELi2EN4cute5tupleIJNS5_1CILi1EEES8_S8_EEENS6_IJNS7_ILi64EEENS7_ILi128EEENS7_ILi96EEEEEENS_6half_tEfNS_4arch4Sm90ELb0ELb0ELb1ELb1ELb0ELb1ELb0ELb0ELi2ELi1ELi2ELi1ELb1EEENS1_24CollectiveEpilogueBwdGQAISD_fSG_Li256ELb1ELb0EEENS1_19SingleTileSchedulerILb1ELb0ELb0ELi128EEEEEEEEEvNT_6ParamsE --------------------------
	.section	.text._ZN7cutlass13device_kernelIN5flash11enable_sm90INS1_16FlashAttnBwdSm90INS1_25CollectiveMainloopBwdSm90ILi2ELi2ELi2EN4cute5tupleIJNS5_1CILi1EEES8_S8_EEENS6_IJNS7_ILi64EEENS7_ILi128EEENS7_ILi96EEEEEENS_6half_tEfNS_4arch4Sm90ELb0ELb0ELb1ELb1ELb0ELb1ELb0ELb0ELi2ELi1ELi2ELi1ELb1EEENS1_24CollectiveEpilogueBwdGQAISD_fSG_Li256ELb1ELb0EEENS1_19SingleTileSchedulerILb1ELb0ELb0ELi128EEEEEEEEEvNT_6ParamsE,"ax",@progbits
	.align	128
.text._ZN7cutlass13device_kernelIN5flash11enable_sm90INS1_16FlashAttnBwdSm90INS1_25CollectiveMainloopBwdSm90ILi2ELi2ELi2EN4cute5tupleIJNS5_1CILi1EEES8_S8_EEENS6_IJNS7_ILi64EEENS7_ILi128EEENS7_ILi96EEEEEENS_6half_tEfNS_4arch4Sm90ELb0ELb0ELb1ELb1ELb0ELb1ELb0ELb0ELi2ELi1ELi2ELi1ELb1EEENS1_24CollectiveEpilogueBwdGQAISD_fSG_Li256ELb1ELb0EEENS1_19SingleTileSchedulerILb1ELb0ELb0ELi128EEEEEEEEEvNT_6ParamsE:
        .type           _ZN7cutlass13device_kernelIN5flash11enable_sm90INS1_16FlashAttnBwdSm90INS1_25CollectiveMainloopBwdSm90ILi2ELi2ELi2EN4cute5tupleIJNS5_1CILi1EEES8_S8_EEENS6_IJNS7_ILi64EEENS7_ILi128EEENS7_ILi96EEEEEENS_6half_tEfNS_4arch4Sm90ELb0ELb0ELb1ELb1ELb0ELb1ELb0ELb0ELi2ELi1ELi2ELi1ELb1EEENS1_24CollectiveEpilogueBwdGQAISD_fSG_Li256ELb1ELb0EEENS1_19SingleTileSchedulerILb1ELb0ELb0ELi128EEEEEEEEEvNT_6ParamsE,@function
        .size           _ZN7cutlass13device_kernelIN5flash11enable_sm90INS1_16FlashAttnBwdSm90INS1_25CollectiveMainloopBwdSm90ILi2ELi2ELi2EN4cute5tupleIJNS5_1CILi1EEES8_S8_EEENS6_IJNS7_ILi64EEENS7_ILi128EEENS7_ILi96EEEEEENS_6half_tEfNS_4arch4Sm90ELb0ELb0ELb1ELb1ELb0ELb1ELb0ELb0ELi2ELi1ELi2ELi1ELb1EEENS1_24CollectiveEpilogueBwdGQAISD_fSG_Li256ELb1ELb0EEENS1_19SingleTileSchedulerILb1ELb0ELb0ELi128EEEEEEEEEvNT_6ParamsE,(.L_x_72 - _ZN7cutlass13device_kernelIN5flash11enable_sm90INS1_16FlashAttnBwdSm90INS1_25CollectiveMainloopBwdSm90ILi2ELi2ELi2EN4cute5tupleIJNS5_1CILi1EEES8_S8_EEENS6_IJNS7_ILi64EEENS7_ILi128EEENS7_ILi96EEEEEENS_6half_tEfNS_4arch4Sm90ELb0ELb0ELb1ELb1ELb0ELb1ELb0ELb0ELi2ELi1ELi2ELi1ELb1EEENS1_24CollectiveEpilogueBwdGQAISD_fSG_Li256ELb1ELb0EEENS1_19SingleTileSchedulerILb1ELb0ELb0ELi128EEEEEEEEEvNT_6ParamsE)
        .other          _ZN7cutlass13device_kernelIN5flash11enable_sm90INS1_16FlashAttnBwdSm90INS1_25CollectiveMainloopBwdSm90ILi2ELi2ELi2EN4cute5tupleIJNS5_1CILi1EEES8_S8_EEENS6_IJNS7_ILi64EEENS7_ILi128EEENS7_ILi96EEEEEENS_6half_tEfNS_4arch4Sm90ELb0ELb0ELb1ELb1ELb0ELb1ELb0ELb0ELi2ELi1ELi2ELi1ELb1EEENS1_24CollectiveEpilogueBwdGQAISD_fSG_Li256ELb1ELb0EEENS1_19SingleTileSchedulerILb1ELb0ELb0ELi128EEEEEEEEEvNT_6ParamsE,@"STO_CUDA_ENTRY STV_DEFAULT"
_ZN7cutlass13device_kernelIN5flash11enable_sm90INS1_16FlashAttnBwdSm90INS1_25CollectiveMainloopBwdSm90ILi2ELi2ELi2EN4cute5tupleIJNS5_1CILi1EEES8_S8_EEENS6_IJNS7_ILi64EEENS7_ILi128EEENS7_ILi96EEEEEENS_6half_tEfNS_4arch4Sm90ELb0ELb0ELb1ELb1ELb0ELb1ELb0ELb0ELi2ELi1ELi2ELi1ELb1EEENS1_24CollectiveEpilogueBwdGQAISD_fSG_Li256ELb1ELb0EEENS1_19SingleTileSchedulerILb1ELb0ELb0ELi128EEEEEEEEEvNT_6ParamsE:
[----:B------:R-:W-:Y:S01]  /*0000*/  LDC R1, c[0x0][0x37c] ;  /* 0x0000df00ff017b82 */ /* 0x000fe20000000800 */
[----:B------:R-:W-:Y:S05]  /*0010*/  EXIT ;  /* 0x000000000000794d */ /* 0x000fea0003800000 */
.L_x_6:
        /* <DEDUP_REMOVED lines=14> */
.L_x_72:


//--------------------- .text._ZN7cutlass13device_kernelIN5flash11enable_sm90INS1_16FlashAttnBwdSm90INS1_25CollectiveMainloopBwdSm90ILi2ELi2ELi2EN4cute5tupleIJNS5_1CILi1EEES8_S8_EEENS6_IJNS7_ILi64EEENS7_ILi128EEENS7_ILi96EEEEEENS_6half_tEfNS_4arch4Sm90ELb0ELb0ELb1ELb1ELb1ELb1ELb0ELb0ELi2ELi1ELi2ELi1ELb1EEENS1_24CollectiveEpilogueBwdGQAISD_fSG_Li256ELb1ELb1EEENS1_19SingleTileSchedulerILb1ELb0ELb0ELi128EEEEEEEEEvNT_6ParamsE --------------------------
	.section	.text._ZN7cutlass13device_kernelIN5flash11enable_sm90INS1_16FlashAttnBwdSm90INS1_25CollectiveMainloopBwdSm90ILi2ELi2ELi2EN4cute5tupleIJNS5_1CILi1EEES8_S8_EEENS6_IJNS7_ILi64EEENS7_ILi128EEENS7_ILi96EEEEEENS_6half_tEfNS_4arch4Sm90ELb0ELb0ELb1ELb1ELb1ELb1ELb0ELb0ELi2ELi1ELi2ELi1ELb1EEENS1_24CollectiveEpilogueBwdGQAISD_fSG_Li256ELb1ELb1EEENS1_19SingleTileSchedulerILb1ELb0ELb0ELi128EEEEEEEEEvNT_6ParamsE,"ax",@progbits
	.align	128
.text._ZN7cutlass13device_kernelIN5flash11enable_sm90INS1_16FlashAttnBwdSm90INS1_25CollectiveMainloopBwdSm90ILi2ELi2ELi2EN4cute5tupleIJNS5_1CILi1EEES8_S8_EEENS6_IJNS7_ILi64EEENS7_ILi128EEENS7_ILi96EEEEEENS_6half_tEfNS_4arch4Sm90ELb0ELb0ELb1ELb1ELb1ELb1ELb0ELb0ELi2ELi1ELi2ELi1ELb1EEENS1_24CollectiveEpilogueBwdGQAISD_fSG_Li256ELb1ELb1EEENS1_19SingleTileSchedulerILb1ELb0ELb0ELi128EEEEEEEEEvNT_6ParamsE:
        .type           _ZN7cutlass13device_kernelIN5flash11enable_sm90INS1_16FlashAttnBwdSm90INS1_25CollectiveMainloopBwdSm90ILi2ELi2ELi2EN4cute5tupleIJNS5_1CILi1EEES8_S8_EEENS6_IJNS7_ILi64EEENS7_ILi128EEENS7_ILi96EEEEEENS_6half_tEfNS_4arch4Sm90ELb0ELb0ELb1ELb1ELb1ELb1ELb0ELb0ELi2ELi1ELi2ELi1ELb1EEENS1_24CollectiveEpilogueBwdGQAISD_fSG_Li256ELb1ELb1EEENS1_19SingleTileSchedulerILb1ELb0ELb0ELi128EEEEEEEEEvNT_6ParamsE,@function
        .size           _ZN7cutlass13device_kernelIN5flash11enable_sm90INS1_16FlashAttnBwdSm90INS1_25CollectiveMainloopBwdSm90ILi2ELi2ELi2EN4cute5tupleIJNS5_1CILi1EEES8_S8_EEENS6_IJNS7_ILi64EEENS7_ILi128EEENS7_ILi96EEEEEENS_6half_tEfNS_4arch4Sm90ELb0ELb0ELb1ELb1ELb1ELb1ELb0ELb0ELi2ELi1ELi2ELi1ELb1EEENS1_24CollectiveEpilogueBwdGQAISD_fSG_Li256ELb1ELb1EEENS1_19SingleTileSchedulerILb1ELb0ELb0ELi128EEEEEEEEEvNT_6ParamsE,(.L_x_73 - _ZN7cutlass13device_kernelIN5flash11enable_sm90INS1_16FlashAttnBwdSm90INS1_25CollectiveMainloopBwdSm90ILi2ELi2ELi2EN4cute5tupleIJNS5_1CILi1EEES8_S8_EEENS6_IJNS7_ILi64EEENS7_ILi128EEENS7_ILi96EEEEEENS_6half_tEfNS_4arch4Sm90ELb0ELb0ELb1ELb1ELb1ELb1ELb0ELb0ELi2ELi1ELi2ELi1ELb1EEENS1_24CollectiveEpilogueBwdGQAISD_fSG_Li256ELb1ELb1EEENS1_19SingleTileSchedulerILb1ELb0ELb0ELi128EEEEEEEEEvNT_6ParamsE)
        .other          _ZN7cutlass13device_kernelIN5flash11enable_sm90INS1_16FlashAttnBwdSm90INS1_25CollectiveMainloopBwdSm90ILi2ELi2ELi2EN4cute5tupleIJNS5_1CILi1EEES8_S8_EEENS6_IJNS7_ILi64EEENS7_ILi128EEENS7_ILi96EEEEEENS_6half_tEfNS_4arch4Sm90ELb0ELb0ELb1ELb1ELb1ELb1ELb0ELb0ELi2ELi1ELi2ELi1ELb1EEENS1_24CollectiveEpilogueBwdGQAISD_fSG_Li256ELb1ELb1EEENS1_19SingleTileSchedulerILb1ELb0ELb0ELi128EEEEEEEEEvNT_6ParamsE,@"STO_CUDA_ENTRY STV_DEFAULT"
_ZN7cutlass13device_kernelIN5flash11enable_sm90INS1_16FlashAttnBwdSm90INS1_25CollectiveMainloopBwdSm90ILi2ELi2ELi2EN4cute5tupleIJNS5_1CILi1EEES8_S8_EEENS6_IJNS7_ILi64EEENS7_ILi128EEENS7_ILi96EEEEEENS_6half_tEfNS_4arch4Sm90ELb0ELb0ELb1ELb1ELb1ELb1ELb0ELb0ELi2ELi1ELi2ELi1ELb1EEENS1_24CollectiveEpilogueBwdGQAISD_fSG_Li256ELb1ELb1EEENS1_19SingleTileSchedulerILb1ELb0ELb0ELi128EEEEEEEEEvNT_6ParamsE:
[----:B------:R-:W-:Y:S01]  /*0000*/  LDC R1, c[0x0][0x37c] ;  /* 0x0000df00ff017b82 */ /* 0x000fe20000000800 */
[----:B------:R-:W-:Y:S05]  /*0010*/  EXIT ;  /* 0x000000000000794d */ /* 0x000fea0003800000 */
.L_x_7:
        /* <DEDUP_REMOVED lines=14> */
.L_x_73:


//--------------------- .text._ZN7cutlass13device_kernelIN5flash11enable_sm90INS1_16FlashAttnBwdSm90INS1_25CollectiveMainloopBwdSm90ILi2ELi2ELi2EN4cute5tupleIJNS5_1CILi1EEES8_S8_EEENS6_IJNS7_ILi64EEENS7_ILi128EEENS7_ILi96EEEEEENS_6half_tEfNS_4arch4Sm90ELb0ELb1ELb1ELb0ELb0ELb1ELb0ELb0ELi2ELi1ELi2ELi1ELb1EEENS1_21CollectiveEpilogueBwdISD_SE_SG_Li256ELb0ELb0ELi1EEENS1_19SingleTileSchedulerILb0ELb0ELb0ELi128EEEEEEEEEvNT_6ParamsE --------------------------
	.section	.text._ZN7cutlass13device_kernelIN5flash11enable_sm90INS1_16FlashAttnBwdSm90INS1_25CollectiveMainloopBwdSm90ILi2ELi2ELi2EN4cute5tupleIJNS5_1CILi1EEES8_S8_EEENS6_IJNS7_ILi64EEENS7_ILi128EEENS7_ILi96EEEEEENS_6half_tEfNS_4arch4Sm90ELb0ELb1ELb1ELb0ELb0ELb1ELb0ELb0ELi2ELi1ELi2ELi1ELb1EEENS1_21CollectiveEpilogueBwdISD_SE_SG_Li256ELb0ELb0ELi1EEENS1_19SingleTileSchedulerILb0ELb0ELb0ELi128EEEEEEEEEvNT_6ParamsE,"ax",@progbits
	.align	128
.text._ZN7cutlass13device_kernelIN5flash11enable_sm90INS1_16FlashAttnBwdSm90INS1_25CollectiveMainloopBwdSm90ILi2ELi2ELi2EN4cute5tupleIJNS5_1CILi1EEES8_S8_EEENS6_IJNS7_ILi64EEENS7_ILi128EEENS7_ILi96EEEEEENS_6half_tEfNS_4arch4Sm90ELb0ELb1ELb1ELb0ELb0ELb1ELb0ELb0ELi2ELi1ELi2ELi1ELb1EEENS1_21CollectiveEpilogueBwdISD_SE_SG_Li256ELb0ELb0ELi1EEENS1_19SingleTileSchedulerILb0ELb0ELb0ELi128EEEEEEEEEvNT_6ParamsE:
        .type           _ZN7cutlass13device_kernelIN5flash11enable_sm90INS1_16FlashAttnBwdSm90INS1_25CollectiveMainloopBwdSm90ILi2ELi2ELi2EN4cute5tupleIJNS5_1CILi1EEES8_S8_EEENS6_IJNS7_ILi64EEENS7_ILi128EEENS7_ILi96EEEEEENS_6half_tEfNS_4arch4Sm90ELb0ELb1ELb1ELb0ELb0ELb1ELb0ELb0ELi2ELi1ELi2ELi1ELb1EEENS1_21CollectiveEpilogueBwdISD_SE_SG_Li256ELb0ELb0ELi1EEENS1_19SingleTileSchedulerILb0ELb0ELb0ELi128EEEEEEEEEvNT_6ParamsE,@function
        .size           _ZN7cutlass13device_kernelIN5flash11enable_sm90INS1_16FlashAttnBwdSm90INS1_25CollectiveMainloopBwdSm90ILi2ELi2ELi2EN4cute5tupleIJNS5_1CILi1EEES8_S8_EEENS6_IJNS7_ILi64EEENS7_ILi128EEENS7_ILi96EEEEEENS_6half_tEfNS_4arch4Sm90ELb0ELb1ELb1ELb0ELb0ELb1ELb0ELb0ELi2ELi1ELi2ELi1ELb1EEENS1_21CollectiveEpilogueBwdISD_SE_SG_Li256ELb0ELb0ELi1EEENS1_19SingleTileSchedulerILb0ELb0ELb0ELi128EEEEEEEEEvNT_6ParamsE,(.L_x_74 - _ZN7cutlass13device_kernelIN5flash11enable_sm90INS1_16FlashAttnBwdSm90INS1_25CollectiveMainloopBwdSm90ILi2ELi2ELi2EN4cute5tupleIJNS5_1CILi1EEES8_S8_EEENS6_IJNS7_ILi64EEENS7_ILi128EEENS7_ILi96EEEEEENS_6half_tEfNS_4arch4Sm90ELb0ELb1ELb1ELb0ELb0ELb1ELb0ELb0ELi2ELi1ELi2ELi1ELb1EEENS1_21CollectiveEpilogueBwdISD_SE_SG_Li256ELb0ELb0ELi1EEENS1_19SingleTileSchedulerILb0ELb0ELb0ELi128EEEEEEEEEvNT_6ParamsE)
        .other          _ZN7cutlass13device_kernelIN5flash11enable_sm90INS1_16FlashAttnBwdSm90INS1_25CollectiveMainloopBwdSm90ILi2ELi2ELi2EN4cute5tupleIJNS5_1CILi1EEES8_S8_EEENS6_IJNS7_ILi64EEENS7_ILi128EEENS7_ILi96EEEEEENS_6half_tEfNS_4arch4Sm90ELb0ELb1ELb1ELb0ELb0ELb1ELb0ELb0ELi2ELi1ELi2ELi1ELb1EEENS1_21CollectiveEpilogueBwdISD_SE_SG_Li256ELb0ELb0ELi1EEENS1_19SingleTileSchedulerILb0ELb0ELb0ELi128EEEEEEEEEvNT_6ParamsE,@"STO_CUDA_ENTRY STV_DEFAULT"
_ZN7cutlass13device_kernelIN5flash11enable_sm90INS1_16FlashAttnBwdSm90INS1_25CollectiveMainloopBwdSm90ILi2ELi2ELi2EN4cute5tupleIJNS5_1CILi1EEES8_S8_EEENS6_IJNS7_ILi64EEENS7_ILi128EEENS7_ILi96EEEEEENS_6half_tEfNS_4arch4Sm90ELb0ELb1ELb1ELb0ELb0ELb1ELb0ELb0ELi2ELi1ELi2ELi1ELb1EEENS1_21CollectiveEpilogueBwdISD_SE_SG_Li256ELb0ELb0ELi1EEENS1_19SingleTileSchedulerILb0ELb0ELb0ELi128EEEEEEEEEvNT_6ParamsE:
[----:B------:R-:W-:Y:S01]  /*0000*/  LDC R1, c[0x0][0x37c] ;  /* 0x0000df00ff017b82 */ /* 0x000fe20000000800 */
[----:B------:R-:W-:Y:S05]  /*0010*/  EXIT ;  /* 0x000000000000794d */ /* 0x000fea0003800000 */
.L_x_8:
        /* <DEDUP_REMOVED lines=14> */
.L_x_74:


//--------------------- .text._ZN7cutlass13device_kernelIN5flash11enable_sm90INS1_16FlashAttnBwdSm90INS1_25CollectiveMainloopBwdSm90ILi2ELi2ELi2EN4cute5tupleIJNS5_1CILi1EEES8_S8_EEENS6_IJNS7_ILi64EEENS7_ILi128EEENS7_ILi96EEEEEENS_6half_tEfNS_4arch4Sm90ELb0ELb1ELb1ELb0ELb1ELb1ELb0ELb0ELi2ELi1ELi2ELi1ELb1EEENS1_21CollectiveEpilogueBwdISD_SE_SG_Li256ELb0ELb0ELi1EEENS1_19SingleTileSchedulerILb0ELb0ELb0ELi128EEEEEEEEEvNT_6ParamsE --------------------------
	.section	.text._ZN7cutlass13device_kernelIN5flash11enable_sm90INS1_16FlashAttnBwdSm90INS1_25CollectiveMainloopBwdSm90ILi2ELi2ELi2EN4cute5tupleIJNS5_1CILi1EEES8_S8_EEENS6_IJNS7_ILi64EEENS7_ILi128EEENS7_ILi96EEEEEENS_6half_tEfNS_4arch4Sm90ELb0ELb1ELb1ELb0ELb1ELb1ELb0ELb0ELi2ELi1ELi2ELi1ELb1EEENS1_21CollectiveEpilogueBwdISD_SE_SG_Li256ELb0ELb0ELi1EEENS1_19SingleTileSchedulerILb0ELb0ELb0ELi128EEEEEEEEEvNT_6ParamsE,"ax",@progbits
	.align	128
.text._ZN7cutlass13device_kernelIN5flash11enable_sm90INS1_16FlashAttnBwdSm90INS1_25CollectiveMainloopBwdSm90ILi2ELi2ELi2EN4cute5tupleIJNS5_1CILi1EEES8_S8_EEENS6_IJNS7_ILi64EEENS7_ILi128EEENS7_ILi96EEEEEENS_6half_tEfNS_4arch4Sm90ELb0ELb1ELb1ELb0ELb1ELb1ELb0ELb0ELi2ELi1ELi2ELi1ELb1EEENS1_21CollectiveEpilogueBwdISD_SE_SG_Li256ELb0ELb0ELi1EEENS1_19SingleTileSchedulerILb0ELb0ELb0ELi128EEEEEEEEEvNT_6ParamsE:
        .type           _ZN7cutlass13device_kernelIN5flash11enable_sm90INS1_16FlashAttnBwdSm90INS1_25CollectiveMainloopBwdSm90ILi2ELi2ELi2EN4cute5tupleIJNS5_1CILi1EEES8_S8_EEENS6_IJNS7_ILi64EEENS7_ILi128EEENS7_ILi96EEEEEENS_6half_tEfNS_4arch4Sm90ELb0ELb1ELb1ELb0ELb1ELb1ELb0ELb0ELi2ELi1ELi2ELi1ELb1EEENS1_21CollectiveEpilogueBwdISD_SE_SG_Li256ELb0ELb0ELi1EEENS1_19SingleTileSchedulerILb0ELb0ELb0ELi128EEEEEEEEEvNT_6ParamsE,@function
        .size           _ZN7cutlass13device_kernelIN5flash11enable_sm90INS1_16FlashAttnBwdSm90INS1_25CollectiveMainloopBwdSm90ILi2ELi2ELi2EN4cute5tupleIJNS5_1CILi1EEES8_S8_EEENS6_IJNS7_ILi64EEENS7_ILi128EEENS7_ILi96EEEEEENS_6half_tEfNS_4arch4Sm90ELb0ELb1ELb1ELb0ELb1ELb1ELb0ELb0ELi2ELi1ELi2ELi1ELb1EEENS1_21CollectiveEpilogueBwdISD_SE_SG_Li256ELb0ELb0ELi1EEENS1_19SingleTileSchedulerILb0ELb0ELb0ELi128EEEEEEEEEvNT_6ParamsE,(.L_x_75 - _ZN7cutlass13device_kernelIN5flash11enable_sm90INS1_16FlashAttnBwdSm90INS1_25CollectiveMainloopBwdSm90ILi2ELi2ELi2EN4cute5tupleIJNS5_1CILi1EEES8_S8_EEENS6_IJNS7_ILi64EEENS7_ILi128EEENS7_ILi96EEEEEENS_6half_tEfNS_4arch4Sm90ELb0ELb1ELb1ELb0ELb1ELb1ELb0ELb0ELi2ELi1ELi2ELi1ELb1EEENS1_21CollectiveEpilogueBwdISD_SE_SG_Li256ELb0ELb0ELi1EEENS1_19SingleTileSchedulerILb0ELb0ELb0ELi128EEEEEEEEEvNT_6ParamsE)
        .other          _ZN7cutlass13device_kernelIN5flash11enable_sm90INS1_16FlashAttnBwdSm90INS1_25CollectiveMainloopBwdSm90ILi2ELi2ELi2EN4cute5tupleIJNS5_1CILi1EEES8_S8_EEENS6_IJNS7_ILi64EEENS7_ILi128EEENS7_ILi96EEEEEENS_6half_tEfNS_4arch4Sm90ELb0ELb1ELb1ELb0ELb1ELb1ELb0ELb0ELi2ELi1ELi2ELi1ELb1EEENS1_21CollectiveEpilogueBwdISD_SE_SG_Li256ELb0ELb0ELi1EEENS1_19SingleTileSchedulerILb0ELb0ELb0ELi128EEEEEEEEEvNT_6ParamsE,@"STO_CUDA_ENTRY STV_DEFAULT"
_ZN7cutlass13device_kernelIN5flash11enable_sm90INS1_16FlashAttnBwdSm90INS1_25CollectiveMainloopBwdSm90ILi2ELi2ELi2EN4cute5tupleIJNS5_1CILi1EEES8_S8_EEENS6_IJNS7_ILi64EEENS7_ILi128EEENS7_ILi96EEEEEENS_6half_tEfNS_4arch4Sm90ELb0ELb1ELb1ELb0ELb1ELb1ELb0ELb0ELi2ELi1ELi2ELi1ELb1EEENS1_21CollectiveEpilogueBwdISD_SE_SG_Li256ELb0ELb0ELi1EEENS1_19SingleTileSchedulerILb0ELb0ELb0ELi128EEEEEEEEEvNT_6ParamsE:
[----:B------:R-:W-:Y:S01]  /*0000*/  LDC R1, c[0x0][0x37c] ;  /* 0x0000df00ff017b82 */ /* 0x000fe20000000800 */
[----:B------:R-:W-:Y:S05]  /*0010*/  EXIT ;  /* 0x000000000000794d */ /* 0x000fea0003800000 */
.L_x_9:
        /* <DEDUP_REMOVED lines=14> */
.L_x_75:


//--------------------- .text._ZN7cutlass13device_kernelIN5flash11enable_sm90INS1_16FlashAttnBwdSm90INS1_25CollectiveMainloopBwdSm90ILi2ELi2ELi2EN4cute5tupleIJNS5_1CILi1EEES8_S8_EEENS6_IJNS7_ILi64EEENS7_ILi128EEENS7_ILi96EEEEEENS_6half_tEfNS_4arch4Sm90ELb0ELb1ELb1ELb0ELb0ELb1ELb0ELb0ELi2ELi1ELi2ELi1ELb1EEENS1_24CollectiveEpilogueBwdGQAISD_fSG_Li256ELb0ELb0EEENS1_19SingleTileSchedulerILb0ELb0ELb0ELi128EEEEEEEEEvNT_6ParamsE --------------------------
	.section	.text._ZN7cutlass13device_kernelIN5flash11enable_sm90INS1_16FlashAttnBwdSm90INS1_25CollectiveMainloopBwdSm90ILi2ELi2ELi2EN4cute5tupleIJNS5_1CILi1EEES8_S8_EEENS6_IJNS7_ILi64EEENS7_ILi128EEENS7_ILi96EEEEEENS_6half_tEfNS_4arch4Sm90ELb0ELb1ELb1ELb0ELb0ELb1ELb0ELb0ELi2ELi1ELi2ELi1ELb1EEENS1_24CollectiveEpilogueBwdGQAISD_fSG_Li256ELb0ELb0EEENS1_19SingleTileSchedulerILb0ELb0ELb0ELi128EEEEEEEEEvNT_6ParamsE,"ax",@progbits
	.align	128
.text._ZN7cutlass13device_kernelIN5flash11enable_sm90INS1_16FlashAttnBwdSm90INS1_25CollectiveMainloopBwdSm90ILi2ELi2ELi2EN4cute5tupleIJNS5_1CILi1EEES8_S8_EEENS6_IJNS7_ILi64EEENS7_ILi128EEENS7_ILi96EEEEEENS_6half_tEfNS_4arch4Sm90ELb0ELb1ELb1ELb0ELb0ELb1ELb0ELb0ELi2ELi1ELi2ELi1ELb1EEENS1_24CollectiveEpilogueBwdGQAISD_fSG_Li256ELb0ELb0EEENS1_19SingleTileSchedulerILb0ELb0ELb0ELi128EEEEEEEEEvNT_6ParamsE:
        .type           _ZN7cutlass13device_kernelIN5flash11enable_sm90INS1_16FlashAttnBwdSm90INS1_25CollectiveMainloopBwdSm90ILi2ELi2ELi2EN4cute5tupleIJNS5_1CILi1EEES8_S8_EEENS6_IJNS7_ILi64EEENS7_ILi128EEENS7_ILi96EEEEEENS_6half_tEfNS_4arch4Sm90ELb0ELb1ELb1ELb0ELb0ELb1ELb0ELb0ELi2ELi1ELi2ELi1ELb1EEENS1_24CollectiveEpilogueBwdGQAISD_fSG_Li256ELb0ELb0EEENS1_19SingleTileSchedulerILb0ELb0ELb0ELi128EEEEEEEEEvNT_6ParamsE,@function
        .size           _ZN7cutlass13device_kernelIN5flash11enable_sm90INS1_16FlashAttnBwdSm90INS1_25CollectiveMainloopBwdSm90ILi2ELi2ELi2EN4cute5tupleIJNS5_1CILi1EEES8_S8_EEENS6_IJNS7_ILi64EEENS7_ILi128EEENS7_ILi96EEEEEENS_6half_tEfNS_4arch4Sm90ELb0ELb1ELb1ELb0ELb0ELb1ELb0ELb0ELi2ELi1ELi2ELi1ELb1EEENS1_24CollectiveEpilogueBwdGQAISD_fSG_Li256ELb0ELb0EEENS1_19SingleTileSchedulerILb0ELb0ELb0ELi128EEEEEEEEEvNT_6ParamsE,(.L_x_76 - _ZN7cutlass13device_kernelIN5flash11enable_sm90INS1_16FlashAttnBwdSm90INS1_25CollectiveMainloopBwdSm90ILi2ELi2ELi2EN4cute5tupleIJNS5_1CILi1EEES8_S8_EEENS6_IJNS7_ILi64EEENS7_ILi128EEENS7_ILi96EEEEEENS_6half_tEfNS_4arch4Sm90ELb0ELb1ELb1ELb0ELb0ELb1ELb0ELb0ELi2ELi1ELi2ELi1ELb1EEENS1_24CollectiveEpilogueBwdGQAISD_fSG_Li256ELb0ELb0EEENS1_19SingleTileSchedulerILb0ELb0ELb0ELi128EEEEEEEEEvNT_6ParamsE)
        .other          _ZN7cutlass13device_kernelIN5flash11enable_sm90INS1_16FlashAttnBwdSm90INS1_25CollectiveMainloopBwdSm90ILi2ELi2ELi2EN4cute5tupleIJNS5_1CILi1EEES8_S8_EEENS6_IJNS7_ILi64EEENS7_ILi128EEENS7_ILi96EEEEEENS_6half_tEfNS_4arch4Sm90ELb0ELb1ELb1ELb0ELb0ELb1ELb0ELb0ELi2ELi1ELi2ELi1ELb1EEENS1_24CollectiveEpilogueBwdGQAISD_fSG_Li256ELb0ELb0EEENS1_19SingleTileSchedulerILb0ELb0ELb0ELi128EEEEEEEEEvNT_6ParamsE,@"STO_CUDA_ENTRY STV_DEFAULT"
_ZN7cutlass13device_kernelIN5flash11enable_sm90INS1_16FlashAttnBwdSm90INS1_25CollectiveMainloopBwdSm90ILi2ELi2ELi2EN4cute5tupleIJNS5_1CILi1EEES8_S8_EEENS6_IJNS7_ILi64EEENS7_ILi128EEENS7_ILi96EEEEEENS_6half_tEfNS_4arch4Sm90ELb0ELb1ELb1ELb0ELb0ELb1ELb0ELb0ELi2ELi1ELi2ELi1ELb1EEENS1_24CollectiveEpilogueBwdGQAISD_fSG_Li256ELb0ELb0EEENS1_19SingleTileSchedulerILb0ELb0ELb0ELi128EEEEEEEEEvNT_6ParamsE:
[----:B------:R-:W-:Y:S01]  /*0000*/  LDC R1, c[0x0][0x37c] ;  /* 0x0000df00ff017b82 */ /* 0x000fe20000000800 */
[----:B------:R-:W-:Y:S05]  /*0010*/  EXIT ;  /* 0x000000000000794d */ /* 0x000fea0003800000 */
.L_x_10:
        /* <DEDUP_REMOVED lines=14> */
.L_x_76:


//--------------------- .text._ZN7cutlass13device_kernelIN5flash11enable_sm90INS1_16FlashAttnBwdSm90INS1_25CollectiveMainloopBwdSm90ILi2ELi2ELi2EN4cute5tupleIJNS5_1CILi1EEES8_S8_EEENS6_IJNS7_ILi64EEENS7_ILi128EEENS7_ILi96EEEEEENS_6half_tEfNS_4arch4Sm90ELb0ELb1ELb1ELb0ELb1ELb1ELb0ELb0ELi2ELi1ELi2ELi1ELb1EEENS1_24CollectiveEpilogueBwdGQAISD_fSG_Li256ELb0ELb1EEENS1_19SingleTileSchedulerILb0ELb0ELb0ELi128EEEEEEEEEvNT_6ParamsE --------------------------
	.section	.text._ZN7cutlass13device_kernelIN5flash11enable_sm90INS1_16FlashAttnBwdSm90INS1_25CollectiveMainloopBwdSm90ILi2ELi2ELi2EN4cute5tupleIJNS5_1CILi1EEES8_S8_EEENS6_IJNS7_ILi64EEENS7_ILi128EEENS7_ILi96EEEEEENS_6half_tEfNS_4arch4Sm90ELb0ELb1ELb1ELb0ELb1ELb1ELb0ELb0ELi2ELi1ELi2ELi1ELb1EEENS1_24CollectiveEpilogueBwdGQAISD_fSG_Li256ELb0ELb1EEENS1_19SingleTileSchedulerILb0ELb0ELb0ELi128EEEEEEEEEvNT_6ParamsE,"ax",@progbits
	.align	128
.text._ZN7cutlass13device_kernelIN5flash11enable_sm90INS1_16FlashAttnBwdSm90INS1_25CollectiveMainloopBwdSm90ILi2ELi2ELi2EN4cute5tupleIJNS5_1CILi1EEES8_S8_EEENS6_IJNS7_ILi64EEENS7_ILi128EEENS7_ILi96EEEEEENS_6half_tEfNS_4arch4Sm90ELb0ELb1ELb1ELb0ELb1ELb1ELb0ELb0ELi2ELi1ELi2ELi1ELb1EEENS1_24CollectiveEpilogueBwdGQAISD_fSG_Li256ELb0ELb1EEENS1_19SingleTileSchedulerILb0ELb0ELb0ELi128EEEEEEEEEvNT_6ParamsE:
        .type           _ZN7cutlass13device_kernelIN5flash11enable_sm90INS1_16FlashAttnBwdSm90INS1_25CollectiveMainloopBwdSm90ILi2ELi2ELi2EN4cute5tupleIJNS5_1CILi1EEES8_S8_EEENS6_IJNS7_ILi64EEENS7_ILi128EEENS7_ILi96EEEEEENS_6half_tEfNS_4arch4Sm90ELb0ELb1ELb1ELb0ELb1ELb1ELb0ELb0ELi2ELi1ELi2ELi1ELb1EEENS1_24CollectiveEpilogueBwdGQAISD_fSG_Li256ELb0ELb1EEENS1_19SingleTileSchedulerILb0ELb0ELb0ELi128EEEEEEEEEvNT_6ParamsE,@function
        .size           _ZN7cutlass13device_kernelIN5flash11enable_sm90INS1_16FlashAttnBwdSm90INS1_25CollectiveMainloopBwdSm90ILi2ELi2ELi2EN4cute5tupleIJNS5_1CILi1EEES8_S8_EEENS6_IJNS7_ILi64EEENS7_ILi128EEENS7_ILi96EEEEEENS_6half_tEfNS_4arch4Sm90ELb0ELb1ELb1ELb0ELb1ELb1ELb0ELb0ELi2ELi1ELi2ELi1ELb1EEENS1_24CollectiveEpilogueBwdGQAISD_fSG_Li256ELb0ELb1EEENS1_19SingleTileSchedulerILb0ELb0ELb0ELi128EEEEEEEEEvNT_6ParamsE,(.L_x_77 - _ZN7cutlass13device_kernelIN5flash11enable_sm90INS1_16FlashAttnBwdSm90INS1_25CollectiveMainloopBwdSm90ILi2ELi2ELi2EN4cute5tupleIJNS5_1CILi1EEES8_S8_EEENS6_IJNS7_ILi64EEENS7_ILi128EEENS7_ILi96EEEEEENS_6half_tEfNS_4arch4Sm90ELb0ELb1ELb1ELb0ELb1ELb1ELb0ELb0ELi2ELi1ELi2ELi1ELb1EEENS1_24CollectiveEpilogueBwdGQAISD_fSG_Li256ELb0ELb1EEENS1_19SingleTileSchedulerILb0ELb0ELb0ELi128EEEEEEEEEvNT_6ParamsE)
        .other          _ZN7cutlass13device_kernelIN5flash11enable_sm90INS1_16FlashAttnBwdSm90INS1_25CollectiveMainloopBwdSm90ILi2ELi2ELi2EN4cute5tupleIJNS5_1CILi1EEES8_S8_EEENS6_IJNS7_ILi64EEENS7_ILi128EEENS7_ILi96EEEEEENS_6half_tEfNS_4arch4Sm90ELb0ELb1ELb1ELb0ELb1ELb1ELb0ELb0ELi2ELi1ELi2ELi1ELb1EEENS1_24CollectiveEpilogueBwdGQAISD_fSG_Li256ELb0ELb1EEENS1_19SingleTileSchedulerILb0ELb0ELb0ELi128EEEEEEEEEvNT_6ParamsE,@"STO_CUDA_ENTRY STV_DEFAULT"
_ZN7cutlass13device_kernelIN5flash11enable_sm90INS1_16FlashAttnBwdSm90INS1_25CollectiveMainloopBwdSm90ILi2ELi2ELi2EN4cute5tupleIJNS5_1CILi1EEES8_S8_EEENS6_IJNS7_ILi64EEENS7_ILi128EEENS7_ILi96EEEEEENS_6half_tEfNS_4arch4Sm90ELb0ELb1ELb1ELb0ELb1ELb1ELb0ELb0ELi2ELi1ELi2ELi1ELb1EEENS1_24CollectiveEpilogueBwdGQAISD_fSG_Li256ELb0ELb1EEENS1_19SingleTileSchedulerILb0ELb0ELb0ELi128EEEEEEEEEvNT_6ParamsE:
[----:B------:R-:W-:Y:S01]  /*0000*/  LDC R1, c[0x0][0x37c] ;  /* 0x0000df00ff017b82 */ /* 0x000fe20000000800 */
[----:B------:R-:W-:Y:S05]  /*0010*/  EXIT ;  /* 0x000000000000794d */ /* 0x000fea0003800000 */
.L_x_11:
        /* <DEDUP_REMOVED lines=14> */
.L_x_77:


//--------------------- .text._ZN7cutlass13device_kernelIN5flash11enable_sm90INS1_16FlashAttnBwdSm90INS1_25CollectiveMainloopBwdSm90ILi2ELi2ELi2EN4cute5tupleIJNS5_1CILi1EEES8_S8_EEENS6_IJNS7_ILi64EEENS7_ILi128EEENS7_ILi96EEEEEENS_6half_tEfNS_4arch4Sm90ELb0ELb1ELb1ELb1ELb0ELb1ELb0ELb0ELi2ELi1ELi2ELi1ELb1EEENS1_21CollectiveEpilogueBwdISD_SE_SG_Li256ELb1ELb0ELi1EEENS1_19SingleTileSchedulerILb1ELb0ELb0ELi128EEEEEEEEEvNT_6ParamsE --------------------------
	.section	.text._ZN7cutlass13device_kernelIN5flash11enable_sm90INS1_16FlashAttnBwdSm90INS1_25CollectiveMainloopBwdSm90ILi2ELi2ELi2EN4cute5tupleIJNS5_1CILi1EEES8_S8_EEENS6_IJNS7_ILi64EEENS7_ILi128EEENS7_ILi96EEEEEENS_6half_tEfNS_4arch4Sm90ELb0ELb1ELb1ELb1ELb0ELb1ELb0ELb0ELi2ELi1ELi2ELi1ELb1EEENS1_21CollectiveEpilogueBwdISD_SE_SG_Li256ELb1ELb0ELi1EEENS1_19SingleTileSchedulerILb1ELb0ELb0ELi128EEEEEEEEEvNT_6ParamsE,"ax",@progbits
	.align	128
.text._ZN7cutlass13device_kernelIN5flash11enable_sm90INS1_16FlashAttnBwdSm90INS1_25CollectiveMainloopBwdSm90ILi2ELi2ELi2EN4cute5tupleIJNS5_1CILi1EEES8_S8_EEENS6_IJNS7_ILi64EEENS7_ILi128EEENS7_ILi96EEEEEENS_6half_tEfNS_4arch4Sm90ELb0ELb1ELb1ELb1ELb0ELb1ELb0ELb0ELi2ELi1ELi2ELi1ELb1EEENS1_21CollectiveEpilogueBwdISD_SE_SG_Li256ELb1ELb0ELi1EEENS1_19SingleTileSchedulerILb1ELb0ELb0ELi128EEEEEEEEEvNT_6ParamsE:
        .type           _ZN7cutlass13device_kernelIN5flash11enable_sm90INS1_16FlashAttnBwdSm90INS1_25CollectiveMainloopBwdSm90ILi2ELi2ELi2EN4cute5tupleIJNS5_1CILi1EEES8_S8_EEENS6_IJNS7_ILi64EEENS7_ILi128EEENS7_ILi96EEEEEENS_6half_tEfNS_4arch4Sm90ELb0ELb1ELb1ELb1ELb0ELb1ELb0ELb0ELi2ELi1ELi2ELi1ELb1EEENS1_21CollectiveEpilogueBwdISD_SE_SG_Li256ELb1ELb0ELi1EEENS1_19SingleTileSchedulerILb1ELb0ELb0ELi128EEEEEEEEEvNT_6ParamsE,@function
        .size           _ZN7cutlass13device_kernelIN5flash11enable_sm90INS1_16FlashAttnBwdSm90INS1_25CollectiveMainloopBwdSm90ILi2ELi2ELi2EN4cute5tupleIJNS5_1CILi1EEES8_S8_EEENS6_IJNS7_ILi64EEENS7_ILi128EEENS7_ILi96EEEEEENS_6half_tEfNS_4arch4Sm90ELb0ELb1ELb1ELb1ELb0ELb1ELb0ELb0ELi2ELi1ELi2ELi1ELb1EEENS1_21CollectiveEpilogueBwdISD_SE_SG_Li256ELb1ELb0ELi1EEENS1_19SingleTileSchedulerILb1ELb0ELb0ELi128EEEEEEEEEvNT_6ParamsE,(.L_x_78 - _ZN7cutlass13device_kernelIN5flash11enable_sm90INS1_16FlashAttnBwdSm90INS1_25CollectiveMainloopBwdSm90ILi2ELi2ELi2EN4cute5tupleIJNS5_1CILi1EEES8_S8_EEENS6_IJNS7_ILi64EEENS7_ILi128EEENS7_ILi96EEEEEENS_6half_tEfNS_4arch4Sm90ELb0ELb1ELb1ELb1ELb0ELb1ELb0ELb0ELi2ELi1ELi2ELi1ELb1EEENS1_21CollectiveEpilogueBwdISD_SE_SG_Li256ELb1ELb0ELi1EEENS1_19SingleTileSchedulerILb1ELb0ELb0ELi128EEEEEEEEEvNT_6ParamsE)
        .other          _ZN7cutlass13device_kernelIN5flash11enable_sm90INS1_16FlashAttnBwdSm90INS1_25CollectiveMainloopBwdSm90ILi2ELi2ELi2EN4cute5tupleIJNS5_1CILi1EEES8_S8_EEENS6_IJNS7_ILi64EEENS7_ILi128EEENS7_ILi96EEEEEENS_6half_tEfNS_4arch4Sm90ELb0ELb1ELb1ELb1ELb0ELb1ELb0ELb0ELi2ELi1ELi2ELi1ELb1EEENS1_21CollectiveEpilogueBwdISD_SE_SG_Li256ELb1ELb0ELi1EEENS1_19SingleTileSchedulerILb1ELb0ELb0ELi128EEEEEEEEEvNT_6ParamsE,@"STO_CUDA_ENTRY STV_DEFAULT"
_ZN7cutlass13device_kernelIN5flash11enable_sm90INS1_16FlashAttnBwdSm90INS1_25CollectiveMainloopBwdSm90ILi2ELi2ELi2EN4cute5tupleIJNS5_1CILi1EEES8_S8_EEENS6_IJNS7_ILi64EEENS7_ILi128EEENS7_ILi96EEEEEENS_6half_tEfNS_4arch4Sm90ELb0ELb1ELb1ELb1ELb0ELb1ELb0ELb0ELi2ELi1ELi2ELi1ELb1EEENS1_21CollectiveEpilogueBwdISD_SE_SG_Li256ELb1ELb0ELi1EEENS1_19SingleTileSchedulerILb1ELb0ELb0ELi128EEEEEEEEEvNT_6ParamsE:
[----:B------:R-:W-:Y:S01]  /*0000*/  LDC R1, c[0x0][0x37c] ;  /* 0x0000df00ff017b82 */ /* 0x000fe20000000800 */
[----:B------:R-:W-:Y:S05]  /*0010*/  EXIT ;  /* 0x000000000000794d */ /* 0x000fea0003800000 */
.L_x_12:
        /* <DEDUP_REMOVED lines=14> */
.L_x_78:


//--------------------- .text._ZN7cutlass13device_kernelIN5flash11enable_sm90INS1_16FlashAttnBwdSm90INS1_25CollectiveMainloopBwdSm90ILi2ELi2ELi2EN4cute5tupleIJNS5_1CILi1EEES8_S8_EEENS6_IJNS7_ILi64EEENS7_ILi128EEENS7_ILi96EEEEEENS_6half_tEfNS_4arch4Sm90ELb0ELb1ELb1ELb1ELb1ELb1ELb0ELb0ELi2ELi1ELi2ELi1ELb1EEENS1_21CollectiveEpilogueBwdISD_SE_SG_Li256ELb1ELb0ELi1EEENS1_19SingleTileSchedulerILb1ELb0ELb0ELi128EEEEEEEEEvNT_6ParamsE --------------------------
	.section	.text._ZN7cutlass13device_kernelIN5flash11enable_sm90INS1_16FlashAttnBwdSm90INS1_25CollectiveMainloopBwdSm90ILi2ELi2ELi2EN4cute5tupleIJNS5_1CILi1EEES8_S8_EEENS6_IJNS7_ILi64EEENS7_ILi128EEENS7_ILi96EEEEEENS_6half_tEfNS_4arch4Sm90ELb0ELb1ELb1ELb1ELb1ELb1ELb0ELb0ELi2ELi1ELi2ELi1ELb1EEENS1_21CollectiveEpilogueBwdISD_SE_SG_Li256ELb1ELb0ELi1EEENS1_19SingleTileSchedulerILb1ELb0ELb0ELi128EEEEEEEEEvNT_6ParamsE,"ax",@progbits
	.align	128
.text._ZN7cutlass13device_kernelIN5flash11enable_sm90INS1_16FlashAttnBwdSm90INS1_25CollectiveMainloopBwdSm90ILi2ELi2ELi2EN4cute5tupleIJNS5_1CILi1EEES8_S8_EEENS6_IJNS7_ILi64EEENS7_ILi128EEENS7_ILi96EEEEEENS_6half_tEfNS_4arch4Sm90ELb0ELb1ELb1ELb1ELb1ELb1ELb0ELb0ELi2ELi1ELi2ELi1ELb1EEENS1_21CollectiveEpilogueBwdISD_SE_SG_Li256ELb1ELb0ELi1EEENS1_19SingleTileSchedulerILb1ELb0ELb0ELi128EEEEEEEEEvNT_6ParamsE:
        .type           _ZN7cutlass13device_kernelIN5flash11enable_sm90INS1_16FlashAttnBwdSm90INS1_25CollectiveMainloopBwdSm90ILi2ELi2ELi2EN4cute5tupleIJNS5_1CILi1EEES8_S8_EEENS6_IJNS7_ILi64EEENS7_ILi128EEENS7_ILi96EEEEEENS_6half_tEfNS_4arch4Sm90ELb0ELb1ELb1ELb1ELb1ELb1ELb0ELb0ELi2ELi1ELi2ELi1ELb1EEENS1_21CollectiveEpilogueBwdISD_SE_SG_Li256ELb1ELb0ELi1EEENS1_19SingleTileSchedulerILb1ELb0ELb0ELi128EEEEEEEEEvNT_6ParamsE,@function
        .size           _ZN7cutlass13device_kernelIN5flash11enable_sm90INS1_16FlashAttnBwdSm90INS1_25CollectiveMainloopBwdSm90ILi2ELi2ELi2EN4cute5tupleIJNS5_1CILi1EEES8_S8_EEENS6_IJNS7_ILi64EEENS7_ILi128EEENS7_ILi96EEEEEENS_6half_tEfNS_4arch4Sm90ELb0ELb1ELb1ELb1ELb1ELb1ELb0ELb0ELi2ELi1ELi2ELi1ELb1EEENS1_21CollectiveEpilogueBwdISD_SE_SG_Li256ELb1ELb0ELi1EEENS1_19SingleTileSchedulerILb1ELb0ELb0ELi128EEEEEEEEEvNT_6ParamsE,(.L_x_79 - _ZN7cutlass13device_kernelIN5flash11enable_sm90INS1_16FlashAttnBwdSm90INS1_25CollectiveMainloopBwdSm90ILi2ELi2ELi2EN4cute5tupleIJNS5_1CILi1EEES8_S8_EEENS6_IJNS7_ILi64EEENS7_ILi128EEENS7_ILi96EEEEEENS_6half_tEfNS_4arch4Sm90ELb0ELb1ELb1ELb1ELb1ELb1ELb0ELb0ELi2ELi1ELi2ELi1ELb1EEENS1_21CollectiveEpilogueBwdISD_SE_SG_Li256ELb1ELb0ELi1EEENS1_19SingleTileSchedulerILb1ELb0ELb0ELi128EEEEEEEEEvNT_6ParamsE)
        .other          _ZN7cutlass13device_kernelIN5flash11enable_sm90INS1_16FlashAttnBwdSm90INS1_25CollectiveMainloopBwdSm90ILi2ELi2ELi2EN4cute5tupleIJNS5_1CILi1EEES8_S8_EEENS6_IJNS7_ILi64EEENS7_ILi128EEENS7_ILi96EEEEEENS_6half_tEfNS_4arch4Sm90ELb0ELb1ELb1ELb1ELb1ELb1ELb0ELb0ELi2ELi1ELi2ELi1ELb1EEENS1_21CollectiveEpilogueBwdISD_SE_SG_Li256ELb1ELb0ELi1EEENS1_19SingleTileSchedulerILb1ELb0ELb0ELi128EEEEEEEEEvNT_6ParamsE,@"STO_CUDA_ENTRY STV_DEFAULT"
_ZN7cutlass13device_kernelIN5flash11enable_sm90INS1_16FlashAttnBwdSm90INS1_25CollectiveMainloopBwdSm90ILi2ELi2ELi2EN4cute5tupleIJNS5_1CILi1EEES8_S8_EEENS6_IJNS7_ILi64EEENS7_ILi128EEENS7_ILi96EEEEEENS_6half_tEfNS_4arch4Sm90ELb0ELb1ELb1ELb1ELb1ELb1ELb0ELb0ELi2ELi1ELi2ELi1ELb1EEENS1_21CollectiveEpilogueBwdISD_SE_SG_Li256ELb1ELb0ELi1EEENS1_19SingleTileSchedulerILb1ELb0ELb0ELi128EEEEEEEEEvNT_6ParamsE:
[----:B------:R-:W-:Y:S01]  /*0000*/  LDC R1, c[0x0][0x37c] ;  /* 0x0000df00ff017b82 */ /* 0x000fe20000000800 */
[----:B------:R-:W-:Y:S05]  /*0010*/  EXIT ;  /* 0x000000000000794d */ /* 0x000fea0003800000 */
.L_x_13:
        /* <DEDUP_REMOVED lines=14> */
.L_x_79:


//--------------------- .text._ZN7cutlass13device_kernelIN5flash11enable_sm90INS1_16FlashAttnBwdSm90INS1_25CollectiveMainloopBwdSm90ILi2ELi2ELi2EN4cute5tupleIJNS5_1CILi1EEES8_S8_EEENS6_IJNS7_ILi64EEENS7_ILi128EEENS7_ILi96EEEEEENS_6half_tEfNS_4arch4Sm90ELb0ELb1ELb1ELb1ELb0ELb1ELb0ELb0ELi2ELi1ELi2ELi1ELb1EEENS1_24CollectiveEpilogueBwdGQAISD_fSG_Li256ELb1ELb0EEENS1_19SingleTileSchedulerILb1ELb0ELb0ELi128EEEEEEEEEvNT_6ParamsE --------------------------
	.section	.text._ZN7cutlass13device_kernelIN5flash11enable_sm90INS1_16FlashAttnBwdSm90INS1_25CollectiveMainloopBwdSm90ILi2ELi2ELi2EN4cute5tupleIJNS5_1CILi1EEES8_S8_EEENS6_IJNS7_ILi64EEENS7_ILi128EEENS7_ILi96EEEEEENS_6half_tEfNS_4arch4Sm90ELb0ELb1ELb1ELb1ELb0ELb1ELb0ELb0ELi2ELi1ELi2ELi1ELb1EEENS1_24CollectiveEpilogueBwdGQAISD_fSG_Li256ELb1ELb0EEENS1_19SingleTileSchedulerILb1ELb0ELb0ELi128EEEEEEEEEvNT_6ParamsE,"ax",@progbits
	.align	128
.text._ZN7cutlass13device_kernelIN5flash11enable_sm90INS1_16FlashAttnBwdSm90INS1_25CollectiveMainloopBwdSm90ILi2ELi2ELi2EN4cute5tupleIJNS5_1CILi1EEES8_S8_EEENS6_IJNS7_ILi64EEENS7_ILi128EEENS7_ILi96EEEEEENS_6half_tEfNS_4arch4Sm90ELb0ELb1ELb1ELb1ELb0ELb1ELb0ELb0ELi2ELi1ELi2ELi1ELb1EEENS1_24CollectiveEpilogueBwdGQAISD_fSG_Li256ELb1ELb0EEENS1_19SingleTileSchedulerILb1ELb0ELb0ELi128EEEEEEEEEvNT_6ParamsE:
        .type           _ZN7cutlass13device_kernelIN5flash11enable_sm90INS1_16FlashAttnBwdSm90INS1_25CollectiveMainloopBwdSm90ILi2ELi2ELi2EN4cute5tupleIJNS5_1CILi1EEES8_S8_EEENS6_IJNS7_ILi64EEENS7_ILi128EEENS7_ILi96EEEEEENS_6half_tEfNS_4arch4Sm90ELb0ELb1ELb1ELb1ELb0ELb1ELb0ELb0ELi2ELi1ELi2ELi1ELb1EEENS1_24CollectiveEpilogueBwdGQAISD_fSG_Li256ELb1ELb0EEENS1_19SingleTileSchedulerILb1ELb0ELb0ELi128EEEEEEEEEvNT_6ParamsE,@function
        .size           _ZN7cutlass13device_kernelIN5flash11enable_sm90INS1_16FlashAttnBwdSm90INS1_25CollectiveMainloopBwdSm90ILi2ELi2ELi2EN4cute5tupleIJNS5_1CILi1EEES8_S8_EEENS6_IJNS7_ILi64EEENS7_ILi128EEENS7_ILi96EEEEEENS_6half_tEfNS_4arch4Sm90ELb0ELb1ELb1ELb1ELb0ELb1ELb0ELb0ELi2ELi1ELi2ELi1ELb1EEENS1_24CollectiveEpilogueBwdGQAISD_fSG_Li256ELb1ELb0EEENS1_19SingleTileSchedulerILb1ELb0ELb0ELi128EEEEEEEEEvNT_6ParamsE,(.L_x_80 - _ZN7cutlass13device_kernelIN5flash11enable_sm90INS1_16FlashAttnBwdSm90INS1_25CollectiveMainloopBwdSm90ILi2ELi2ELi2EN4cute5tupleIJNS5_1CILi1EEES8_S8_EEENS6_IJNS7_ILi64EEENS7_ILi128EEENS7_ILi96EEEEEENS_6half_tEfNS_4arch4Sm90ELb0ELb1ELb1ELb1ELb0ELb1ELb0ELb0ELi2ELi1ELi2ELi1ELb1EEENS1_24CollectiveEpilogueBwdGQAISD_fSG_Li256ELb1ELb0EEENS1_19SingleTileSchedulerILb1ELb0ELb0ELi128EEEEEEEEEvNT_6ParamsE)
        .other          _ZN7cutlass13device_kernelIN5flash11enable_sm90INS1_16FlashAttnBwdSm90INS1_25CollectiveMainloopBwdSm90ILi2ELi2ELi2EN4cute5tupleIJNS5_1CILi1EEES8_S8_EEENS6_IJNS7_ILi64EEENS7_ILi128EEENS7_ILi96EEEEEENS_6half_tEfNS_4arch4Sm90ELb0ELb1ELb1ELb1ELb0ELb1ELb0ELb0ELi2ELi1ELi2ELi1ELb1EEENS1_24CollectiveEpilogueBwdGQAISD_fSG_Li256ELb1ELb0EEENS1_19SingleTileSchedulerILb1ELb0ELb0ELi128EEEEEEEEEvNT_6ParamsE,@"STO_CUDA_ENTRY STV_DEFAULT"
_ZN7cutlass13device_kernelIN5flash11enable_sm90INS1_16FlashAttnBwdSm90INS1_25CollectiveMainloopBwdSm90ILi2ELi2ELi2EN4cute5tupleIJNS5_1CILi1EEES8_S8_EEENS6_IJNS7_ILi64EEENS7_ILi128EEENS7_ILi96EEEEEENS_6half_tEfNS_4arch4Sm90ELb0ELb1ELb1ELb1ELb0ELb1ELb0ELb0ELi2ELi1ELi2ELi1ELb1EEENS1_24CollectiveEpilogueBwdGQAISD_fSG_Li256ELb1ELb0EEENS1_19SingleTileSchedulerILb1ELb0ELb0ELi128EEEEEEEEEvNT_6ParamsE:
[----:B------:R-:W-:Y:S01]  /*0000*/  LDC R1, c[0x0][0x37c] ;  /* 0x0000df00ff017b82 */ /* 0x000fe20000000800 */
[----:B------:R-:W-:Y:S05]  /*0010*/  EXIT ;  /* 0x000000000000794d */ /* 0x000fea0003800000 */
.L_x_14:
        /* <DEDUP_REMOVED lines=14> */
.L_x_80:


//--------------------- .text._ZN7cutlass13device_kernelIN5flash11enable_sm90INS1_16FlashAttnBwdSm90INS1_25CollectiveMainloopBwdSm90ILi2ELi2ELi2EN4cute5tupleIJNS5_1CILi1EEES8_S8_EEENS6_IJNS7_ILi64EEENS7_ILi128EEENS7_ILi96EEEEEENS_6half_tEfNS_4arch4Sm90ELb0ELb1ELb1ELb1ELb1ELb1ELb0ELb0ELi2ELi1ELi2ELi1ELb1EEENS1_24CollectiveEpilogueBwdGQAISD_fSG_Li256ELb1ELb1EEENS1_19SingleTileSchedulerILb1ELb0ELb0ELi128EEEEEEEEEvNT_6ParamsE --------------------------
	.section	.text._ZN7cutlass13device_kernelIN5flash11enable_sm90INS1_16FlashAttnBwdSm90INS1_25CollectiveMainloopBwdSm90ILi2ELi2ELi2EN4cute5tupleIJNS5_1CILi1EEES8_S8_EEENS6_IJNS7_ILi64EEENS7_ILi128EEENS7_ILi96EEEEEENS_6half_tEfNS_4arch4Sm90ELb0ELb1ELb1ELb1ELb1ELb1ELb0ELb0ELi2ELi1ELi2ELi1ELb1EEENS1_24CollectiveEpilogueBwdGQAISD_fSG_Li256ELb1ELb1EEENS1_19SingleTileSchedulerILb1ELb0ELb0ELi128EEEEEEEEEvNT_6ParamsE,"ax",@progbits
	.align	128
.text._ZN7cutlass13device_kernelIN5flash11enable_sm90INS1_16FlashAttnBwdSm90INS1_25CollectiveMainloopBwdSm90ILi2ELi2ELi2EN4cute5tupleIJNS5_1CILi1EEES8_S8_EEENS6_IJNS7_ILi64EEENS7_ILi128EEENS7_ILi96EEEEEENS_6half_tEfNS_4arch4Sm90ELb0ELb1ELb1ELb1ELb1ELb1ELb0ELb0ELi2ELi1ELi2ELi1ELb1EEENS1_24CollectiveEpilogueBwdGQAISD_fSG_Li256ELb1ELb1EEENS1_19SingleTileSchedulerILb1ELb0ELb0ELi128EEEEEEEEEvNT_6ParamsE:
        .type           _ZN7cutlass13device_kernelIN5flash11enable_sm90INS1_16FlashAttnBwdSm90INS1_25CollectiveMainloopBwdSm90ILi2ELi2ELi2EN4cute5tupleIJNS5_1CILi1EEES8_S8_EEENS6_IJNS7_ILi64EEENS7_ILi128EEENS7_ILi96EEEEEENS_6half_tEfNS_4arch4Sm90ELb0ELb1ELb1ELb1ELb1ELb1ELb0ELb0ELi2ELi1ELi2ELi1ELb1EEENS1_24CollectiveEpilogueBwdGQAISD_fSG_Li256ELb1ELb1EEENS1_19SingleTileSchedulerILb1ELb0ELb0ELi128EEEEEEEEEvNT_6ParamsE,@function
        .size           _ZN7cutlass13device_kernelIN5flash11enable_sm90INS1_16FlashAttnBwdSm90INS1_25CollectiveMainloopBwdSm90ILi2ELi2ELi2EN4cute5tupleIJNS5_1CILi1EEES8_S8_EEENS6_IJNS7_ILi64EEENS7_ILi128EEENS7_ILi96EEEEEENS_6half_tEfNS_4arch4Sm90ELb0ELb1ELb1ELb1ELb1ELb1ELb0ELb0ELi2ELi1ELi2ELi1ELb1EEENS1_24CollectiveEpilogueBwdGQAISD_fSG_Li256ELb1ELb1EEENS1_19SingleTileSchedulerILb1ELb0ELb0ELi128EEEEEEEEEvNT_6ParamsE,(.L_x_81 - _ZN7cutlass13device_kernelIN5flash11enable_sm90INS1_16FlashAttnBwdSm90INS1_25CollectiveMainloopBwdSm90ILi2ELi2ELi2EN4cute5tupleIJNS5_1CILi1EEES8_S8_EEENS6_IJNS7_ILi64EEENS7_ILi128EEENS7_ILi96EEEEEENS_6half_tEfNS_4arch4Sm90ELb0ELb1ELb1ELb1ELb1ELb1ELb0ELb0ELi2ELi1ELi2ELi1ELb1EEENS1_24CollectiveEpilogueBwdGQAISD_fSG_Li256ELb1ELb1EEENS1_19SingleTileSchedulerILb1ELb0ELb0ELi128EEEEEEEEEvNT_6ParamsE)
        .other          _ZN7cutlass13device_kernelIN5flash11enable_sm90INS1_16FlashAttnBwdSm90INS1_25CollectiveMainloopBwdSm90ILi2ELi2ELi2EN4cute5tupleIJNS5_1CILi1EEES8_S8_EEENS6_IJNS7_ILi64EEENS7_ILi128EEENS7_ILi96EEEEEENS_6half_tEfNS_4arch4Sm90ELb0ELb1ELb1ELb1ELb1ELb1ELb0ELb0ELi2ELi1ELi2ELi1ELb1EEENS1_24CollectiveEpilogueBwdGQAISD_fSG_Li256ELb1ELb1EEENS1_19SingleTileSchedulerILb1ELb0ELb0ELi128EEEEEEEEEvNT_6ParamsE,@"STO_CUDA_ENTRY STV_DEFAULT"
_ZN7cutlass13device_kernelIN5flash11enable_sm90INS1_16FlashAttnBwdSm90INS1_25CollectiveMainloopBwdSm90ILi2ELi2ELi2EN4cute5tupleIJNS5_1CILi1EEES8_S8_EEENS6_IJNS7_ILi64EEENS7_ILi128EEENS7_ILi96EEEEEENS_6half_tEfNS_4arch4Sm90ELb0ELb1ELb1ELb1ELb1ELb1ELb0ELb0ELi2ELi1ELi2ELi1ELb1EEENS1_24CollectiveEpilogueBwdGQAISD_fSG_Li256ELb1ELb1EEENS1_19SingleTileSchedulerILb1ELb0ELb0ELi128EEEEEEEEEvNT_6ParamsE:
[----:B------:R-:W-:Y:S01]  /*0000*/  LDC R1, c[0x0][0x37c] ;  /* 0x0000df00ff017b82 */ /* 0x000fe20000000800 */
[----:B------:R-:W-:Y:S05]  /*0010*/  EXIT ;  /* 0x000000000000794d */ /* 0x000fea0003800000 */
.L_x_15:
        /* <DEDUP_REMOVED lines=14> */
.L_x_81:


//--------------------- .text._ZN7cutlass13device_kernelIN5flash11enable_sm90INS1_16FlashAttnBwdSm90INS1_25CollectiveMainloopBwdSm90ILi2ELi2ELi2EN4cute5tupleIJNS5_1CILi1EEES8_S8_EEENS6_IJNS7_ILi64EEENS7_ILi128EEENS7_ILi96EEEEEENS_6half_tEfNS_4arch4Sm90ELb1ELb0ELb1ELb0ELb0ELb1ELb0ELb0ELi2ELi1ELi2ELi1ELb1EEENS1_21CollectiveEpilogueBwdISD_SE_SG_Li256ELb0ELb0ELi1EEENS1_25SingleTileBwdLPTSchedulerILb0ELi128ELb0EEEEEEEEEvNT_6ParamsE --------------------------
	.section	.text._ZN7cutlass13device_kernelIN5flash11enable_sm90INS1_16FlashAttnBwdSm90INS1_25CollectiveMainloopBwdSm90ILi2ELi2ELi2EN4cute5tupleIJNS5_1CILi1EEES8_S8_EEENS6_IJNS7_ILi64EEENS7_ILi128EEENS7_ILi96EEEEEENS_6half_tEfNS_4arch4Sm90ELb1ELb0ELb1ELb0ELb0ELb1ELb0ELb0ELi2ELi1ELi2ELi1ELb1EEENS1_21CollectiveEpilogueBwdISD_SE_SG_Li256ELb0ELb0ELi1EEENS1_25SingleTileBwdLPTSchedulerILb0ELi128ELb0EEEEEEEEEvNT_6ParamsE,"ax",@progbits
	.align	128
.text._ZN7cutlass13device_kernelIN5flash11enable_sm90INS1_16FlashAttnBwdSm90INS1_25CollectiveMainloopBwdSm90ILi2ELi2ELi2EN4cute5tupleIJNS5_1CILi1EEES8_S8_EEENS6_IJNS7_ILi64EEENS7_ILi128EEENS7_ILi96EEEEEENS_6half_tEfNS_4arch4Sm90ELb1ELb0ELb1ELb0ELb0ELb1ELb0ELb0ELi2ELi1ELi2ELi1ELb1EEENS1_21CollectiveEpilogueBwdISD_SE_SG_Li256ELb0ELb0ELi1EEENS1_25SingleTileBwdLPTSchedulerILb0ELi128ELb0EEEEEEEEEvNT_6ParamsE:
        .type           _ZN7cutlass13device_kernelIN5flash11enable_sm90INS1_16FlashAttnBwdSm90INS1_25CollectiveMainloopBwdSm90ILi2ELi2ELi2EN4cute5tupleIJNS5_1CILi1EEES8_S8_EEENS6_IJNS7_ILi64EEENS7_ILi128EEENS7_ILi96EEEEEENS_6half_tEfNS_4arch4Sm90ELb1ELb0ELb1ELb0ELb0ELb1ELb0ELb0ELi2ELi1ELi2ELi1ELb1EEENS1_21CollectiveEpilogueBwdISD_SE_SG_Li256ELb0ELb0ELi1EEENS1_25SingleTileBwdLPTSchedulerILb0ELi128ELb0EEEEEEEEEvNT_6ParamsE,@function
        .size           _ZN7cutlass13device_kernelIN5flash11enable_sm90INS1_16FlashAttnBwdSm90INS1_25CollectiveMainloopBwdSm90ILi2ELi2ELi2EN4cute5tupleIJNS5_1CILi1EEES8_S8_EEENS6_IJNS7_ILi64EEENS7_ILi128EEENS7_ILi96EEEEEENS_6half_tEfNS_4arch4Sm90ELb1ELb0ELb1ELb0ELb0ELb1ELb0ELb0ELi2ELi1ELi2ELi1ELb1EEENS1_21CollectiveEpilogueBwdISD_SE_SG_Li256ELb0ELb0ELi1EEENS1_25SingleTileBwdLPTSchedulerILb0ELi128ELb0EEEEEEEEEvNT_6ParamsE,(.L_x_82 - _ZN7cutlass13device_kernelIN5flash11enable_sm90INS1_16FlashAttnBwdSm90INS1_25CollectiveMainloopBwdSm90ILi2ELi2ELi2EN4cute5tupleIJNS5_1CILi1EEES8_S8_EEENS6_IJNS7_ILi64EEENS7_ILi128EEENS7_ILi96EEEEEENS_6half_tEfNS_4arch4Sm90ELb1ELb0ELb1ELb0ELb0ELb1ELb0ELb0ELi2ELi1ELi2ELi1ELb1EEENS1_21CollectiveEpilogueBwdISD_SE_SG_Li256ELb0ELb0ELi1EEENS1_25SingleTileBwdLPTSchedulerILb0ELi128ELb0EEEEEEEEEvNT_6ParamsE)
        .other          _ZN7cutlass13device_kernelIN5flash11enable_sm90INS1_16FlashAttnBwdSm90INS1_25CollectiveMainloopBwdSm90ILi2ELi2ELi2EN4cute5tupleIJNS5_1CILi1EEES8_S8_EEENS6_IJNS7_ILi64EEENS7_ILi128EEENS7_ILi96EEEEEENS_6half_tEfNS_4arch4Sm90ELb1ELb0ELb1ELb0ELb0ELb1ELb0ELb0ELi2ELi1ELi2ELi1ELb1EEENS1_21CollectiveEpilogueBwdISD_SE_SG_Li256ELb0ELb0ELi1EEENS1_25SingleTileBwdLPTSchedulerILb0ELi128ELb0EEEEEEEEEvNT_6ParamsE,@"STO_CUDA_ENTRY STV_DEFAULT"
_ZN7cutlass13device_kernelIN5flash11enable_sm90INS1_16FlashAttnBwdSm90INS1_25CollectiveMainloopBwdSm90ILi2ELi2ELi2EN4cute5tupleIJNS5_1CILi1EEES8_S8_EEENS6_IJNS7_ILi64EEENS7_ILi128EEENS7_ILi96EEEEEENS_6half_tEfNS_4arch4Sm90ELb1ELb0ELb1ELb0ELb0ELb1ELb0ELb0ELi2ELi1ELi2ELi1ELb1EEENS1_21CollectiveEpilogueBwdISD_SE_SG_Li256ELb0ELb0ELi1EEENS1_25SingleTileBwdLPTSchedulerILb0ELi128ELb0EEEEEEEEEvNT_6ParamsE:
[----:B------:R-:W-:Y:S01]  /*0000*/  LDC R1, c[0x0][0x37c] ;  /* 0x0000df00ff017b82 */ /* 0x000fe20000000800 */
[----:B------:R-:W-:Y:S05]  /*0010*/  EXIT ;  /* 0x000000000000794d */ /* 0x000fea0003800000 */
.L_x_16:
        /* <DEDUP_REMOVED lines=14> */
.L_x_82:


//--------------------- .text._ZN7cutlass13device_kernelIN5flash11enable_sm90INS1_16FlashAttnBwdSm90INS1_25CollectiveMainloopBwdSm90ILi2ELi2ELi2EN4cute5tupleIJNS5_1CILi1EEES8_S8_EEENS6_IJNS7_ILi64EEENS7_ILi128EEENS7_ILi96EEEEEENS_6half_tEfNS_4arch4Sm90ELb1ELb0ELb1ELb0ELb1ELb1ELb0ELb0ELi2ELi1ELi2ELi1ELb1EEENS1_21CollectiveEpilogueBwdISD_SE_SG_Li256ELb0ELb0ELi1EEENS1_25SingleTileBwdLPTSchedulerILb0ELi128ELb1EEEEEEEEEvNT_6ParamsE --------------------------
	.section	.text._ZN7cutlass13device_kernelIN5flash11enable_sm90INS1_16FlashAttnBwdSm90INS1_25CollectiveMainloopBwdSm90ILi2ELi2ELi2EN4cute5tupleIJNS5_1CILi1EEES8_S8_EEENS6_IJNS7_ILi64EEENS7_ILi128EEENS7_ILi96EEEEEENS_6half_tEfNS_4arch4Sm90ELb1ELb0ELb1ELb0ELb1ELb1ELb0ELb0ELi2ELi1ELi2ELi1ELb1EEENS1_21CollectiveEpilogueBwdISD_SE_SG_Li256ELb0ELb0ELi1EEENS1_25SingleTileBwdLPTSchedulerILb0ELi128ELb1EEEEEEEEEvNT_6ParamsE,"ax",@progbits
	.align	128
.text._ZN7cutlass13device_kernelIN5flash11enable_sm90INS1_16FlashAttnBwdSm90INS1_25CollectiveMainloopBwdSm90ILi2ELi2ELi2EN4cute5tupleIJNS5_1CILi1EEES8_S8_EEENS6_IJNS7_ILi64EEENS7_ILi128EEENS7_ILi96EEEEEENS_6half_tEfNS_4arch4Sm90ELb1ELb0ELb1ELb0ELb1ELb1ELb0ELb0ELi2ELi1ELi2ELi1ELb1EEENS1_21CollectiveEpilogueBwdISD_SE_SG_Li256ELb0ELb0ELi1EEENS1_25SingleTileBwdLPTSchedulerILb0ELi128ELb1EEEEEEEEEvNT_6ParamsE:
        .type           _ZN7cutlass13device_kernelIN5flash11enable_sm90INS1_16FlashAttnBwdSm90INS1_25CollectiveMainloopBwdSm90ILi2ELi2ELi2EN4cute5tupleIJNS5_1CILi1EEES8_S8_EEENS6_IJNS7_ILi64EEENS7_ILi128EEENS7_ILi96EEEEEENS_6half_tEfNS_4arch4Sm90ELb1ELb0ELb1ELb0ELb1ELb1ELb0ELb0ELi2ELi1ELi2ELi1ELb1EEENS1_21CollectiveEpilogueBwdISD_SE_SG_Li256ELb0ELb0ELi1EEENS1_25SingleTileBwdLPTSchedulerILb0ELi128ELb1EEEEEEEEEvNT_6ParamsE,@function
        .size           _ZN7cutlass13device_kernelIN5flash11enable_sm90INS1_16FlashAttnBwdSm90INS1_25CollectiveMainloopBwdSm90ILi2ELi2ELi2EN4cute5tupleIJNS5_1CILi1EEES8_S8_EEENS6_IJNS7_ILi64EEENS7_ILi128EEENS7_ILi96EEEEEENS_6half_tEfNS_4arch4Sm90ELb1ELb0ELb1ELb0ELb1ELb1ELb0ELb0ELi2ELi1ELi2ELi1ELb1EEENS1_21CollectiveEpilogueBwdISD_SE_SG_Li256ELb0ELb0ELi1EEENS1_25SingleTileBwdLPTSchedulerILb0ELi128ELb1EEEEEEEEEvNT_6ParamsE,(.L_x_83 - _ZN7cutlass13device_kernelIN5flash11enable_sm90INS1_16FlashAttnBwdSm90INS1_25CollectiveMainloopBwdSm90ILi2ELi2ELi2EN4cute5tupleIJNS5_1CILi1EEES8_S8_EEENS6_IJNS7_ILi64EEENS7_ILi128EEENS7_ILi96EEEEEENS_6half_tEfNS_4arch4Sm90ELb1ELb0ELb1ELb0ELb1ELb1ELb0ELb0ELi2ELi1ELi2ELi1ELb1EEENS1_21CollectiveEpilogueBwdISD_SE_SG_Li256ELb0ELb0ELi1EEENS1_25SingleTileBwdLPTSchedulerILb0ELi128ELb1EEEEEEEEEvNT_6ParamsE)
        .other          _ZN7cutlass13device_kernelIN5flash11enable_sm90INS1_16FlashAttnBwdSm90INS1_25CollectiveMainloopBwdSm90ILi2ELi2ELi2EN4cute5tupleIJNS5_1CILi1EEES8_S8_EEENS6_IJNS7_ILi64EEENS7_ILi128EEENS7_ILi96EEEEEENS_6half_tEfNS_4arch4Sm90ELb1ELb0ELb1ELb0ELb1ELb1ELb0ELb0ELi2ELi1ELi2ELi1ELb1EEENS1_21CollectiveEpilogueBwdISD_SE_SG_Li256ELb0ELb0ELi1EEENS1_25SingleTileBwdLPTSchedulerILb0ELi128ELb1EEEEEEEEEvNT_6ParamsE,@"STO_CUDA_ENTRY STV_DEFAULT"
_ZN7cutlass13device_kernelIN5flash11enable_sm90INS1_16FlashAttnBwdSm90INS1_25CollectiveMainloopBwdSm90ILi2ELi2ELi2EN4cute5tupleIJNS5_1CILi1EEES8_S8_EEENS6_IJNS7_ILi64EEENS7_ILi128EEENS7_ILi96EEEEEENS_6half_tEfNS_4arch4Sm90ELb1ELb0ELb1ELb0ELb1ELb1ELb0ELb0ELi2ELi1ELi2ELi1ELb1EEENS1_21CollectiveEpilogueBwdISD_SE_SG_Li256ELb0ELb0ELi1EEENS1_25SingleTileBwdLPTSchedulerILb0ELi128ELb1EEEEEEEEEvNT_6ParamsE:
[----:B------:R-:W-:Y:S01]  /*0000*/  LDC R1, c[0x0][0x37c] ;  /* 0x0000df00ff017b82 */ /* 0x000fe20000000800 */
[----:B------:R-:W-:Y:S05]  /*0010*/  EXIT ;  /* 0x000000000000794d */ /* 0x000fea0003800000 */
.L_x_17:
        /* <DEDUP_REMOVED lines=14> */
.L_x_83:


//--------------------- .text._ZN7cutlass13device_kernelIN5flash11enable_sm90INS1_16FlashAttnBwdSm90INS1_25CollectiveMainloopBwdSm90ILi2ELi2ELi2EN4cute5tupleIJNS5_1CILi1EEES8_S8_EEENS6_IJNS7_ILi64EEENS7_ILi128EEENS7_ILi96EEEEEENS_6half_tEfNS_4arch4Sm90ELb1ELb0ELb1ELb0ELb0ELb1ELb0ELb0ELi2ELi1ELi2ELi1ELb1EEENS1_24CollectiveEpilogueBwdGQAISD_fSG_Li256ELb0ELb0EEENS1_25SingleTileBwdLPTSchedulerILb0ELi128ELb0EEEEEEEEEvNT_6ParamsE --------------------------
	.section	.text._ZN7cutlass13device_kernelIN5flash11enable_sm90INS1_16FlashAttnBwdSm90INS1_25CollectiveMainloopBwdSm90ILi2ELi2ELi2EN4cute5tupleIJNS5_1CILi1EEES8_S8_EEENS6_IJNS7_ILi64EEENS7_ILi128EEENS7_ILi96EEEEEENS_6half_tEfNS_4arch4Sm90ELb1ELb0ELb1ELb0ELb0ELb1ELb0ELb0ELi2ELi1ELi2ELi1ELb1EEENS1_24CollectiveEpilogueBwdGQAISD_fSG_Li256ELb0ELb0EEENS1_25SingleTileBwdLPTSchedulerILb0ELi128ELb0EEEEEEEEEvNT_6ParamsE,"ax",@progbits
	.align	128
.text._ZN7cutlass13device_kernelIN5flash11enable_sm90INS1_16FlashAttnBwdSm90INS1_25CollectiveMainloopBwdSm90ILi2ELi2ELi2EN4cute5tupleIJNS5_1CILi1EEES8_S8_EEENS6_IJNS7_ILi64EEENS7_ILi128EEENS7_ILi96EEEEEENS_6half_tEfNS_4arch4Sm90ELb1ELb0ELb1ELb0ELb0ELb1ELb0ELb0ELi2ELi1ELi2ELi1ELb1EEENS1_24CollectiveEpilogueBwdGQAISD_fSG_Li256ELb0ELb0EEENS1_25SingleTileBwdLPTSchedulerILb0ELi128ELb0EEEEEEEEEvNT_6ParamsE:
        .type           _ZN7cutlass13device_kernelIN5flash11enable_sm90INS1_16FlashAttnBwdSm90INS1_25CollectiveMainloopBwdSm90ILi2ELi2ELi2EN4cute5tupleIJNS5_1CILi1EEES8_S8_EEENS6_IJNS7_ILi64EEENS7_ILi128EEENS7_ILi96EEEEEENS_6half_tEfNS_4arch4Sm90ELb1ELb0ELb1ELb0ELb0ELb1ELb0ELb0ELi2ELi1ELi2ELi1ELb1EEENS1_24CollectiveEpilogueBwdGQAISD_fSG_Li256ELb0ELb0EEENS1_25SingleTileBwdLPTSchedulerILb0ELi128ELb0EEEEEEEEEvNT_6ParamsE,@function
        .size           _ZN7cutlass13device_kernelIN5flash11enable_sm90INS1_16FlashAttnBwdSm90INS1_25CollectiveMainloopBwdSm90ILi2ELi2ELi2EN4cute5tupleIJNS5_1CILi1EEES8_S8_EEENS6_IJNS7_ILi64EEENS7_ILi128EEENS7_ILi96EEEEEENS_6half_tEfNS_4arch4Sm90ELb1ELb0ELb1ELb0ELb0ELb1ELb0ELb0ELi2ELi1ELi2ELi1ELb1EEENS1_24CollectiveEpilogueBwdGQAISD_fSG_Li256ELb0ELb0EEENS1_25SingleTileBwdLPTSchedulerILb0ELi128ELb0EEEEEEEEEvNT_6ParamsE,(.L_x_84 - _ZN7cutlass13device_kernelIN5flash11enable_sm90INS1_16FlashAttnBwdSm90INS1_25CollectiveMainloopBwdSm90ILi2ELi2ELi2EN4cute5tupleIJNS5_1CILi1EEES8_S8_EEENS6_IJNS7_ILi64EEENS7_ILi128EEENS7_ILi96EEEEEENS_6half_tEfNS_4arch4Sm90ELb1ELb0ELb1ELb0ELb0ELb1ELb0ELb0ELi2ELi1ELi2ELi1ELb1EEENS1_24CollectiveEpilogueBwdGQAISD_fSG_Li256ELb0ELb0EEENS1_25SingleTileBwdLPTSchedulerILb0ELi128ELb0EEEEEEEEEvNT_6ParamsE)
        .other          _ZN7cutlass13device_kernelIN5flash11enable_sm90INS1_16FlashAttnBwdSm90INS1_25CollectiveMainloopBwdSm90ILi2ELi2ELi2EN4cute5tupleIJNS5_1CILi1EEES8_S8_EEENS6_IJNS7_ILi64EEENS7_ILi128EEENS7_ILi96EEEEEENS_6half_tEfNS_4arch4Sm90ELb1ELb0ELb1ELb0ELb0ELb1ELb0ELb0ELi2ELi1ELi2ELi1ELb1EEENS1_24CollectiveEpilogueBwdGQAISD_fSG_Li256ELb0ELb0EEENS1_25SingleTileBwdLPTSchedulerILb0ELi128ELb0EEEEEEEEEvNT_6ParamsE,@"STO_CUDA_ENTRY STV_DEFAULT"
_ZN7cutlass13device_kernelIN5flash11enable_sm90INS1_16FlashAttnBwdSm90INS1_25CollectiveMainloopBwdSm90ILi2ELi2ELi2EN4cute5tupleIJNS5_1CILi1EEES8_S8_EEENS6_IJNS7_ILi64EEENS7_ILi128EEENS7_ILi96EEEEEENS_6half_tEfNS_4arch4Sm90ELb1ELb0ELb1ELb0ELb0ELb1ELb0ELb0ELi2ELi1ELi2ELi1ELb1EEENS1_24CollectiveEpilogueBwdGQAISD_fSG_Li256ELb0ELb0EEENS1_25SingleTileBwdLPTSchedulerILb0ELi128ELb0EEEEEEEEEvNT_6ParamsE:
[----:B------:R-:W-:Y:S01]  /*0000*/  LDC R1, c[0x0][0x37c] ;  /* 0x0000df00ff017b82 */ /* 0x000fe20000000800 */
[----:B------:R-:W-:Y:S05]  /*0010*/  EXIT ;  /* 0x000000000000794d */ /* 0x000fea0003800000 */
.L_x_18:
        /* <DEDUP_REMOVED lines=14> */
.L_x_84:


//--------------------- .text._ZN7cutlass13device_kernelIN5flash11enable_sm90INS1_16FlashAttnBwdSm90INS1_25CollectiveMainloopBwdSm90ILi2ELi2ELi2EN4cute5tupleIJNS5_1CILi1EEES8_S8_EEENS6_IJNS7_ILi64EEENS7_ILi128EEENS7_ILi96EEEEEENS_6half_tEfNS_4arch4Sm90ELb1ELb0ELb1ELb0ELb1ELb1ELb0ELb0ELi2ELi1ELi2ELi1ELb1EEENS1_24CollectiveEpilogueBwdGQAISD_fSG_Li256ELb0ELb1EEENS1_25SingleTileBwdLPTSchedulerILb0ELi128ELb1EEEEEEEEEvNT_6ParamsE --------------------------
	.section	.text._ZN7cutlass13device_kernelIN5flash11enable_sm90INS1_16FlashAttnBwdSm90INS1_25CollectiveMainloopBwdSm90ILi2ELi2ELi2EN4cute5tupleIJNS5_1CILi1EEES8_S8_EEENS6_IJNS7_ILi64EEENS7_ILi128EEENS7_ILi96EEEEEENS_6half_tEfNS_4arch4Sm90ELb1ELb0ELb1ELb0ELb1ELb1ELb0ELb0ELi2ELi1ELi2ELi1ELb1EEENS1_24CollectiveEpilogueBwdGQAISD_fSG_Li256ELb0ELb1EEENS1_25SingleTileBwdLPTSchedulerILb0ELi128ELb1EEEEEEEEEvNT_6ParamsE,"ax",@progbits
	.align	128
.text._ZN7cutlass13device_kernelIN5flash11enable_sm90INS1_16FlashAttnBwdSm90INS1_25CollectiveMainloopBwdSm90ILi2ELi2ELi2EN4cute5tupleIJNS5_1CILi1EEES8_S8_EEENS6_IJNS7_ILi64EEENS7_ILi128EEENS7_ILi96EEEEEENS_6half_tEfNS_4arch4Sm90ELb1ELb0ELb1ELb0ELb1ELb1ELb0ELb0ELi2ELi1ELi2ELi1ELb1EEENS1_24CollectiveEpilogueBwdGQAISD_fSG_Li256ELb0ELb1EEENS1_25SingleTileBwdLPTSchedulerILb0ELi128ELb1EEEEEEEEEvNT_6ParamsE:
        .type           _ZN7cutlass13device_kernelIN5flash11enable_sm90INS1_16FlashAttnBwdSm90INS1_25CollectiveMainloopBwdSm90ILi2ELi2ELi2EN4cute5tupleIJNS5_1CILi1EEES8_S8_EEENS6_IJNS7_ILi64EEENS7_ILi128EEENS7_ILi96EEEEEENS_6half_tEfNS_4arch4Sm90ELb1ELb0ELb1ELb0ELb1ELb1ELb0ELb0ELi2ELi1ELi2ELi1ELb1EEENS1_24CollectiveEpilogueBwdGQAISD_fSG_Li256ELb0ELb1EEENS1_25SingleTileBwdLPTSchedulerILb0ELi128ELb1EEEEEEEEEvNT_6ParamsE,@function
        .size           _ZN7cutlass13device_kernelIN5flash11enable_sm90INS1_16FlashAttnBwdSm90INS1_25CollectiveMainloopBwdSm90ILi2ELi2ELi2EN4cute5tupleIJNS5_1CILi1EEES8_S8_EEENS6_IJNS7_ILi64EEENS7_ILi128EEENS7_ILi96EEEEEENS_6half_tEfNS_4arch4Sm90ELb1ELb0ELb1ELb0ELb1ELb1ELb0ELb0ELi2ELi1ELi2ELi1ELb1EEENS1_24CollectiveEpilogueBwdGQAISD_fSG_Li256ELb0ELb1EEENS1_25SingleTileBwdLPTSchedulerILb0ELi128ELb1EEEEEEEEEvNT_6ParamsE,(.L_x_85 - _ZN7cutlass13device_kernelIN5flash11enable_sm90INS1_16FlashAttnBwdSm90INS1_25CollectiveMainloopBwdSm90ILi2ELi2ELi2EN4cute5tupleIJNS5_1CILi1EEES8_S8_EEENS6_IJNS7_ILi64EEENS7_ILi128EEENS7_ILi96EEEEEENS_6half_tEfNS_4arch4Sm90ELb1ELb0ELb1ELb0ELb1ELb1ELb0ELb0ELi2ELi1ELi2ELi1ELb1EEENS1_24CollectiveEpilogueBwdGQAISD_fSG_Li256ELb0ELb1EEENS1_25SingleTileBwdLPTSchedulerILb0ELi128ELb1EEEEEEEEEvNT_6ParamsE)
        .other          _ZN7cutlass13device_kernelIN5flash11enable_sm90INS1_16FlashAttnBwdSm90INS1_25CollectiveMainloopBwdSm90ILi2ELi2ELi2EN4cute5tupleIJNS5_1CILi1EEES8_S8_EEENS6_IJNS7_ILi64EEENS7_ILi128EEENS7_ILi96EEEEEENS_6half_tEfNS_4arch4Sm90ELb1ELb0ELb1ELb0ELb1ELb1ELb0ELb0ELi2ELi1ELi2ELi1ELb1EEENS1_24CollectiveEpilogueBwdGQAISD_fSG_Li256ELb0ELb1EEENS1_25SingleTileBwdLPTSchedulerILb0ELi128ELb1EEEEEEEEEvNT_6ParamsE,@"STO_CUDA_ENTRY STV_DEFAULT"
_ZN7cutlass13device_kernelIN5flash11enable_sm90INS1_16FlashAttnBwdSm90INS1_25CollectiveMainloopBwdSm90ILi2ELi2ELi2EN4cute5tupleIJNS5_1CILi1EEES8_S8_EEENS6_IJNS7_ILi64EEENS7_ILi128EEENS7_ILi96EEEEEENS_6half_tEfNS_4arch4Sm90ELb1ELb0ELb1ELb0ELb1ELb1ELb0ELb0ELi2ELi1ELi2ELi1ELb1EEENS1_24CollectiveEpilogueBwdGQAISD_fSG_Li256ELb0ELb1EEENS1_25SingleTileBwdLPTSchedulerILb0ELi128ELb1EEEEEEEEEvNT_6ParamsE:
[----:B------:R-:W-:Y:S01]  /*0000*/  LDC R1, c[0x0][0x37c] ;  /* 0x0000df00ff017b82 */ /* 0x000fe20000000800 */
[----:B------:R-:W-:Y:S05]  /*0010*/  EXIT ;  /* 0x000000000000794d */ /* 0x000fea0003800000 */
.L_x_19:
        /* <DEDUP_REMOVED lines=14> */
.L_x_85:


//--------------------- .text._ZN7cutlass13device_kernelIN5flash22FlashAttnBwdPreprocessIN4cute5tupleIJNS3_1CILi64EEENS5_ILi96EEEEEENS_6half_tEfNS_4arch4Sm90ELb1ELb0EEEEEvNT_6ParamsE --------------------------
	.section	.text._ZN7cutlass13device_kernelIN5flash22FlashAttnBwdPreprocessIN4cute5tupleIJNS3_1CILi64EEENS5_ILi96EEEEEENS_6half_tEfNS_4arch4Sm90ELb1ELb0EEEEEvNT_6ParamsE,"ax",@progbits
	.align	128
.text._ZN7cutlass13device_kernelIN5flash22FlashAttnBwdPreprocessIN4cute5tupleIJNS3_1CILi64EEENS5_ILi96EEEEEENS_6half_tEfNS_4arch4Sm90ELb1ELb0EEEEEvNT_6ParamsE:
        .type           _ZN7cutlass13device_kernelIN5flash22FlashAttnBwdPreprocessIN4cute5tupleIJNS3_1CILi64EEENS5_ILi96EEEEEENS_6half_tEfNS_4arch4Sm90ELb1ELb0EEEEEvNT_6ParamsE,@function
        .size           _ZN7cutlass13device_kernelIN5flash22FlashAttnBwdPreprocessIN4cute5tupleIJNS3_1CILi64EEENS5_ILi96EEEEEENS_6half_tEfNS_4arch4Sm90ELb1ELb0EEEEEvNT_6ParamsE,(.L_x_86 - _ZN7cutlass13device_kernelIN5flash22FlashAttnBwdPreprocessIN4cute5tupleIJNS3_1CILi64EEENS5_ILi96EEEEEENS_6half_tEfNS_4arch4Sm90ELb1ELb0EEEEEvNT_6ParamsE)
        .other          _ZN7cutlass13device_kernelIN5flash22FlashAttnBwdPreprocessIN4cute5tupleIJNS3_1CILi64EEENS5_ILi96EEEEEENS_6half_tEfNS_4arch4Sm90ELb1ELb0EEEEEvNT_6ParamsE,@"STO_CUDA_ENTRY STV_DEFAULT"
_ZN7cutlass13device_kernelIN5flash22FlashAttnBwdPreprocessIN4cute5tupleIJNS3_1CILi64EEENS5_ILi96EEEEEENS_6half_tEfNS_4arch4Sm90ELb1ELb0EEEEEvNT_6ParamsE:
[----:B------:R-:W-:Y:S01]  /*0000*/  LDC R1, c[0x0][0x37c] ;  /* 0x0000df00ff017b82 */ /* 0x000fe20000000800 */
[----:B------:R-:W0:Y:S07]  /*0010*/  S2R R0, SR_CTAID.X ;  /* 0x0000000000007919 */ /* 0x000e2e0000002500 */
[----:B------:R-:W0:Y:S01]  /*0020*/  LDC R5, c[0x0][0x388] ;  /* 0x0000e200ff057b82 */ /* 0x000e220000000800 */
[----:B------:R-:W1:Y:S01]  /*0030*/  LDCU.64 UR4, c[0x0][0x358] ;  /* 0x00006b00ff0477ac */ /* 0x000e620008000a00 */
[----:B------:R-:W2:Y:S06]  /*0040*/  S2R R3, SR_TID.X ;  /* 0x0000000000037919 */ /* 0x000eac0000002100 */
[----:B------:R-:W3:Y:S08]  /*0050*/  S2UR UR6, SR_CTAID.Y ;  /* 0x00000000000679c3 */ /* 0x000ef00000002600 */
[----:B------:R-:W3:Y:S08]  /*0060*/  LDC.64 R8, c[0x0][0x400] ;  /* 0x00010000ff087b82 */ /* 0x000ef00000000a00 */
[----:B------:R-:W4:Y:S01]  /*0070*/  S2UR UR7, SR_CTAID.Z ;  /* 0x00000000000779c3 */ /* 0x000f220000002700 */
[----:B0-----:R-:W-:-:S07]  /*0080*/  IMAD R2, R0, -0x40, R5 ;  /* 0xffffffc000027824 */ /* 0x001fce00078e0205 */
[----:B------:R-:W4:Y:S01]  /*0090*/  LDC.64 R10, c[0x0][0x408] ;  /* 0x00010200ff0a7b82 */ /* 0x000f220000000a00 */
[----:B--2---:R-:W-:-:S04]  /*00a0*/  ISETP.GE.AND P0, PT, R3, R2, PT ;  /* 0x000000020300720c */ /* 0x004fc80003f06270 */
[----:B------:R-:W-:-:S13]  /*00b0*/  ISETP.GT.U32.OR P0, PT, R3, 0x3f, P0 ;  /* 0x0000003f0300780c */ /* 0x000fda0000704470 */
[----:B------:R-:W0:Y:S01]  /*00c0*/  @!P0 LDC.64 R18, c[0x0][0x3f8] ;  /* 0x0000fe00ff128b82 */ /* 0x000e220000000a00 */
[----:B------:R-:W-:Y:S02]  /*00d0*/  @!P0 LEA R6, R0, R3, 0x6 ;  /* 0x0000000300068211 */ /* 0x000fe400078e30ff */
[----:B------:R-:W-:-:S03]  /*00e0*/  @!P0 MOV R7, RZ ;  /* 0x000000ff00078202 */ /* 0x000fc60000000f00 */
[----:B---3--:R-:W-:-:S04]  /*00f0*/  @!P0 IMAD.WIDE.U32 R6, R8, UR6, R6 ;  /* 0x0000000608068c25 */ /* 0x008fc8000f8e0006 */
[----:B------:R-:W-:Y:S02]  /*0100*/  @!P0 IMAD R7, R9, UR6, R7 ;  /* 0x0000000609078c24 */ /* 0x000fe4000f8e0207 */
[----:B----4-:R-:W-:-:S04]  /*0110*/  @!P0 IMAD.WIDE.U32 R6, R10, UR7, R6 ;  /* 0x000000070a068c25 */ /* 0x010fc8000f8e0006 */
[----:B------:R-:W-:Y:S01]  /*0120*/  @!P0 IMAD R4, R11, UR7, R7 ;  /* 0x000000070b048c24 */ /* 0x000fe2000f8e0207 */
[----:B0-----:R-:W-:-:S04]  /*0130*/  @!P0 LEA R18, P1, R6, R18, 0x2 ;  /* 0x0000001206128211 */ /* 0x001fc800078210ff */
[----:B------:R-:W-:Y:S02]  /*0140*/  @!P0 LEA.HI.X R19, R6, R19, R4, 0x2, P1 ;  /* 0x0000001306138211 */ /* 0x000fe400008f1404 */
[----:B------:R-:W-:Y:S02]  /*0150*/  MOV R4, 0x7f800000 ;  /* 0x7f80000000047802 */ /* 0x000fe40000000f00 */
[----:B------:R-:W-:-:S04]  /*0160*/  SHF.R.U32.HI R32, RZ, 0x2, R3 ;  /* 0x00000002ff207819 */ /* 0x000fc80000011603 */
[----:B-1----:R0:W5:Y:S01]  /*0170*/  @!P0 LDG.E R4, desc[UR4][R18.64] ;  /* 0x0000000412048981 */ /* 0x002162000c1e1900 */
[----:B------:R-:W-:Y:S01]  /*0180*/  ISETP.GE.AND P0, PT, R32, R2, PT ;  /* 0x000000022000720c */ /* 0x000fe20003f06270 */
[----:B------:R-:W-:Y:S01]  /*0190*/  BSSY.RECONVERGENT B0, `(.L_x_20) ;  /* 0x000002a000007945 */ /* 0x000fe20003800200 */
[----:B------:R-:W-:Y:S01]  /*01a0*/  SHF.L.U32 R6, R3, 0x3, RZ ;  /* 0x0000000303067819 */ /* 0x000fe200000006ff */
[----:B------:R-:W-:Y:S01]  /*01b0*/  HFMA2 R33, -RZ, RZ, 0, 0 ;  /* 0x00000000ff217431 */ /* 0x000fe200000001ff */
[----:B------:R-:W-:Y:S02]  /*01c0*/  CS2R R8, SRZ ;  /* 0x0000000000087805 */ /* 0x000fe4000001ff00 */
[----:B------:R-:W-:Y:S02]  /*01d0*/  CS2R R10, SRZ ;  /* 0x00000000000a7805 */ /* 0x000fe4000001ff00 */
[----:B------:R-:W-:Y:S02]  /*01e0*/  LOP3.LUT R6, R6, 0x18, RZ, 0xc0, !PT ;  /* 0x0000001806067812 */ /* 0x000fe400078ec0ff */
[----:B------:R-:W-:-:S02]  /*01f0*/  CS2R R12, SRZ ;  /* 0x00000000000c7805 */ /* 0x000fc4000001ff00 */
[----:B------:R-:W-:Y:S02]  /*0200*/  CS2R R14, SRZ ;  /* 0x00000000000e7805 */ /* 0x000fe4000001ff00 */
[----:B------:R-:W-:Y:S02]  /*0210*/  CS2R R16, SRZ ;  /* 0x0000000000107805 */ /* 0x000fe4000001ff00 */
[----:B0-----:R-:W-:Y:S02]  /*0220*/  CS2R R18, SRZ ;  /* 0x0000000000127805 */ /* 0x001fe4000001ff00 */
[----:B------:R-:W-:Y:S02]  /*0230*/  CS2R R20, SRZ ;  /* 0x0000000000147805 */ /* 0x000fe4000001ff00 */
[----:B------:R-:W-:Y:S02]  /*0240*/  CS2R R22, SRZ ;  /* 0x0000000000167805 */ /* 0x000fe4000001ff00 */
[----:B------:R-:W-:-:S02]  /*0250*/  CS2R R24, SRZ ;  /* 0x0000000000187805 */ /* 0x000fc4000001ff00 */
[----:B------:R-:W-:Y:S02]  /*0260*/  CS2R R26, SRZ ;  /* 0x00000000001a7805 */ /* 0x000fe4000001ff00 */
[----:B------:R-:W-:Y:S02]  /*0270*/  CS2R R28, SRZ ;  /* 0x00000000001c7805 */ /* 0x000fe4000001ff00 */
[----:B------:R-:W-:Y:S02]  /*0280*/  CS2R R30, SRZ ;  /* 0x00000000001e7805 */ /* 0x000fe4000001ff00 */
[C---:B------:R-:W-:Y:S02]  /*0290*/  LOP3.LUT R40, R6.reuse, 0x20, RZ, 0xfc, !PT ;  /* 0x0000002006287812 */ /* 0x040fe400078efcff */
[----:B------:R-:W-:Y:S01]  /*02a0*/  LOP3.LUT R41, R6, 0x40, RZ, 0xfc, !PT ;  /* 0x0000004006297812 */ /* 0x000fe200078efcff */
[----:B------:R-:W-:Y:S06]  /*02b0*/  @P0 BRA `(.L_x_21) ;  /* 0x00000000005c0947 */ /* 0x000fec0003800000 */
[----:B------:R-:W0:Y:S01]  /*02c0*/  LDC.64 R34, c[0x0][0x3a0] ;  /* 0x0000e800ff227b82 */ /* 0x000e220000000a00 */
[----:B------:R-:W-:Y:S01]  /*02d0*/  MOV R7, RZ ;  /* 0x000000ff00077202 */ /* 0x000fe20000000f00 */
[----:B------:R-:W1:Y:S01]  /*02e0*/  LDCU.64 UR10, c[0x0][0x398] ;  /* 0x00007300ff0a77ac */ /* 0x000e620008000a00 */
[----:B------:R-:W2:Y:S05]  /*02f0*/  LDCU UR8, c[0x0][0x38c] ;  /* 0x00007180ff0877ac */ /* 0x000eaa0008000800 */
[----:B------:R-:W3:Y:S01]  /*0300*/  LDC.64 R36, c[0x0][0x3a8] ;  /* 0x0000ea00ff247b82 */ /* 0x000ee20000000a00 */
[----:B------:R-:W4:Y:S01]  /*0310*/  LDCU.64 UR12, c[0x0][0x380] ;  /* 0x00007000ff0c77ac */ /* 0x000f220008000a00 */
[----:B0-----:R-:W-:Y:S01]  /*0320*/  IMAD.WIDE.U32 R38, R34, UR6, R6 ;  /* 0x0000000622267c25 */ /* 0x001fe2000f8e0006 */
[----:B--2---:R-:W-:-:S02]  /*0330*/  ISETP.GE.AND P1, PT, R6, UR8, PT ;  /* 0x0000000806007c0c */ /* 0x004fc4000bf26270 */
[----:B------:R-:W-:Y:S01]  /*0340*/  ISETP.GE.AND P2, PT, R40, UR8, PT ;  /* 0x0000000828007c0c */ /* 0x000fe2000bf46270 */
[----:B------:R-:W-:Y:S01]  /*0350*/  IMAD R39, R35, UR6, R39 ;  /* 0x0000000623277c24 */ /* 0x000fe2000f8e0227 */
[----:B------:R-:W-:Y:S01]  /*0360*/  ISETP.GE.AND P3, PT, R41, UR8, PT ;  /* 0x0000000829007c0c */ /* 0x000fe2000bf66270 */
[----:B---3--:R-:W-:-:S04]  /*0370*/  IMAD.WIDE.U32 R34, R36, UR7, R38 ;  /* 0x0000000724227c25 */ /* 0x008fc8000f8e0026 */
[----:B------:R-:W-:-:S04]  /*0380*/  IMAD.WIDE.U32 R38, R0, 0x40, R32 ;  /* 0x0000004000267825 */ /* 0x000fc800078e0020 */
[----:B------:R-:W-:Y:S02]  /*0390*/  IMAD R35, R37, UR7, R35 ;  /* 0x0000000725237c24 */ /* 0x000fe4000f8e0223 */
[----:B-1----:R-:W-:Y:S02]  /*03a0*/  IMAD R37, R39, UR10, RZ ;  /* 0x0000000a27257c24 */ /* 0x002fe4000f8e02ff */
[----:B------:R-:W-:-:S04]  /*03b0*/  IMAD.WIDE.U32 R34, R38, UR10, R34 ;  /* 0x0000000a26227c25 */ /* 0x000fc8000f8e0022 */
[----:B------:R-:W-:Y:S01]  /*03c0*/  IMAD R37, R38, UR11, R37 ;  /* 0x0000000b26257c24 */ /* 0x000fe2000f8e0225 */
[----:B----4-:R-:W-:-:S04]  /*03d0*/  LEA R36, P4, R34, UR12, 0x1 ;  /* 0x0000000c22247c11 */ /* 0x010fc8000f8808ff */
[----:B------:R-:W-:-:S04]  /*03e0*/  IADD3 R35, PT, PT, R35, R37, RZ ;  /* 0x0000002523237210 */ /* 0x000fc80007ffe0ff */
[----:B------:R-:W-:-:S05]  /*03f0*/  LEA.HI.X R37, R34, UR13, R35, 0x1, P4 ;  /* 0x0000000d22257c11 */ /* 0x000fca000a0f0c23 */
[----:B------:R0:W5:Y:S04]  /*0400*/  @!P1 LDG.E.128 R8, desc[UR4][R36.64] ;  /* 0x0000000424089981 */ /* 0x000168000c1e1d00 */
[----:B------:R0:W5:Y:S04]  /*0410*/  @!P2 LDG.E.128 R12, desc[UR4][R36.64+0x40] ;  /* 0x00004004240ca981 */ /* 0x000168000c1e1d00 */
[----:B------:R0:W5:Y:S02]  /*0420*/  @!P3 LDG.E.128 R16, desc[UR4][R36.64+0x80] ;  /* 0x000080042410b981 */ /* 0x000164000c1e1d00 */
.L_x_21:
[----:B------:R-:W-:Y:S05]  /*0430*/  BSYNC.RECONVERGENT B0 ;  /* 0x0000000000007941 */ /* 0x000fea0003800200 */
.L_x_20:
[----:B------:R-:W-:Y:S04]  /*0440*/  BSSY.RECONVERGENT B0, `(.L_x_22) ;  /* 0x0000019000007945 */ /* 0x000fe80003800200 */
[----:B------:R-:W-:Y:S05]  /*0450*/  @P0 BRA `(.L_x_23) ;  /* 0x00000000005c0947 */ /* 0x000fea0003800000 */
[----:B------:R-:W1:Y:S01]  /*0460*/  LDC.64 R34, c[0x0][0x3c0] ;  /* 0x0000f000ff227b82 */ /* 0x000e620000000a00 */
[----:B------:R-:W2:Y:S01]  /*0470*/  LDCU.128 UR8, c[0x0][0x3b0] ;  /* 0x00007600ff0877ac */ /* 0x000ea20008000c00 */
[----:B------:R-:W-:Y:S01]  /*0480*/  MOV R38, R6 ;  /* 0x0000000600267202 */ /* 0x000fe20000000f00 */
[----:B------:R-:W-:Y:S01]  /*0490*/  HFMA2 R39, -RZ, RZ, 0, 0 ;  /* 0x00000000ff277431 */ /* 0x000fe200000001ff */
[----:B------:R-:W3:Y:S04]  /*04a0*/  LDCU UR12, c[0x0][0x38c] ;  /* 0x00007180ff0c77ac */ /* 0x000ee80008000800 */
[----:B0-----:R-:W0:Y:S01]  /*04b0*/  LDC.64 R36, c[0x0][0x3c8] ;  /* 0x0000f200ff247b82 */ /* 0x001e220000000a00 */
[----:B---3--:R-:W-:Y:S01]  /*04c0*/  ISETP.GE.AND P2, PT, R40, UR12, PT ;  /* 0x0000000c28007c0c */ /* 0x008fe2000bf46270 */
[----:B-1----:R-:W-:Y:S01]  /*04d0*/  IMAD.WIDE.U32 R38, R34, UR6, R38 ;  /* 0x0000000622267c25 */ /* 0x002fe2000f8e0026 */
[----:B------:R-:W-:-:S02]  /*04e0*/  ISETP.GE.AND P1, PT, R6, UR12, PT ;  /* 0x0000000c06007c0c */ /* 0x000fc4000bf26270 */
[----:B------:R-:W-:Y:S01]  /*04f0*/  ISETP.GE.AND P3, PT, R41, UR12, PT ;  /* 0x0000000c29007c0c */ /* 0x000fe2000bf66270 */
[----:B------:R-:W-:Y:S02]  /*0500*/  IMAD R39, R35, UR6, R39 ;  /* 0x0000000623277c24 */ /* 0x000fe4000f8e0227 */
[----:B------:R-:W-:-:S04]  /*0510*/  IMAD.WIDE.U32 R34, R0, 0x40, R32 ;  /* 0x0000004000227825 */ /* 0x000fc800078e0020 */
[----:B0-----:R-:W-:-:S04]  /*0520*/  IMAD.WIDE.U32 R38, R36, UR7, R38 ;  /* 0x0000000724267c25 */ /* 0x001fc8000f8e0026 */
[----:B------:R-:W-:Y:S02]  /*0530*/  IMAD R39, R37, UR7, R39 ;  /* 0x0000000725277c24 */ /* 0x000fe4000f8e0227 */
[----:B--2---:R-:W-:Y:S02]  /*0540*/  IMAD R35, R35, UR10, RZ ;  /* 0x0000000a23237c24 */ /* 0x004fe4000f8e02ff */
[----:B------:R-:W-:-:S04]  /*0550*/  IMAD.WIDE.U32 R38, R34, UR10, R38 ;  /* 0x0000000a22267c25 */ /* 0x000fc8000f8e0026 */
[----:B------:R-:W-:Y:S01]  /*0560*/  IMAD R35, R34, UR11, R35 ;  /* 0x0000000b22237c24 */ /* 0x000fe2000f8e0223 */
[----:B------:R-:W-:-:S04]  /*0570*/  LEA R34, P0, R38, UR8, 0x1 ;  /* 0x0000000826227c11 */ /* 0x000fc8000f8008ff */
[----:B------:R-:W-:-:S04]  /*0580*/  IADD3 R35, PT, PT, R39, R35, RZ ;  /* 0x0000002327237210 */ /* 0x000fc80007ffe0ff */
[----:B------:R-:W-:-:S05]  /*0590*/  LEA.HI.X R35, R38, UR9, R35, 0x1, P0 ;  /* 0x0000000926237c11 */ /* 0x000fca00080f0c23 */
[----:B------:R1:W5:Y:S04]  /*05a0*/  @!P1 LDG.E.128 R20, desc[UR4][R34.64] ;  /* 0x0000000422149981 */ /* 0x000368000c1e1d00 */
[----:B------:R1:W5:Y:S04]  /*05b0*/  @!P2 LDG.E.128 R24, desc[UR4][R34.64+0x40] ;  /* 0x000040042218a981 */ /* 0x000368000c1e1d00 */
[----:B------:R1:W5:Y:S02]  /*05c0*/  @!P3 LDG.E.128 R28, desc[UR4][R34.64+0x80] ;  /* 0x00008004221cb981 */ /* 0x000364000c1e1d00 */
.L_x_23:
[----:B------:R-:W-:Y:S05]  /*05d0*/  BSYNC.RECONVERGENT B0 ;  /* 0x0000000000007941 */ /* 0x000fea0003800200 */
.L_x_22:
[----:B-----5:R-:W-:Y:S01]  /*05e0*/  HADD2.F32 R7, -RZ, R8.H1_H1 ;  /* 0x30000008ff077230 */ /* 0x020fe20000004100 */
[----:B------:R-:W-:Y:S01]  /*05f0*/  ISETP.NE.AND P1, PT, R6, RZ, PT ;  /* 0x000000ff0600720c */ /* 0x000fe20003f25270 */
[----:B-1----:R-:W-:Y:S01]  /*0600*/  HADD2.F32 R34, -RZ, R20.H1_H1 ;  /* 0x30000014ff227230 */ /* 0x002fe20000004100 */
[----:B------:R-:W-:Y:S01]  /*0610*/  BSSY.RECONVERGENT B0, `(.L_x_24) ;  /* 0x0000067000007945 */ /* 0x000fe20003800200 */
[----:B------:R-:W-:Y:S02]  /*0620*/  HADD2.F32 R8, -RZ, R8.H0_H0 ;  /* 0x20000008ff087230 */ /* 0x000fe40000004100 */
[----:B------:R-:W-:Y:S02]  /*0630*/  HADD2.F32 R35, -RZ, R20.H0_H0 ;  /* 0x20000014ff237230 */ /* 0x000fe40000004100 */
[----:B0-----:R-:W-:Y:S01]  /*0640*/  FMUL.FTZ R37, R7, R34 ;  /* 0x0000002207257220 */ /* 0x001fe20000410000 */
[----:B------:R-:W-:Y:S02]  /*0650*/  HADD2.F32 R7, -RZ, R9.H0_H0 ;  /* 0x20000009ff077230 */ /* 0x000fe40000004100 */
[----:B------:R-:W-:-:S02]  /*0660*/  HADD2.F32 R20, -RZ, R21.H0_H0 ;  /* 0x20000015ff147230 */ /* 0x000fc40000004100 */
[----:B------:R-:W-:Y:S01]  /*0670*/  FFMA.FTZ R34, R8, R35, R37 ;  /* 0x0000002308227223 */ /* 0x000fe20000010025 */
[----:B------:R-:W-:Y:S02]  /*0680*/  HADD2.F32 R9, -RZ, R9.H1_H1 ;  /* 0x30000009ff097230 */ /* 0x000fe40000004100 */
[----:B------:R-:W-:Y:S02]  /*0690*/  HADD2.F32 R8, -RZ, R21.H1_H1 ;  /* 0x30000015ff087230 */ /* 0x000fe40000004100 */
[----:B------:R-:W-:Y:S01]  /*06a0*/  FFMA.FTZ R34, R7, R20, R34 ;  /* 0x0000001407227223 */ /* 0x000fe20000010022 */
[----:B------:R-:W-:Y:S02]  /*06b0*/  HADD2.F32 R7, -RZ, R10.H0_H0 ;  /* 0x2000000aff077230 */ /* 0x000fe40000004100 */
[----:B------:R-:W-:Y:S02]  /*06c0*/  HADD2.F32 R20, -RZ, R22.H0_H0 ;  /* 0x20000016ff147230 */ /* 0x000fe40000004100 */
[----:B------:R-:W-:Y:S01]  /*06d0*/  FFMA.FTZ R8, R9, R8, R34 ;  /* 0x0000000809087223 */ /* 0x000fe20000010022 */
[----:B------:R-:W-:-:S02]  /*06e0*/  HADD2.F32 R10, -RZ, R10.H1_H1 ;  /* 0x3000000aff0a7230 */ /* 0x000fc40000004100 */
[----:B------:R-:W-:Y:S02]  /*06f0*/  HADD2.F32 R9, -RZ, R22.H1_H1 ;  /* 0x30000016ff097230 */ /* 0x000fe40000004100 */
[----:B------:R-:W-:Y:S01]  /*0700*/  FFMA.FTZ R21, R7, R20, R8 ;  /* 0x0000001407157223 */ /* 0x000fe20000010008 */
[----:B------:R-:W-:Y:S02]  /*0710*/  HADD2.F32 R7, -RZ, R11.H0_H0 ;  /* 0x2000000bff077230 */ /* 0x000fe40000004100 */
[----:B------:R-:W-:Y:S02]  /*0720*/  HADD2.F32 R8, -RZ, R23.H0_H0 ;  /* 0x20000017ff087230 */ /* 0x000fe40000004100 */
[----:B------:R-:W-:Y:S01]  /*0730*/  FFMA.FTZ R20, R10, R9, R21 ;  /* 0x000000090a147223 */ /* 0x000fe20000010015 */
[----:B------:R-:W-:Y:S02]  /*0740*/  HADD2.F32 R11, -RZ, R11.H1_H1 ;  /* 0x3000000bff0b7230 */ /* 0x000fe40000004100 */
[----:B------:R-:W-:-:S02]  /*0750*/  HADD2.F32 R10, -RZ, R23.H1_H1 ;  /* 0x30000017ff0a7230 */ /* 0x000fc40000004100 */
[----:B------:R-:W-:Y:S01]  /*0760*/  FFMA.FTZ R20, R7, R8, R20 ;  /* 0x0000000807147223 */ /* 0x000fe20000010014 */
[----:B------:R-:W-:Y:S02]  /*0770*/  HADD2.F32 R7, -RZ, R12.H0_H0 ;  /* 0x2000000cff077230 */ /* 0x000fe40000004100 */
[----:B------:R-:W-:Y:S02]  /*0780*/  HADD2.F32 R8, -RZ, R24.H0_H0 ;  /* 0x20000018ff087230 */ /* 0x000fe40000004100 */
[----:B------:R-:W-:Y:S01]  /*0790*/  FFMA.FTZ R10, R11, R10, R20 ;  /* 0x0000000a0b0a7223 */ /* 0x000fe20000010014 */
[----:B------:R-:W-:Y:S02]  /*07a0*/  HADD2.F32 R12, -RZ, R12.H1_H1 ;  /* 0x3000000cff0c7230 */ /* 0x000fe40000004100 */
[----:B------:R-:W-:Y:S02]  /*07b0*/  HADD2.F32 R9, -RZ, R24.H1_H1 ;  /* 0x30000018ff097230 */ /* 0x000fe40000004100 */
[----:B------:R-:W-:Y:S01]  /*07c0*/  FFMA.FTZ R11, R7, R8, R10 ;  /* 0x00000008070b7223 */ /* 0x000fe2000001000a */
[----:B------:R-:W-:-:S02]  /*07d0*/  HADD2.F32 R7, -RZ, R13.H0_H0 ;  /* 0x2000000dff077230 */ /* 0x000fc40000004100 */
[----:B------:R-:W-:Y:S02]  /*07e0*/  HADD2.F32 R8, -RZ, R25.H0_H0 ;  /* 0x20000019ff087230 */ /* 0x000fe40000004100 */
[----:B------:R-:W-:Y:S01]  /*07f0*/  FFMA.FTZ R12, R12, R9, R11 ;  /* 0x000000090c0c7223 */ /* 0x000fe2000001000b */
[----:B------:R-:W-:Y:S02]  /*0800*/  HADD2.F32 R13, -RZ, R13.H1_H1 ;  /* 0x3000000dff0d7230 */ /* 0x000fe40000004100 */
[----:B------:R-:W-:Y:S02]  /*0810*/  HADD2.F32 R10, -RZ, R25.H1_H1 ;  /* 0x30000019ff0a7230 */ /* 0x000fe40000004100 */
[----:B------:R-:W-:Y:S01]  /*0820*/  FFMA.FTZ R12, R7, R8, R12 ;  /* 0x00000008070c7223 */ /* 0x000fe2000001000c */
        /* <DEDUP_REMOVED lines=36> */
[----:B------:R-:W-:Y:S01]  /*0a70*/  IADD3 R7, PT, PT, R5, 0x3f, RZ ;  /* 0x0000003f05077810 */ /* 0x000fe20007ffe0ff */
[----:B------:R-:W-:Y:S02]  /*0a80*/  IMAD R6, R0, 0x600, R3 ;  /* 0x0000060000067824 */ /* 0x000fe400078e0203 */
[----:B------:R-:W-:Y:S01]  /*0a90*/  FFMA.FTZ R19, R19, R10, R8 ;  /* 0x0000000a13137223 */ /* 0x000fe20000010008 */
[----:B------:R-:W-:-:S02]  /*0aa0*/  SHF.R.S32.HI R10, RZ, 0x1f, R7 ;  /* 0x0000001fff0a7819 */ /* 0x000fc40000011407 */
[----:B------:R-:W-:Y:S02]  /*0ab0*/  SHF.L.U32 R6, R6, 0x2, RZ ;  /* 0x0000000206067819 */ /* 0x000fe400000006ff */
[----:B------:R-:W0:Y:S01]  /*0ac0*/  SHFL.BFLY PT, R8, R19, 0x2, 0x1f ;  /* 0x0c401f0013087f89 */ /* 0x000e2200000e0000 */
[----:B------:R-:W-:-:S04]  /*0ad0*/  LEA.HI R10, R10, R7, RZ, 0x6 ;  /* 0x000000070a0a7211 */ /* 0x000fc800078f30ff */
[----:B------:R-:W-:-:S04]  /*0ae0*/  LOP3.LUT R10, R10, 0xffffffc0, RZ, 0xc0, !PT ;  /* 0xffffffc00a0a7812 */ /* 0x000fc800078ec0ff */
[----:B------:R-:W-:Y:S02]  /*0af0*/  IADD3 R9, PT, PT, R7, -R10, RZ ;  /* 0x8000000a07097210 */ /* 0x000fe40007ffe0ff */
[----:B------:R-:W1:Y:S02]  /*0b00*/  LDC.64 R10, c[0x0][0x440] ;  /* 0x00011000ff0a7b82 */ /* 0x000e640000000a00 */
[----:B------:R-:W-:-:S04]  /*0b10*/  LEA R14, R0, R9, 0x6 ;  /* 0x00000009000e7211 */ /* 0x000fc800078e30ff */
[----:B------:R-:W-:-:S04]  /*0b20*/  IADD3 R14, PT, PT, R7, -R14, RZ ;  /* 0x8000000e070e7210 */ /* 0x000fc80007ffe0ff */
[----:B------:R-:W-:Y:S01]  /*0b30*/  ISETP.GE.AND P0, PT, R3, R14, PT ;  /* 0x0000000e0300720c */ /* 0x000fe20003f06270 */
[----:B0-----:R-:W-:-:S03]  /*0b40*/  FADD.FTZ R5, R19, R8 ;  /* 0x0000000813057221 */ /* 0x001fc60000010000 */
[----:B------:R-:W-:Y:S01]  /*0b50*/  ISETP.GT.U32.OR P0, PT, R3, 0x3f, P0 ;  /* 0x0000003f0300780c */ /* 0x000fe20000704470 */
[----:B------:R-:W0:Y:S01]  /*0b60*/  LDC.64 R8, c[0x0][0x448] ;  /* 0x00011200ff087b82 */ /* 0x000e220000000a00 */
[----:B------:R-:W2:Y:S02]  /*0b70*/  SHFL.BFLY PT, R12, R5, 0x1, 0x1f ;  /* 0x0c201f00050c7f89 */ /* 0x000ea400000e0000 */
[----:B--2---:R-:W-:Y:S01]  /*0b80*/  FADD.FTZ R18, R5, R12 ;  /* 0x0000000c05127221 */ /* 0x004fe20000010000 */
[----:B------:R-:W-:Y:S08]  /*0b90*/  @P1 BRA `(.L_x_25) ;  /* 0x0000000000381947 */ /* 0x000ff00003800000 */
[----:B------:R-:W2:Y:S01]  /*0ba0*/  LDC.64 R14, c[0x0][0x3e8] ;  /* 0x0000fa00ff0e7b82 */ /* 0x000ea20000000a00 */
[----:B------:R-:W-:Y:S01]  /*0bb0*/  LEA R12, R0, R32, 0x6 ;  /* 0x00000020000c7211 */ /* 0x000fe200078e30ff */
[----:B------:R-:W3:Y:S01]  /*0bc0*/  LDCU.64 UR8, c[0x0][0x3d0] ;  /* 0x00007a00ff0877ac */ /* 0x000ee20008000a00 */
[----:B------:R-:W-:Y:S02]  /*0bd0*/  MOV R13, RZ ;  /* 0x000000ff000d7202 */ /* 0x000fe40000000f00 */
[----:B------:R-:W-:-:S03]  /*0be0*/  ISETP.GE.AND P1, PT, R32, R2, PT ;  /* 0x000000022000720c */ /* 0x000fc60003f26270 */
[----:B------:R-:W4:Y:S01]  /*0bf0*/  LDC.64 R16, c[0x0][0x3f0] ;  /* 0x0000fc00ff107b82 */ /* 0x000f220000000a00 */
[----:B--2---:R-:W-:-:S04]  /*0c00*/  IMAD.WIDE.U32 R12, R14, UR6, R12 ;  /* 0x000000060e0c7c25 */ /* 0x004fc8000f8e000c */
[----:B------:R-:W-:Y:S02]  /*0c10*/  IMAD R13, R15, UR6, R13 ;  /* 0x000000060f0d7c24 */ /* 0x000fe4000f8e020d */
[----:B----4-:R-:W-:-:S04]  /*0c20*/  IMAD.WIDE.U32 R12, R16, UR7, R12 ;  /* 0x00000007100c7c25 */ /* 0x010fc8000f8e000c */
[----:B------:R-:W-:Y:S01]  /*0c30*/  IMAD R5, R17, UR7, R13 ;  /* 0x0000000711057c24 */ /* 0x000fe2000f8e020d */
[----:B---3--:R-:W-:-:S04]  /*0c40*/  LEA R14, P2, R12, UR8, 0x2 ;  /* 0x000000080c0e7c11 */ /* 0x008fc8000f8410ff */
[----:B------:R-:W-:Y:S02]  /*0c50*/  LEA.HI.X R15, R12, UR9, R5, 0x2, P2 ;  /* 0x000000090c0f7c11 */ /* 0x000fe400090f1405 */
[----:B------:R-:W-:-:S05]  /*0c60*/  FSEL R5, R18, RZ, !P1 ;  /* 0x000000ff12057208 */ /* 0x000fca0004800000 */
[----:B------:R2:W-:Y:S02]  /*0c70*/  STG.E desc[UR4][R14.64], R5 ;  /* 0x000000050e007986 */ /* 0x0005e4000c101904 */
.L_x_25:
[----:B------:R-:W-:Y:S05]  /*0c80*/  BSYNC.RECONVERGENT B0 ;  /* 0x0000000000007941 */ /* 0x000fea0003800200 */
.L_x_24:
[----:B------:R-:W-:Y:S04]  /*0c90*/  BSSY.RECONVERGENT B0, `(.L_x_26) ;  /* 0x0000011000007945 */ /* 0x000fe80003800200 */
[----:B------:R-:W-:Y:S05]  /*0ca0*/  @P0 BRA `(.L_x_27) ;  /* 0x00000000003c0947 */ /* 0x000fea0003800000 */
[----:B--2---:R-:W2:Y:S01]  /*0cb0*/  LDC.64 R14, c[0x0][0x418] ;  /* 0x00010600ff0e7b82 */ /* 0x004ea20000000a00 */
[----:B------:R-:W-:Y:S01]  /*0cc0*/  LEA R12, R0, R3, 0x6 ;  /* 0x00000003000c7211 */ /* 0x000fe200078e30ff */
[----:B------:R-:W-:Y:S02]  /*0cd0*/  HFMA2 R13, -RZ, RZ, 0, 0 ;  /* 0x00000000ff0d7431 */ /* 0x000fe400000001ff */
[C---:B------:R-:W-:Y:S01]  /*0ce0*/  FMUL.FTZ R2, R4.reuse, 1.4426950216293334961 ;  /* 0x3fb8aa3b04027820 */ /* 0x040fe20000410000 */
[----:B------:R-:W-:-:S03]  /*0cf0*/  FSETP.NEU.FTZ.AND P0, PT, R4, -INF , PT ;  /* 0xff8000000400780b */ /* 0x000fc60003f1d000 */
[----:B------:R-:W3:Y:S08]  /*0d00*/  LDC.64 R16, c[0x0][0x420] ;  /* 0x00010800ff107b82 */ /* 0x000ef00000000a00 */
[----:B------:R-:W4:Y:S01]  /*0d10*/  LDC.64 R18, c[0x0][0x410] ;  /* 0x00010400ff127b82 */ /* 0x000f220000000a00 */
[----:B--2---:R-:W-:-:S04]  /*0d20*/  IMAD.WIDE.U32 R12, R14, UR6, R12 ;  /* 0x000000060e0c7c25 */ /* 0x004fc8000f8e000c */
[----:B------:R-:W-:Y:S02]  /*0d30*/  IMAD R13, R15, UR6, R13 ;  /* 0x000000060f0d7c24 */ /* 0x000fe4000f8e020d */
[----:B---3--:R-:W-:-:S04]  /*0d40*/  IMAD.WIDE.U32 R12, R16, UR7, R12 ;  /* 0x00000007100c7c25 */ /* 0x008fc8000f8e000c */
[----:B------:R-:W-:Y:S01]  /*0d50*/  IMAD R5, R17, UR7, R13 ;  /* 0x0000000711057c24 */ /* 0x000fe2000f8e020d */
[----:B----4-:R-:W-:-:S04]  /*0d60*/  LEA R14, P1, R12, R18, 0x2 ;  /* 0x000000120c0e7211 */ /* 0x010fc800078210ff */
[----:B------:R-:W-:Y:S02]  /*0d70*/  LEA.HI.X R15, R12, R19, R5, 0x2, P1 ;  /* 0x000000130c0f7211 */ /* 0x000fe400008f1405 */
[----:B------:R-:W-:-:S05]  /*0d80*/  FSEL R5, R2, RZ, P0 ;  /* 0x000000ff02057208 */ /* 0x000fca0000000000 */
[----:B------:R3:W-:Y:S02]  /*0d90*/  STG.E desc[UR4][R14.64], R5 ;  /* 0x000000050e007986 */ /* 0x0007e4000c101904 */
.L_x_27:
[----:B------:R-:W-:Y:S05]  /*0da0*/  BSYNC.RECONVERGENT B0 ;  /* 0x0000000000007941 */ /* 0x000fea0003800200 */
.L_x_26:
[----:B------:R-:W4:Y:S01]  /*0db0*/  LDCU.64 UR10, c[0x0][0x458] ;  /* 0x00008b00ff0a77ac */ /* 0x000f220008000a00 */
[----:B------:R-:W-:Y:S01]  /*0dc0*/  MOV R7, RZ ;  /* 0x000000ff00077202 */ /* 0x000fe20000000f00 */
[----:B------:R-:W5:Y:S02]  /*0dd0*/  LDCU.64 UR8, c[0x0][0x428] ;  /* 0x00008500ff0877ac */ /* 0x000f640008000a00 */
[----:B-1----:R-:W-:-:S04]  /*0de0*/  IMAD.WIDE.U32 R6, R10, UR6, R6 ;  /* 0x000000060a067c25 */ /* 0x002fc8000f8e0006 */
[----:B------:R-:W-:Y:S02]  /*0df0*/  IMAD R7, R11, UR6, R7 ;  /* 0x000000060b077c24 */ /* 0x000fe4000f8e0207 */
[----:B0-23--:R-:W-:Y:S01]  /*0e00*/  IMAD.WIDE.U32 R4, R8, UR7, R6 ;  /* 0x0000000708047c25 */ /* 0x00dfe2000f8e0006 */
[----:B----4-:R-:W-:-:S03]  /*0e10*/  ISETP.NE.U32.AND P0, PT, RZ, UR10, PT ;  /* 0x0000000aff007c0c */ /* 0x010fc6000bf05070 */
[----:B------:R-:W-:Y:S01]  /*0e20*/  IMAD R9, R9, UR7, R5 ;  /* 0x0000000709097c24 */ /* 0x000fe2000f8e0205 */
[----:B------:R-:W-:Y:S02]  /*0e30*/  ISETP.NE.AND.EX P0, PT, RZ, UR11, PT, P0 ;  /* 0x0000000bff007c0c */ /* 0x000fe4000bf05300 */
[C---:B-----5:R-:W-:Y:S02]  /*0e40*/  LEA R6, P1, R4.reuse, UR8, 0x2 ;  /* 0x0000000804067c11 */ /* 0x060fe4000f8210ff */
[----:B------:R-:W-:Y:S02]  /*0e50*/  ISETP.NE.OR P0, PT, R3, RZ, !P0 ;  /* 0x000000ff0300720c */ /* 0x000fe40004705670 */
[----:B------:R-:W-:-:S05]  /*0e60*/  LEA.HI.X R7, R4, UR9, R9, 0x2, P1 ;  /* 0x0000000904077c11 */ /* 0x000fca00088f1409 */
[----:B------:R0:W-:Y:S04]  /*0e70*/  STG.E.128 desc[UR4][R6.64], RZ ;  /* 0x000000ff06007986 */ /* 0x0001e8000c101d04 */
[----:B------:R0:W-:Y:S04]  /*0e80*/  STG.E.128 desc[UR4][R6.64+0x1000], RZ ;  /* 0x001000ff06007986 */ /* 0x0001e8000c101d04 */
[----:B------:R0:W-:Y:S04]  /*0e90*/  STG.E.128 desc[UR4][R6.64+0x2000], RZ ;  /* 0x002000ff06007986 */ /* 0x0001e8000c101d04 */
[----:B------:R0:W-:Y:S04]  /*0ea0*/  STG.E.128 desc[UR4][R6.64+0x3000], RZ ;  /* 0x003000ff06007986 */ /* 0x0001e8000c101d04 */
[----:B------:R0:W-:Y:S04]  /*0eb0*/  STG.E.128 desc[UR4][R6.64+0x4000], RZ ;  /* 0x004000ff06007986 */ /* 0x0001e8000c101d04 */
[----:B------:R0:W-:Y:S01]  /*0ec0*/  STG.E.128 desc[UR4][R6.64+0x5000], RZ ;  /* 0x005000ff06007986 */ /* 0x0001e2000c101d04 */
[----:B------:R-:W-:Y:S05]  /*0ed0*/  @P0 EXIT ;  /* 0x000000000000094d */ /* 0x000fea0003800000 */
[----:B------:R-:W1:Y:S08]  /*0ee0*/  LDC R5, c[0x0][0x450] ;  /* 0x00011400ff057b82 */ /* 0x000e700000000800 */
[----:B0-----:R-:W0:Y:S08]  /*0ef0*/  LDC R7, c[0x0][0x390] ;  /* 0x0000e400ff077b82 */ /* 0x001e300000000800 */
[----:B------:R-:W2:Y:S01]  /*0f00*/  LDC.64 R2, c[0x0][0x458] ;  /* 0x00011600ff027b82 */ /* 0x000ea20000000a00 */
[----:B-1----:R-:W-:-:S04]  /*0f10*/  IMAD R0, R0, R5, UR7 ;  /* 0x0000000700007e24 */ /* 0x002fc8000f8e0205 */
[----:B0-----:R-:W-:-:S04]  /*0f20*/  IMAD R5, R0, R7, UR6 ;  /* 0x0000000600057e24 */ /* 0x001fc8000f8e0207 */
[----:B--2---:R-:W-:-:S05]  /*0f30*/  IMAD.WIDE R2, R5, 0x4, R2 ;  /* 0x0000000405027825 */ /* 0x004fca00078e0202 */
[----:B------:R-:W-:Y:S01]  /*0f40*/  STG.E desc[UR4][R2.64], RZ ;  /* 0x000000ff02007986 */ /* 0x000fe2000c101904 */
[----:B------:R-:W-:Y:S05]  /*0f50*/  EXIT ;  /* 0x000000000000794d */ /* 0x000fea0003800000 */
.L_x_28:
        /* <DEDUP_REMOVED lines=10> */
.L_x_86:


//--------------------- .text._ZN7cutlass13device_kernelIN5flash11enable_sm90INS1_16FlashAttnBwdSm90INS1_25CollectiveMainloopBwdSm90ILi2ELi2ELi2EN4cute5tupleIJNS5_1CILi1EEES8_S8_EEENS6_IJNS7_ILi64EEENS7_ILi128EEENS7_ILi96EEEEEENS_6half_tEfNS_4arch4Sm90ELb1ELb0ELb1ELb1ELb0ELb1ELb0ELb0ELi2ELi1ELi2ELi1ELb1EEENS1_21CollectiveEpilogueBwdISD_SE_SG_Li256ELb1ELb0ELi1EEENS1_25SingleTileBwdLPTSchedulerILb1ELi128ELb0EEEEEEEEEvNT_6ParamsE --------------------------
	.section	.text._ZN7cutlass13device_kernelIN5flash11enable_sm90INS1_16FlashAttnBwdSm90INS1_25CollectiveMainloopBwdSm90ILi2ELi2ELi2EN4cute5tupleIJNS5_1CILi1EEES8_S8_EEENS6_IJNS7_ILi64EEENS7_ILi128EEENS7_ILi96EEEEEENS_6half_tEfNS_4arch4Sm90ELb1ELb0ELb1ELb1ELb0ELb1ELb0ELb0ELi2ELi1ELi2ELi1ELb1EEENS1_21CollectiveEpilogueBwdISD_SE_SG_Li256ELb1ELb0ELi1EEENS1_25SingleTileBwdLPTSchedulerILb1ELi128ELb0EEEEEEEEEvNT_6ParamsE,"ax",@progbits
	.align	128
.text._ZN7cutlass13device_kernelIN5flash11enable_sm90INS1_16FlashAttnBwdSm90INS1_25CollectiveMainloopBwdSm90ILi2ELi2ELi2EN4cute5tupleIJNS5_1CILi1EEES8_S8_EEENS6_IJNS7_ILi64EEENS7_ILi128EEENS7_ILi96EEEEEENS_6half_tEfNS_4arch4Sm90ELb1ELb0ELb1ELb1ELb0ELb1ELb0ELb0ELi2ELi1ELi2ELi1ELb1EEENS1_21CollectiveEpilogueBwdISD_SE_SG_Li256ELb1ELb0ELi1EEENS1_25SingleTileBwdLPTSchedulerILb1ELi128ELb0EEEEEEEEEvNT_6ParamsE:
        .type           _ZN7cutlass13device_kernelIN5flash11enable_sm90INS1_16FlashAttnBwdSm90INS1_25CollectiveMainloopBwdSm90ILi2ELi2ELi2EN4cute5tupleIJNS5_1CILi1EEES8_S8_EEENS6_IJNS7_ILi64EEENS7_ILi128EEENS7_ILi96EEEEEENS_6half_tEfNS_4arch4Sm90ELb1ELb0ELb1ELb1ELb0ELb1ELb0ELb0ELi2ELi1ELi2ELi1ELb1EEENS1_21CollectiveEpilogueBwdISD_SE_SG_Li256ELb1ELb0ELi1EEENS1_25SingleTileBwdLPTSchedulerILb1ELi128ELb0EEEEEEEEEvNT_6ParamsE,@function
        .size           _ZN7cutlass13device_kernelIN5flash11enable_sm90INS1_16FlashAttnBwdSm90INS1_25CollectiveMainloopBwdSm90ILi2ELi2ELi2EN4cute5tupleIJNS5_1CILi1EEES8_S8_EEENS6_IJNS7_ILi64EEENS7_ILi128EEENS7_ILi96EEEEEENS_6half_tEfNS_4arch4Sm90ELb1ELb0ELb1ELb1ELb0ELb1ELb0ELb0ELi2ELi1ELi2ELi1ELb1EEENS1_21CollectiveEpilogueBwdISD_SE_SG_Li256ELb1ELb0ELi1EEENS1_25SingleTileBwdLPTSchedulerILb1ELi128ELb0EEEEEEEEEvNT_6ParamsE,(.L_x_87 - _ZN7cutlass13device_kernelIN5flash11enable_sm90INS1_16FlashAttnBwdSm90INS1_25CollectiveMainloopBwdSm90ILi2ELi2ELi2EN4cute5tupleIJNS5_1CILi1EEES8_S8_EEENS6_IJNS7_ILi64EEENS7_ILi128EEENS7_ILi96EEEEEENS_6half_tEfNS_4arch4Sm90ELb1ELb0ELb1ELb1ELb0ELb1ELb0ELb0ELi2ELi1ELi2ELi1ELb1EEENS1_21CollectiveEpilogueBwdISD_SE_SG_Li256ELb1ELb0ELi1EEENS1_25SingleTileBwdLPTSchedulerILb1ELi128ELb0EEEEEEEEEvNT_6ParamsE)
        .other          _ZN7cutlass13device_kernelIN5flash11enable_sm90INS1_16FlashAttnBwdSm90INS1_25CollectiveMainloopBwdSm90ILi2ELi2ELi2EN4cute5tupleIJNS5_1CILi1EEES8_S8_EEENS6_IJNS7_ILi64EEENS7_ILi128EEENS7_ILi96EEEEEENS_6half_tEfNS_4arch4Sm90ELb1ELb0ELb1ELb1ELb0ELb1ELb0ELb0ELi2ELi1ELi2ELi1ELb1EEENS1_21CollectiveEpilogueBwdISD_SE_SG_Li256ELb1ELb0ELi1EEENS1_25SingleTileBwdLPTSchedulerILb1ELi128ELb0EEEEEEEEEvNT_6ParamsE,@"STO_CUDA_ENTRY STV_DEFAULT"
_ZN7cutlass13device_kernelIN5flash11enable_sm90INS1_16FlashAttnBwdSm90INS1_25CollectiveMainloopBwdSm90ILi2ELi2ELi2EN4cute5tupleIJNS5_1CILi1EEES8_S8_EEENS6_IJNS7_ILi64EEENS7_ILi128EEENS7_ILi96EEEEEENS_6half_tEfNS_4arch4Sm90ELb1ELb0ELb1ELb1ELb0ELb1ELb0ELb0ELi2ELi1ELi2ELi1ELb1EEENS1_21CollectiveEpilogueBwdISD_SE_SG_Li256ELb1ELb0ELi1EEENS1_25SingleTileBwdLPTSchedulerILb1ELi128ELb0EEEEEEEEEvNT_6ParamsE:
[----:B------:R-:W-:Y:S01]  /*0000*/  LDC R1, c[0x0][0x37c] ;  /* 0x0000df00ff017b82 */ /* 0x000fe20000000800 */
[----:B------:R-:W-:Y:S05]  /*0010*/  EXIT ;  /* 0x000000000000794d */ /* 0x000fea0003800000 */
.L_x_29:
        /* <DEDUP_REMOVED lines=14> */
.L_x_87:


//--------------------- .text._ZN7cutlass13device_kernelIN5flash11enable_sm90INS1_16FlashAttnBwdSm90INS1_25CollectiveMainloopBwdSm90ILi2ELi2ELi2EN4cute5tupleIJNS5_1CILi1EEES8_S8_EEENS6_IJNS7_ILi64EEENS7_ILi128EEENS7_ILi96EEEEEENS_6half_tEfNS_4arch4Sm90ELb1ELb0ELb1ELb1ELb1ELb1ELb0ELb0ELi2ELi1ELi2ELi1ELb1EEENS1_21CollectiveEpilogueBwdISD_SE_SG_Li256ELb1ELb0ELi1EEENS1_25SingleTileBwdLPTSchedulerILb1ELi128ELb1EEEEEEEEEvNT_6ParamsE --------------------------
	.section	.text._ZN7cutlass13device_kernelIN5flash11enable_sm90INS1_16FlashAttnBwdSm90INS1_25CollectiveMainloopBwdSm90ILi2ELi2ELi2EN4cute5tupleIJNS5_1CILi1EEES8_S8_EEENS6_IJNS7_ILi64EEENS7_ILi128EEENS7_ILi96EEEEEENS_6half_tEfNS_4arch4Sm90ELb1ELb0ELb1ELb1ELb1ELb1ELb0ELb0ELi2ELi1ELi2ELi1ELb1EEENS1_21CollectiveEpilogueBwdISD_SE_SG_Li256ELb1ELb0ELi1EEENS1_25SingleTileBwdLPTSchedulerILb1ELi128ELb1EEEEEEEEEvNT_6ParamsE,"ax",@progbits
	.align	128
.text._ZN7cutlass13device_kernelIN5flash11enable_sm90INS1_16FlashAttnBwdSm90INS1_25CollectiveMainloopBwdSm90ILi2ELi2ELi2EN4cute5tupleIJNS5_1CILi1EEES8_S8_EEENS6_IJNS7_ILi64EEENS7_ILi128EEENS7_ILi96EEEEEENS_6half_tEfNS_4arch4Sm90ELb1ELb0ELb1ELb1ELb1ELb1ELb0ELb0ELi2ELi1ELi2ELi1ELb1EEENS1_21CollectiveEpilogueBwdISD_SE_SG_Li256ELb1ELb0ELi1EEENS1_25SingleTileBwdLPTSchedulerILb1ELi128ELb1EEEEEEEEEvNT_6ParamsE:
        .type           _ZN7cutlass13device_kernelIN5flash11enable_sm90INS1_16FlashAttnBwdSm90INS1_25CollectiveMainloopBwdSm90ILi2ELi2ELi2EN4cute5tupleIJNS5_1CILi1EEES8_S8_EEENS6_IJNS7_ILi64EEENS7_ILi128EEENS7_ILi96EEEEEENS_6half_tEfNS_4arch4Sm90ELb1ELb0ELb1ELb1ELb1ELb1ELb0ELb0ELi2ELi1ELi2ELi1ELb1EEENS1_21CollectiveEpilogueBwdISD_SE_SG_Li256ELb1ELb0ELi1EEENS1_25SingleTileBwdLPTSchedulerILb1ELi128ELb1EEEEEEEEEvNT_6ParamsE,@function
        .size           _ZN7cutlass13device_kernelIN5flash11enable_sm90INS1_16FlashAttnBwdSm90INS1_25CollectiveMainloopBwdSm90ILi2ELi2ELi2EN4cute5tupleIJNS5_1CILi1EEES8_S8_EEENS6_IJNS7_ILi64EEENS7_ILi128EEENS7_ILi96EEEEEENS_6half_tEfNS_4arch4Sm90ELb1ELb0ELb1ELb1ELb1ELb1ELb0ELb0ELi2ELi1ELi2ELi1ELb1EEENS1_21CollectiveEpilogueBwdISD_SE_SG_Li256ELb1ELb0ELi1EEENS1_25SingleTileBwdLPTSchedulerILb1ELi128ELb1EEEEEEEEEvNT_6ParamsE,(.L_x_88 - _ZN7cutlass13device_kernelIN5flash11enable_sm90INS1_16FlashAttnBwdSm90INS1_25CollectiveMainloopBwdSm90ILi2ELi2ELi2EN4cute5tupleIJNS5_1CILi1EEES8_S8_EEENS6_IJNS7_ILi64EEENS7_ILi128EEENS7_ILi96EEEEEENS_6half_tEfNS_4arch4Sm90ELb1ELb0ELb1ELb1ELb1ELb1ELb0ELb0ELi2ELi1ELi2ELi1ELb1EEENS1_21CollectiveEpilogueBwdISD_SE_SG_Li256ELb1ELb0ELi1EEENS1_25SingleTileBwdLPTSchedulerILb1ELi128ELb1EEEEEEEEEvNT_6ParamsE)
        .other          _ZN7cutlass13device_kernelIN5flash11enable_sm90INS1_16FlashAttnBwdSm90INS1_25CollectiveMainloopBwdSm90ILi2ELi2ELi2EN4cute5tupleIJNS5_1CILi1EEES8_S8_EEENS6_IJNS7_ILi64EEENS7_ILi128EEENS7_ILi96EEEEEENS_6half_tEfNS_4arch4Sm90ELb1ELb0ELb1ELb1ELb1ELb1ELb0ELb0ELi2ELi1ELi2ELi1ELb1EEENS1_21CollectiveEpilogueBwdISD_SE_SG_Li256ELb1ELb0ELi1EEENS1_25SingleTileBwdLPTSchedulerILb1ELi128ELb1EEEEEEEEEvNT_6ParamsE,@"STO_CUDA_ENTRY STV_DEFAULT"
_ZN7cutlass13device_kernelIN5flash11enable_sm90INS1_16FlashAttnBwdSm90INS1_25CollectiveMainloopBwdSm90ILi2ELi2ELi2EN4cute5tupleIJNS5_1CILi1EEES8_S8_EEENS6_IJNS7_ILi64EEENS7_ILi128EEENS7_ILi96EEEEEENS_6half_tEfNS_4arch4Sm90ELb1ELb0ELb1ELb1ELb1ELb1ELb0ELb0ELi2ELi1ELi2ELi1ELb1EEENS1_21CollectiveEpilogueBwdISD_SE_SG_Li256ELb1ELb0ELi1EEENS1_25SingleTileBwdLPTSchedulerILb1ELi128ELb1EEEEEEEEEvNT_6ParamsE:
[----:B------:R-:W-:Y:S01]  /*0000*/  LDC R1, c[0x0][0x37c] ;  /* 0x0000df00ff017b82 */ /* 0x000fe20000000800 */
[----:B------:R-:W-:Y:S05]  /*0010*/  EXIT ;  /* 0x000000000000794d */ /* 0x000fea0003800000 */
.L_x_30:
        /* <DEDUP_REMOVED lines=14> */
.L_x_88:


//--------------------- .text._ZN7cutlass13device_kernelIN5flash11enable_sm90INS1_16FlashAttnBwdSm90INS1_25CollectiveMainloopBwdSm90ILi2ELi2ELi2EN4cute5tupleIJNS5_1CILi1EEES8_S8_EEENS6_IJNS7_ILi64EEENS7_ILi128EEENS7_ILi96EEEEEENS_6half_tEfNS_4arch4Sm90ELb1ELb0ELb1ELb1ELb0ELb1ELb0ELb0ELi2ELi1ELi2ELi1ELb1EEENS1_24CollectiveEpilogueBwdGQAISD_fSG_Li256ELb1ELb0EEENS1_25SingleTileBwdLPTSchedulerILb1ELi128ELb0EEEEEEEEEvNT_6ParamsE --------------------------
	.section	.text._ZN7cutlass13device_kernelIN5flash11enable_sm90INS1_16FlashAttnBwdSm90INS1_25CollectiveMainloopBwdSm90ILi2ELi2ELi2EN4cute5tupleIJNS5_1CILi1EEES8_S8_EEENS6_IJNS7_ILi64EEENS7_ILi128EEENS7_ILi96EEEEEENS_6half_tEfNS_4arch4Sm90ELb1ELb0ELb1ELb1ELb0ELb1ELb0ELb0ELi2ELi1ELi2ELi1ELb1EEENS1_24CollectiveEpilogueBwdGQAISD_fSG_Li256ELb1ELb0EEENS1_25SingleTileBwdLPTSchedulerILb1ELi128ELb0EEEEEEEEEvNT_6ParamsE,"ax",@progbits
	.align	128
.text._ZN7cutlass13device_kernelIN5flash11enable_sm90INS1_16FlashAttnBwdSm90INS1_25CollectiveMainloopBwdSm90ILi2ELi2ELi2EN4cute5tupleIJNS5_1CILi1EEES8_S8_EEENS6_IJNS7_ILi64EEENS7_ILi128EEENS7_ILi96EEEEEENS_6half_tEfNS_4arch4Sm90ELb1ELb0ELb1ELb1ELb0ELb1ELb0ELb0ELi2ELi1ELi2ELi1ELb1EEENS1_24CollectiveEpilogueBwdGQAISD_fSG_Li256ELb1ELb0EEENS1_25SingleTileBwdLPTSchedulerILb1ELi128ELb0EEEEEEEEEvNT_6ParamsE:
        .type           _ZN7cutlass13device_kernelIN5flash11enable_sm90INS1_16FlashAttnBwdSm90INS1_25CollectiveMainloopBwdSm90ILi2ELi2ELi2EN4cute5tupleIJNS5_1CILi1EEES8_S8_EEENS6_IJNS7_ILi64EEENS7_ILi128EEENS7_ILi96EEEEEENS_6half_tEfNS_4arch4Sm90ELb1ELb0ELb1ELb1ELb0ELb1ELb0ELb0ELi2ELi1ELi2ELi1ELb1EEENS1_24CollectiveEpilogueBwdGQAISD_fSG_Li256ELb1ELb0EEENS1_25SingleTileBwdLPTSchedulerILb1ELi128ELb0EEEEEEEEEvNT_6ParamsE,@function
        .size           _ZN7cutlass13device_kernelIN5flash11enable_sm90INS1_16FlashAttnBwdSm90INS1_25CollectiveMainloopBwdSm90ILi2ELi2ELi2EN4cute5tupleIJNS5_1CILi1EEES8_S8_EEENS6_IJNS7_ILi64EEENS7_ILi128EEENS7_ILi96EEEEEENS_6half_tEfNS_4arch4Sm90ELb1ELb0ELb1ELb1ELb0ELb1ELb0ELb0ELi2ELi1ELi2ELi1ELb1EEENS1_24CollectiveEpilogueBwdGQAISD_fSG_Li256ELb1ELb0EEENS1_25SingleTileBwdLPTSchedulerILb1ELi128ELb0EEEEEEEEEvNT_6ParamsE,(.L_x_89 - _ZN7cutlass13device_kernelIN5flash11enable_sm90INS1_16FlashAttnBwdSm90INS1_25CollectiveMainloopBwdSm90ILi2ELi2ELi2EN4cute5tupleIJNS5_1CILi1EEES8_S8_EEENS6_IJNS7_ILi64EEENS7_ILi128EEENS7_ILi96EEEEEENS_6half_tEfNS_4arch4Sm90ELb1ELb0ELb1ELb1ELb0ELb1ELb0ELb0ELi2ELi1ELi2ELi1ELb1EEENS1_24CollectiveEpilogueBwdGQAISD_fSG_Li256ELb1ELb0EEENS1_25SingleTileBwdLPTSchedulerILb1ELi128ELb0EEEEEEEEEvNT_6ParamsE)
        .other          _ZN7cutlass13device_kernelIN5flash11enable_sm90INS1_16FlashAttnBwdSm90INS1_25CollectiveMainloopBwdSm90ILi2ELi2ELi2EN4cute5tupleIJNS5_1CILi1EEES8_S8_EEENS6_IJNS7_ILi64EEENS7_ILi128EEENS7_ILi96EEEEEENS_6half_tEfNS_4arch4Sm90ELb1ELb0ELb1ELb1ELb0ELb1ELb0ELb0ELi2ELi1ELi2ELi1ELb1EEENS1_24CollectiveEpilogueBwdGQAISD_fSG_Li256ELb1ELb0EEENS1_25SingleTileBwdLPTSchedulerILb1ELi128ELb0EEEEEEEEEvNT_6ParamsE,@"STO_CUDA_ENTRY STV_DEFAULT"
_ZN7cutlass13device_kernelIN5flash11enable_sm90INS1_16FlashAttnBwdSm90INS1_25CollectiveMainloopBwdSm90ILi2ELi2ELi2EN4cute5tupleIJNS5_1CILi1EEES8_S8_EEENS6_IJNS7_ILi64EEENS7_ILi128EEENS7_ILi96EEEEEENS_6half_tEfNS_4arch4Sm90ELb1ELb0ELb1ELb1ELb0ELb1ELb0ELb0ELi2ELi1ELi2ELi1ELb1EEENS1_24CollectiveEpilogueBwdGQAISD_fSG_Li256ELb1ELb0EEENS1_25SingleTileBwdLPTSchedulerILb1ELi128ELb0EEEEEEEEEvNT_6ParamsE:
[----:B------:R-:W-:Y:S01]  /*0000*/  LDC R1, c[0x0][0x37c] ;  /* 0x0000df00ff017b82 */ /* 0x000fe20000000800 */
[----:B------:R-:W-:Y:S05]  /*0010*/  EXIT ;  /* 0x000000000000794d */ /* 0x000fea0003800000 */
.L_x_31:
        /* <DEDUP_REMOVED lines=14> */
.L_x_89:


//--------------------- .text._ZN7cutlass13device_kernelIN5flash32FlashAttnBwdPostprocessConvertdQIN4cute5tupleIJNS3_1CILi128EEENS5_ILi96EEEEEENS_6half_tEfNS_4arch4Sm90ELi256ENS3_8TiledMMAINS3_8MMA_AtomIJNS3_4SM904GMMA25MMA_64x96x16_F32F16F16_RSILNSF_5MajorE0ELSH_1ELNSF_7ScaleInE1ELSI_1EEEEEENS3_6LayoutINS4_IJNS5_ILi2EEENS5_ILi1EEESN_EEENS4_IJSN_NS5_ILi0EEESP_EEEEENS4_IJNS3_10UnderscoreESS_SS_EEEEELb0EEEEEvNT_6ParamsE --------------------------
	.section	.text._ZN7cutlass13device_kernelIN5flash32FlashAttnBwdPostprocessConvertdQIN4cute5tupleIJNS3_1CILi128EEENS5_ILi96EEEEEENS_6half_tEfNS_4arch4Sm90ELi256ENS3_8TiledMMAINS3_8MMA_AtomIJNS3_4SM904GMMA25MMA_64x96x16_F32F16F16_RSILNSF_5MajorE0ELSH_1ELNSF_7ScaleInE1ELSI_1EEEEEENS3_6LayoutINS4_IJNS5_ILi2EEENS5_ILi1EEESN_EEENS4_IJSN_NS5_ILi0EEESP_EEEEENS4_IJNS3_10UnderscoreESS_SS_EEEEELb0EEEEEvNT_6ParamsE,"ax",@progbits
	.align	128
.text._ZN7cutlass13device_kernelIN5flash32FlashAttnBwdPostprocessConvertdQIN4cute5tupleIJNS3_1CILi128EEENS5_ILi96EEEEEENS_6half_tEfNS_4arch4Sm90ELi256ENS3_8TiledMMAINS3_8MMA_AtomIJNS3_4SM904GMMA25MMA_64x96x16_F32F16F16_RSILNSF_5MajorE0ELSH_1ELNSF_7ScaleInE1ELSI_1EEEEEENS3_6LayoutINS4_IJNS5_ILi2EEENS5_ILi1EEESN_EEENS4_IJSN_NS5_ILi0EEESP_EEEEENS4_IJNS3_10UnderscoreESS_SS_EEEEELb0EEEEEvNT_6ParamsE:
        .type           _ZN7cutlass13device_kernelIN5flash32FlashAttnBwdPostprocessConvertdQIN4cute5tupleIJNS3_1CILi128EEENS5_ILi96EEEEEENS_6half_tEfNS_4arch4Sm90ELi256ENS3_8TiledMMAINS3_8MMA_AtomIJNS3_4SM904GMMA25MMA_64x96x16_F32F16F16_RSILNSF_5MajorE0ELSH_1ELNSF_7ScaleInE1ELSI_1EEEEEENS3_6LayoutINS4_IJNS5_ILi2EEENS5_ILi1EEESN_EEENS4_IJSN_NS5_ILi0EEESP_EEEEENS4_IJNS3_10UnderscoreESS_SS_EEEEELb0EEEEEvNT_6ParamsE,@function
        .size           _ZN7cutlass13device_kernelIN5flash32FlashAttnBwdPostprocessConvertdQIN4cute5tupleIJNS3_1CILi128EEENS5_ILi96EEEEEENS_6half_tEfNS_4arch4Sm90ELi256ENS3_8TiledMMAINS3_8MMA_AtomIJNS3_4SM904GMMA25MMA_64x96x16_F32F16F16_RSILNSF_5MajorE0ELSH_1ELNSF_7ScaleInE1ELSI_1EEEEEENS3_6LayoutINS4_IJNS5_ILi2EEENS5_ILi1EEESN_EEENS4_IJSN_NS5_ILi0EEESP_EEEEENS4_IJNS3_10UnderscoreESS_SS_EEEEELb0EEEEEvNT_6ParamsE,(.L_x_90 - _ZN7cutlass13device_kernelIN5flash32FlashAttnBwdPostprocessConvertdQIN4cute5tupleIJNS3_1CILi128EEENS5_ILi96EEEEEENS_6half_tEfNS_4arch4Sm90ELi256ENS3_8TiledMMAINS3_8MMA_AtomIJNS3_4SM904GMMA25MMA_64x96x16_F32F16F16_RSILNSF_5MajorE0ELSH_1ELNSF_7ScaleInE1ELSI_1EEEEEENS3_6LayoutINS4_IJNS5_ILi2EEENS5_ILi1EEESN_EEENS4_IJSN_NS5_ILi0EEESP_EEEEENS4_IJNS3_10UnderscoreESS_SS_EEEEELb0EEEEEvNT_6ParamsE)
        .other          _ZN7cutlass13device_kernelIN5flash32FlashAttnBwdPostprocessConvertdQIN4cute5tupleIJNS3_1CILi128EEENS5_ILi96EEEEEENS_6half_tEfNS_4arch4Sm90ELi256ENS3_8TiledMMAINS3_8MMA_AtomIJNS3_4SM904GMMA25MMA_64x96x16_F32F16F16_RSILNSF_5MajorE0ELSH_1ELNSF_7ScaleInE1ELSI_1EEEEEENS3_6LayoutINS4_IJNS5_ILi2EEENS5_ILi1EEESN_EEENS4_IJSN_NS5_ILi0EEESP_EEEEENS4_IJNS3_10UnderscoreESS_SS_EEEEELb0EEEEEvNT_6ParamsE,@"STO_CUDA_ENTRY STV_DEFAULT"
_ZN7cutlass13device_kernelIN5flash32FlashAttnBwdPostprocessConvertdQIN4cute5tupleIJNS3_1CILi128EEENS5_ILi96EEEEEENS_6half_tEfNS_4arch4Sm90ELi256ENS3_8TiledMMAINS3_8MMA_AtomIJNS3_4SM904GMMA25MMA_64x96x16_F32F16F16_RSILNSF_5MajorE0ELSH_1ELNSF_7ScaleInE1ELSI_1EEEEEENS3_6LayoutINS4_IJNS5_ILi2EEENS5_ILi1EEESN_EEENS4_IJSN_NS5_ILi0EEESP_EEEEENS4_IJNS3_10UnderscoreESS_SS_EEEEELb0EEEEEvNT_6ParamsE:
[----:B------:R-:W-:Y:S08]  /*0000*/  LDC R1, c[0x0][0x37c] ;  /* 0x0000df00ff017b82 */ /* 0x000ff00000000800 */
[----:B------:R-:W0:Y:S01]  /*0010*/  LDC.64 R10, c[0x0][0x3e0] ;  /* 0x0000f800ff0a7b82 */ /* 0x000e220000000a00 */
[----:B------:R-:W1:Y:S01]  /*0020*/  S2R R3, SR_CTAID.X ;  /* 0x0000000000037919 */ /* 0x000e620000002500 */
[----:B------:R-:W2:Y:S01]  /*0030*/  LDCU.64 UR8, c[0x0][0x358] ;  /* 0x00006b00ff0877ac */ /* 0x000ea20008000a00 */
[----:B------:R-:W3:Y:S01]  /*0040*/  S2R R9, SR_CTAID.Z ;  /* 0x0000000000097919 */ /* 0x000ee20000002700 */
[----:B0-----:R-:W-:-:S04]  /*0050*/  ISETP.NE.U32.AND P0, PT, R10, RZ, PT ;  /* 0x000000ff0a00720c */ /* 0x001fc80003f05070 */
[----:B------:R-:W-:-:S13]  /*0060*/  ISETP.NE.AND.EX P1, PT, R11, RZ, PT, P0 ;  /* 0x000000ff0b00720c */ /* 0x000fda0003f25300 */
[----:B-123--:R-:W-:Y:S05]  /*0070*/  @P1 BRA `(.L_x_32) ;  /* 0x0000000000241947 */ /* 0x00efea0003800000 */
[----:B------:R-:W0:Y:S01]  /*0080*/  LDCU.64 UR4, c[0x0][0x3e8] ;  /* 0x00007d00ff0477ac */ /* 0x000e220008000a00 */
[----:B------:R-:W-:Y:S02]  /*0090*/  CS2R R6, SRZ ;  /* 0x0000000000067805 */ /* 0x000fe4000001ff00 */
[----:B------:R-:W-:Y:S01]  /*00a0*/  CS2R R64, SRZ ;  /* 0x0000000000407805 */ /* 0x000fe2000001ff00 */
[----:B------:R-:W1:Y:S01]  /*00b0*/  LDCU UR6, c[0x0][0x3b0] ;  /* 0x00007600ff0677ac */ /* 0x000e620008000800 */
[----:B0-----:R-:W-:-:S04]  /*00c0*/  UISETP.NE.U32.AND UP0, UPT, UR4, URZ, UPT ;  /* 0x000000ff0400728c */ /* 0x001fc8000bf05070 */
[----:B------:R-:W-:Y:S01]  /*00d0*/  UISETP.NE.AND.EX UP0, UPT, UR5, URZ, UPT, UP0 ;  /* 0x000000ff0500728c */ /* 0x000fe2000bf05300 */
[----:B-1----:R-:W-:-:S08]  /*00e0*/  IMAD.U32 R45, RZ, RZ, UR6 ;  /* 0x00000006ff2d7e24 */ /* 0x002fd0000f8e00ff */
[----:B------:R-:W-:Y:S05]  /*00f0*/  BRA.U !UP0, `(.L_x_33) ;  /* 0x0000000108547547 */ /* 0x000fea000b800000 */
[----:B------:R-:W-:Y:S05]  /*0100*/  BRA `(.L_x_34) ;  /* 0x0000000000387947 */ /* 0x000fea0003800000 */
.L_x_32:
[----:B------:R-:W0:Y:S01]  /*0110*/  LDC.64 R4, c[0x0][0x3e0] ;  /* 0x0000f800ff047b82 */ /* 0x000e220000000a00 */
[----:B------:R-:W1:Y:S01]  /*0120*/  LDCU.64 UR4, c[0x0][0x3e8] ;  /* 0x00007d00ff0477ac */ /* 0x000e620008000a00 */
[----:B0-----:R-:W-:-:S05]  /*0130*/  IMAD.WIDE.U32 R4, R9, 0x4, R4 ;  /* 0x0000000409047825 */ /* 0x001fca00078e0004 */
[----:B------:R-:W2:Y:S01]  /*0140*/  LDG.E R64, desc[UR8][R4.64] ;  /* 0x0000000804407981 */ /* 0x000ea2000c1e1900 */
[----:B-1----:R-:W-:-:S04]  /*0150*/  UISETP.NE.U32.AND UP0, UPT, UR4, URZ, UPT ;  /* 0x000000ff0400728c */ /* 0x002fc8000bf05070 */
[----:B------:R-:W-:Y:S01]  /*0160*/  UISETP.NE.AND.EX UP0, UPT, UR5, URZ, UPT, UP0 ;  /* 0x000000ff0500728c */ /* 0x000fe2000bf05300 */
[--C-:B--2---:R-:W-:Y:S01]  /*0170*/  IMAD R0, R9, 0x80, R64.reuse ;  /* 0x0000008009007824 */ /* 0x104fe200078e0240 */
[----:B------:R-:W-:-:S04]  /*0180*/  SHF.R.S32.HI R65, RZ, 0x1f, R64 ;  /* 0x0000001fff417819 */ /* 0x000fc80000011440 */
[----:B------:R-:W-:-:S04]  /*0190*/  SHF.R.S32.HI R7, RZ, 0x1f, R0 ;  /* 0x0000001fff077819 */ /* 0x000fc80000011400 */
[----:B------:R-:W-:-:S04]  /*01a0*/  LEA.HI R7, R7, R0, RZ, 0x7 ;  /* 0x0000000007077211 */ /* 0x000fc800078f38ff */
[----:B------:R-:W-:-:S05]  /*01b0*/  SHF.R.U32.HI R7, RZ, 0x7, R7 ;  /* 0x00000007ff077819 */ /* 0x000fca0000011607 */
[----:B------:R-:W-:-:S05]  /*01c0*/  IMAD R6, R7, 0x3000, RZ ;  /* 0x0000300007067824 */ /* 0x000fca00078e02ff */
[----:B------:R-:W-:Y:S01]  /*01d0*/  SHF.R.S32.HI R7, RZ, 0x1f, R6 ;  /* 0x0000001fff077819 */ /* 0x000fe20000011406 */
[----:B------:R-:W-:Y:S06]  /*01e0*/  BRA.U !UP0, `(.L_x_35) ;  /* 0x0000000108107547 */ /* 0x000fec000b800000 */
.L_x_34:
[----:B------:R-:W0:Y:S02]  /*01f0*/  LDC.64 R4, c[0x0][0x3e8] ;  /* 0x0000fa00ff047b82 */ /* 0x000e240000000a00 */
[----:B0-----:R-:W-:-:S05]  /*0200*/  IMAD.WIDE.U32 R4, R9, 0x4, R4 ;  /* 0x0000000409047825 */ /* 0x001fca00078e0004 */
[----:B------:R0:W5:Y:S01]  /*0210*/  LDG.E R45, desc[UR8][R4.64] ;  /* 0x00000008042d7981 */ /* 0x000162000c1e1900 */
[----:B------:R-:W-:Y:S05]  /*0220*/  BRA `(.L_x_33) ;  /* 0x0000000000087947 */ /* 0x000fea0003800000 */
.L_x_35:
[----:B------:R-:W2:Y:S02]  /*0230*/  LDG.E R5, desc[UR8][R4.64+0x4] ;  /* 0x0000040804057981 */ /* 0x000ea4000c1e1900 */
[----:B--2---:R-:W-:-:S07]  /*0240*/  IMAD.IADD R45, R5, 0x1, -R64 ;  /* 0x00000001052d7824 */ /* 0x004fce00078e0a40 */
.L_x_33:
[----:B0-----:R-:W-:Y:S02]  /*0250*/  SHF.L.U32 R4, R3, 0x7, RZ ;  /* 0x0000000703047819 */ /* 0x001fe400000006ff */
[----:B------:R-:W-:Y:S02]  /*0260*/  ISETP.NE.AND.EX P0, PT, R11, RZ, PT, P0 ;  /* 0x000000ff0b00720c */ /* 0x000fe40003f05300 */
[----:B-----5:R-:W-:-:S13]  /*0270*/  ISETP.GT.AND P2, PT, R45, R4, PT ;  /* 0x000000042d00720c */ /* 0x020fda0003f44270 */
[----:B------:R-:W-:Y:S05]  /*0280*/  @!P2 EXIT P0 ;  /* 0x000000000000a94d */ /* 0x000fea0000000000 */
[----:B------:R-:W0:Y:S01]  /*0290*/  S2R R0, SR_CTAID.Y ;  /* 0x0000000000007919 */ /* 0x000e220000002600 */
[----:B------:R-:W0:Y:S01]  /*02a0*/  LDC.64 R10, c[0x0][0x398] ;  /* 0x0000e600ff0a7b82 */ /* 0x000e220000000a00 */
[----:B------:R-:W-:Y:S01]  /*02b0*/  IMAD R15, R3, 0x3000, RZ ;  /* 0x00003000030f7824 */ /* 0x000fe200078e02ff */
[----:B------:R-:W-:Y:S01]  /*02c0*/  SEL R2, R9, RZ, !P1 ;  /* 0x000000ff09027207 */ /* 0x000fe20004800000 */
[----:B------:R-:W1:Y:S01]  /*02d0*/  S2R R5, SR_TID.X ;  /* 0x0000000000057919 */ /* 0x000e620000002100 */
[----:B------:R-:W-:Y:S02]  /*02e0*/  BSSY.RECONVERGENT B0, `(.L_x_36) ;  /* 0x0000023000007945 */ /* 0x000fe40003800200 */
[----:B------:R-:W-:Y:S01]  /*02f0*/  IADD3 R6, P0, PT, R15, R6, RZ ;  /* 0x000000060f067210 */ /* 0x000fe20007f1e0ff */
[----:B------:R-:W2:Y:S01]  /*0300*/  S2R R17, SR_CgaCtaId ;  /* 0x0000000000117919 */ /* 0x000ea20000008800 */
[----:B------:R-:W3:Y:S03]  /*0310*/  LDC.64 R12, c[0x0][0x3a0] ;  /* 0x0000e800ff0c7b82 */ /* 0x000ee60000000a00 */
[----:B------:R-:W-:-:S05]  /*0320*/  IMAD.X R7, RZ, RZ, R7, P0 ;  /* 0x000000ffff077224 */ /* 0x000fca00000e0607 */
[----:B------:R-:W4:Y:S01]  /*0330*/  LDC.64 R14, c[0x0][0x380] ;  /* 0x0000e000ff0e7b82 */ /* 0x000f220000000a00 */
[----:B0-----:R-:W-:Y:S01]  /*0340*/  IMAD.WIDE.U32 R6, R0, R10, R6 ;  /* 0x0000000a00067225 */ /* 0x001fe200078e0006 */
[----:B-1----:R-:W-:-:S03]  /*0350*/  ISETP.NE.AND P0, PT, R5, RZ, PT ;  /* 0x000000ff0500720c */ /* 0x002fc60003f05270 */
[----:B------:R-:W-:Y:S02]  /*0360*/  IMAD R7, R0, R11, R7 ;  /* 0x0000000b00077224 */ /* 0x000fe400078e0207 */
[----:B---3--:R-:W-:-:S04]  /*0370*/  IMAD.WIDE.U32 R6, R2, R12, R6 ;  /* 0x0000000c02067225 */ /* 0x008fc800078e0006 */
[----:B------:R-:W-:Y:S01]  /*0380*/  IMAD R7, R2, R13, R7 ;  /* 0x0000000d02077224 */ /* 0x000fe200078e0207 */
[----:B----4-:R-:W-:-:S04]  /*0390*/  LEA R14, P1, R6, R14, 0x2 ;  /* 0x0000000e060e7211 */ /* 0x010fc800078210ff */
[----:B------:R-:W-:Y:S01]  /*03a0*/  LEA.HI.X R7, R6, R15, R7, 0x2, P1 ;  /* 0x0000000f06077211 */ /* 0x000fe200008f1407 */
[----:B--2---:R-:W-:Y:S08]  /*03b0*/  @P0 BRA `(.L_x_37) ;  /* 0x0000000000540947 */ /* 0x004ff00003800000 */
[----:B------:R-:W0:Y:S01]  /*03c0*/  S2UR UR7, SR_CgaCtaId ;  /* 0x00000000000779c3 */ /* 0x000e220000008800 */
[----:B------:R-:W-:Y:S01]  /*03d0*/  UMOV UR6, 0x400 ;  /* 0x0000040000067882 */ /* 0x000fe20000000000 */
[----:B------:R-:W-:Y:S01]  /*03e0*/  UMOV UR4, 0x1 ;  /* 0x0000000100047882 */ /* 0x000fe20000000000 */
[----:B------:R-:W-:Y:S01]  /*03f0*/  IMAD.MOV.U32 R6, RZ, RZ, 0xc000 ;  /* 0x0000c000ff067424 */ /* 0x000fe200078e00ff */
[----:B------:R-:W-:-:S04]  /*0400*/  UIADD3 UR4, UPT, UPT, -UR4, 0x100000, URZ ;  /* 0x0010000004047890 */ /* 0x000fc8000fffe1ff */
[----:B------:R-:W-:Y:S02]  /*0410*/  USHF.L.U32 UR5, UR4, 0xb, URZ ;  /* 0x0000000b04057899 */ /* 0x000fe400080006ff */
[----:B------:R-:W-:Y:S01]  /*0420*/  USHF.L.U32 UR4, UR4, 0x1, URZ ;  /* 0x0000000104047899 */ /* 0x000fe200080006ff */
[----:B------:R-:W-:Y:S01]  /*0430*/  PLOP3.LUT P0, PT, PT, PT, PT, 0x80, 0x8 ;  /* 0x000000000008781c */ /* 0x000fe20003f0f070 */
[----:B------:R-:W-:Y:S01]  /*0440*/  UMOV UR10, 0xc00 ;  /* 0x00000c00000a7882 */ /* 0x000fe20000000000 */
[----:B0-----:R-:W-:-:S04]  /*0450*/  ULEA UR6, UR7, UR6, 0x18 ;  /* 0x0000000607067291 */ /* 0x001fc8000f8ec0ff */
[----:B------:R-:W-:Y:S01]  /*0460*/  UIADD3 UR7, UPT, UPT, UR6, 0x12000, URZ ;  /* 0x0001200006077890 */ /* 0x000fe2000fffe0ff */
[----:B------:R-:W0:Y:S07]  /*0470*/  FENCE.VIEW.ASYNC.S ;  /* 0x00000000000073c6 */ /* 0x000e2e0000000000 */
[----:B0-----:R0:W1:Y:S02]  /*0480*/  SYNCS.EXCH.64 URZ, [UR6+0x12000], UR4 ;  /* 0x0120000406ff75b2 */ /* 0x0010640008000100 */
[----:B0-----:R-:W-:-:S02]  /*0490*/  R2UR UR4, R14 ;  /* 0x000000000e0472ca */ /* 0x001fc400000e0000 */
[----:B------:R-:W-:Y:S01]  /*04a0*/  R2UR UR5, R7 ;  /* 0x00000000070572ca */ /* 0x000fe200000e0000 */
[----:B-1----:R0:W-:-:S14]  /*04b0*/  SYNCS.ARRIVE.TRANS64 RZ, [UR6+0x12000], R6 ;  /* 0x01200006ffff79a7 */ /* 0x0021dc0008000006 */
.L_x_38:
[----:B------:R-:W-:Y:S01]  /*04c0*/  @P0 ELECT P1, URZ, PT ;  /* 0x0000000000ff082f */ /* 0x000fe20003820000 */
[----:B------:R1:W-:-:S12]  /*04d0*/  UBLKCP.S.G [UR6], [UR4], UR10 ;  /* 0x00000006040073ba */ /* 0x0003d8000800020a */
[----:B------:R-:W-:Y:S02]  /*04e0*/  @P1 PLOP3.LUT P0, PT, P1, PT, PT, 0x8, 0x80 ;  /* 0x000000000080181c */ /* 0x000fe40000f0e170 */
[----:B------:R-:W-:-:S11]  /*04f0*/  PLOP3.LUT P1, PT, PT, PT, PT, 0x8, 0x80 ;  /* 0x000000000080781c */ /* 0x000fd60003f2e170 */
[----:B-1----:R-:W-:Y:S05]  /*0500*/  @P0 BRA.U.ANY `(.L_x_38) ;  /* 0xfffffffd00ec0947 */ /* 0x002fea000393ffff */
.L_x_37:
[----:B------:R-:W-:Y:S05]  /*0510*/  BSYNC.RECONVERGENT B0 ;  /* 0x0000000000007941 */ /* 0x000fea0003800200 */
.L_x_36:
[----:B------:R-:W-:Y:S01]  /*0520*/  BAR.SYNC.DEFER_BLOCKING 0x0 ;  /* 0x0000000000007b1d */ /* 0x000fe20000010000 */
[----:B0-----:R-:W-:Y:S02]  /*0530*/  MOV R6, 0x400 ;  /* 0x0000040000067802 */ /* 0x001fe40000000f00 */
[----:B------:R-:W-:Y:S02]  /*0540*/  SHF.L.U32 R7, RZ, 0x1f, RZ ;  /* 0x0000001fff077819 */ /* 0x000fe400000006ff */
[----:B------:R-:W-:-:S07]  /*0550*/  LEA R6, R17, R6, 0x18 ;  /* 0x0000000611067211 */ /* 0x000fce00078ec0ff */
.L_x_39:
[----:B0-----:R0:W1:Y:S02]  /*0560*/  SYNCS.PHASECHK.TRANS64.TRYWAIT P0, [R6+URZ+0x12000], R7 ;  /* 0x01200007060075a7 */ /* 0x00106400080011ff */
[----:B-1----:R-:W-:Y:S05]  /*0570*/  @!P0 NANOSLEEP.SYNCS 0x989680 ;  /* 0x009896800000895d */ /* 0x002fea0003900000 */
[----:B------:R-:W1:Y:S02]  /*0580*/  @!P0 SYNCS.PHASECHK.TRANS64 P0, [R6+URZ+0x12000], R7 ;  /* 0x01200007060085a7 */ /* 0x000e6400080010ff */
[----:B-1----:R-:W-:Y:S05]  /*0590*/  @!P0 BRA `(.L_x_39) ;  /* 0xfffffffc00f08947 */ /* 0x002fea000383ffff */
[C---:B------:R-:W-:Y:S01]  /*05a0*/  IMAD.SHL.U32 R20, R5.reuse, 0x10, RZ ;  /* 0x0000001005147824 */ /* 0x040fe200078e00ff */
[--C-:B0-----:R-:W-:Y:S01]  /*05b0*/  SHF.R.U32.HI R7, RZ, 0x7, R5.reuse ;  /* 0x00000007ff077819 */ /* 0x101fe20000011605 */
[C---:B------:R-:W-:Y:S01]  /*05c0*/  IMAD.SHL.U32 R24, R5.reuse, 0x4, RZ ;  /* 0x0000000405187824 */ /* 0x040fe200078e00ff */
[----:B------:R-:W0:Y:S01]  /*05d0*/  LDCU UR4, c[0x0][0x3d8] ;  /* 0x00007b00ff0477ac */ /* 0x000e220008000800 */
[----:B------:R-:W-:Y:S01]  /*05e0*/  LOP3.LUT P0, RZ, R5, 0x4, RZ, 0xc0, !PT ;  /* 0x0000000405ff7812 */ /* 0x000fe2000780c0ff */
[----:B------:R-:W-:Y:S01]  /*05f0*/  BSSY.RECONVERGENT B0, `(.L_x_40) ;  /* 0x000009a000007945 */ /* 0x000fe20003800200 */
[C---:B------:R-:W-:Y:S01]  /*0600*/  LOP3.LUT R8, R20.reuse, 0x7f0, RZ, 0xc0, !PT ;  /* 0x000007f014087812 */ /* 0x040fe200078ec0ff */
[----:B------:R-:W1:Y:S01]  /*0610*/  LDCU.64 UR6, c[0x0][0x3d0] ;  /* 0x00007a00ff0677ac */ /* 0x000e620008000a00 */
[----:B------:R-:W-:Y:S02]  /*0620*/  LOP3.LUT R22, R20, 0x3e00, RZ, 0xc0, !PT ;  /* 0x00003e0014167812 */ /* 0x000fe400078ec0ff */
[----:B------:R-:W-:Y:S01]  /*0630*/  SHF.R.U32.HI R20, RZ, 0x1, R5 ;  /* 0x00000001ff147819 */ /* 0x000fe20000011605 */
[----:B------:R-:W-:Y:S01]  /*0640*/  IMAD R7, R7, 0x6000, R8 ;  /* 0x0000600007077824 */ /* 0x000fe200078e0208 */
[----:B------:R-:W-:-:S04]  /*0650*/  VIADDMNMX R4, R45, -R4, 0x80, PT ;  /* 0x000000802d047446 */ /* 0x000fc80003800904 */
[----:B------:R-:W-:Y:S01]  /*0660*/  IADD3 R46, PT, PT, R6, R7, RZ ;  /* 0x00000007062e7210 */ /* 0x000fe20007ffe0ff */
[----:B------:R-:W-:-:S04]  /*0670*/  IMAD.SHL.U32 R7, R5, 0x20, RZ ;  /* 0x0000002005077824 */ /* 0x000fc800078e00ff */
[----:B------:R-:W0:Y:S01]  /*0680*/  LDS.128 R12, [R46+0x800] ;  /* 0x000800002e0c7984 */ /* 0x000e220000000c00 */
[----:B------:R-:W-:Y:S02]  /*0690*/  LOP3.LUT R21, R7, 0xc0, RZ, 0xc0, !PT ;  /* 0x000000c007157812 */ /* 0x000fe400078ec0ff */
[--C-:B------:R-:W-:Y:S01]  /*06a0*/  LOP3.LUT R22, R22, 0x20, R7.reuse, 0xf8, !PT ;  /* 0x0000002016167812 */ /* 0x100fe200078ef807 */
[----:B------:R-:W2:Y:S01]  /*06b0*/  LDS.128 R8, [R46] ;  /* 0x000000002e087984 */ /* 0x000ea20000000c00 */
[----:B------:R-:W-:Y:S02]  /*06c0*/  LOP3.LUT R21, R21, 0x18, R24, 0xf8, !PT ;  /* 0x0000001815157812 */ /* 0x000fe400078ef818 */
[----:B------:R-:W-:Y:S01]  /*06d0*/  LOP3.LUT R7, R22, 0x100, R7, 0xf8, !PT ;  /* 0x0000010016077812 */ /* 0x000fe200078ef807 */
[----:B------:R-:W3:Y:S01]  /*06e0*/  LDS.128 R24, [R46+0x1800] ;  /* 0x001800002e187984 */ /* 0x000ee20000000c00 */
[----:B------:R-:W-:-:S03]  /*06f0*/  LOP3.LUT R20, R21, 0x8, R20, 0x78, !PT ;  /* 0x0000000815147812 */ /* 0x000fc600078e7814 */
[----:B------:R-:W4:Y:S01]  /*0700*/  LDS.128 R16, [R46+0x1000] ;  /* 0x001000002e107984 */ /* 0x000f220000000c00 */
[----:B------:R-:W-:Y:S02]  /*0710*/  LOP3.LUT R40, R7, R20, RZ, 0xfc, !PT ;  /* 0x0000001407287212 */ /* 0x000fe400078efcff */
[----:B------:R-:W-:Y:S01]  /*0720*/  IADD3 R7, PT, PT, R6, 0xc000, RZ ;  /* 0x0000c00006077810 */ /* 0x000fe20007ffe0ff */
[----:B------:R-:W5:Y:S04]  /*0730*/  LDS.128 R28, [R46+0x2000] ;  /* 0x002000002e1c7984 */ /* 0x000f680000000c00 */
[----:B------:R-:W1:Y:S01]  /*0740*/  LDS.128 R32, [R46+0x2800] ;  /* 0x002800002e207984 */ /* 0x000e620000000c00 */
[----:B------:R-:W-:-:S04]  /*0750*/  IMAD R20, R40, 0x2, R7 ;  /* 0x0000000228147824 */ /* 0x000fc800078e0207 */
[C---:B------:R-:W-:Y:S01]  /*0760*/  VIADD R44, R20.reuse, 0x20 ;  /* 0x00000020142c7836 */ /* 0x040fe20000000000 */
[----:B------:R-:W-:Y:S02]  /*0770*/  @P0 IADD3 R44, PT, PT, R20, -0x20, RZ ;  /* 0xffffffe0142c0810 */ /* 0x000fe40007ffe0ff */
[----:B------:R-:W1:Y:S01]  /*0780*/  LDS.128 R20, [R46+0x4800] ;  /* 0x004800002e147984 */ /* 0x000e620000000c00 */
[----:B0-----:R-:W-:Y:S01]  /*0790*/  FMUL.FTZ R41, R12, UR4 ;  /* 0x000000040c297c20 */ /* 0x001fe20008410000 */
[----:B------:R-:W-:Y:S01]  /*07a0*/  FMUL.FTZ R42, R13, UR4 ;  /* 0x000000040d2a7c20 */ /* 0x000fe20008410000 */
[----:B------:R-:W-:Y:S01]  /*07b0*/  FMUL.FTZ R43, R14, UR4 ;  /* 0x000000040e2b7c20 */ /* 0x000fe20008410000 */
[----:B------:R-:W-:Y:S01]  /*07c0*/  FMUL.FTZ R48, R15, UR4 ;  /* 0x000000040f307c20 */ /* 0x000fe20008410000 */
[----:B--2---:R-:W-:Y:S01]  /*07d0*/  FMUL.FTZ R36, R8, UR4 ;  /* 0x0000000408247c20 */ /* 0x004fe20008410000 */
[----:B------:R-:W0:Y:S01]  /*07e0*/  LDS.128 R12, [R46+0x3800] ;  /* 0x003800002e0c7984 */ /* 0x000e220000000c00 */
[----:B------:R-:W-:Y:S01]  /*07f0*/  FMUL.FTZ R39, R9, UR4 ;  /* 0x0000000409277c20 */ /* 0x000fe20008410000 */
[----:B------:R-:W-:Y:S01]  /*0800*/  FMUL.FTZ R37, R10, UR4 ;  /* 0x000000040a257c20 */ /* 0x000fe20008410000 */
[----:B---3--:R-:W-:Y:S01]  /*0810*/  FMUL.FTZ R51, R24, UR4 ;  /* 0x0000000418337c20 */ /* 0x008fe20008410000 */
[----:B------:R-:W-:Y:S01]  /*0820*/  FMUL.FTZ R54, R25, UR4 ;  /* 0x0000000419367c20 */ /* 0x000fe20008410000 */
[----:B------:R-:W-:Y:S01]  /*0830*/  FMUL.FTZ R53, R26, UR4 ;  /* 0x000000041a357c20 */ /* 0x000fe20008410000 */
[----:B------:R-:W-:Y:S01]  /*0840*/  FMUL.FTZ R56, R27, UR4 ;  /* 0x000000041b387c20 */ /* 0x000fe20008410000 */
[----:B------:R-:W-:Y:S01]  /*0850*/  FMUL.FTZ R38, R11, UR4 ;  /* 0x000000040b267c20 */ /* 0x000fe20008410000 */
[----:B------:R-:W2:Y:S01]  /*0860*/  LDS.128 R24, [R46+0x5000] ;  /* 0x005000002e187984 */ /* 0x000ea20000000c00 */
[----:B----4-:R-:W-:Y:S01]  /*0870*/  FMUL.FTZ R47, R16, UR4 ;  /* 0x00000004102f7c20 */ /* 0x010fe20008410000 */
[----:B------:R-:W-:Y:S01]  /*0880*/  FMUL.FTZ R50, R17, UR4 ;  /* 0x0000000411327c20 */ /* 0x000fe20008410000 */
[----:B------:R-:W-:Y:S01]  /*0890*/  FMUL.FTZ R49, R18, UR4 ;  /* 0x0000000412317c20 */ /* 0x000fe20008410000 */
[----:B------:R-:W3:Y:S01]  /*08a0*/  LDS.128 R8, [R46+0x3000] ;  /* 0x003000002e087984 */ /* 0x000ee20000000c00 */
[----:B------:R-:W-:Y:S01]  /*08b0*/  FMUL.FTZ R52, R19, UR4 ;  /* 0x0000000413347c20 */ /* 0x000fe20008410000 */
[----:B-----5:R-:W-:Y:S01]  /*08c0*/  FMUL.FTZ R55, R28, UR4 ;  /* 0x000000041c377c20 */ /* 0x020fe20008410000 */
[----:B------:R-:W-:Y:S01]  /*08d0*/  FMUL.FTZ R58, R29, UR4 ;  /* 0x000000041d3a7c20 */ /* 0x000fe20008410000 */
[----:B------:R-:W4:Y:S01]  /*08e0*/  LDS.128 R16, [R46+0x4000] ;  /* 0x004000002e107984 */ /* 0x000f220000000c00 */
[----:B------:R-:W-:Y:S01]  /*08f0*/  FMUL.FTZ R57, R30, UR4 ;  /* 0x000000041e397c20 */ /* 0x000fe20008410000 */
[----:B------:R-:W-:Y:S01]  /*0900*/  FMUL.FTZ R60, R31, UR4 ;  /* 0x000000041f3c7c20 */ /* 0x000fe20008410000 */
[----:B-1----:R-:W-:Y:S01]  /*0910*/  FMUL.FTZ R59, R32, UR4 ;  /* 0x00000004203b7c20 */ /* 0x002fe20008410000 */
[----:B------:R1:W5:Y:S01]  /*0920*/  LDS.128 R28, [R46+0x5800] ;  /* 0x005800002e1c7984 */ /* 0x0003620000000c00 */
[----:B------:R-:W-:Y:S01]  /*0930*/  F2FP.F16.F32.PACK_AB R32, R39, R36 ;  /* 0x000000242720723e */ /* 0x000fe200000000ff */
[----:B------:R-:W-:Y:S01]  /*0940*/  FMUL.FTZ R61, R34, UR4 ;  /* 0x00000004223d7c20 */ /* 0x000fe20008410000 */
[----:B------:R-:W-:Y:S01]  /*0950*/  FMUL.FTZ R62, R35, UR4 ;  /* 0x00000004233e7c20 */ /* 0x000fe20008410000 */
[----:B------:R-:W-:Y:S01]  /*0960*/  F2FP.F16.F32.PACK_AB R36, R50, R47 ;  /* 0x0000002f3224723e */ /* 0x000fe200000000ff */
[----:B------:R-:W-:Y:S01]  /*0970*/  IMAD R47, R40, 0x2, R6 ;  /* 0x00000002282f7824 */ /* 0x000fe200078e0206 */
[----:B------:R-:W-:Y:S01]  /*0980*/  F2FP.F16.F32.PACK_AB R34, R42, R41 ;  /* 0x000000292a22723e */ /* 0x000fe200000000ff */
[----:B------:R-:W-:Y:S01]  /*0990*/  FMUL.FTZ R20, R20, UR4 ;  /* 0x0000000414147c20 */ /* 0x000fe20008410000 */
[----:B-1----:R-:W-:Y:S01]  /*09a0*/  FMUL.FTZ R46, R33, UR4 ;  /* 0x00000004212e7c20 */ /* 0x002fe20008410000 */
[----:B------:R-:W-:Y:S01]  /*09b0*/  F2FP.F16.F32.PACK_AB R33, R38, R37 ;  /* 0x000000252621723e */ /* 0x000fe200000000ff */
[----:B------:R-:W-:Y:S01]  /*09c0*/  FMUL.FTZ R21, R21, UR4 ;  /* 0x0000000415157c20 */ /* 0x000fe20008410000 */
[----:B------:R-:W-:Y:S01]  /*09d0*/  F2FP.F16.F32.PACK_AB R35, R48, R43 ;  /* 0x0000002b3023723e */ /* 0x000fe200000000ff */
[----:B------:R-:W-:Y:S01]  /*09e0*/  FMUL.FTZ R22, R22, UR4 ;  /* 0x0000000416167c20 */ /* 0x000fe20008410000 */
[----:B------:R-:W-:Y:S01]  /*09f0*/  F2FP.F16.F32.PACK_AB R37, R52, R49 ;  /* 0x000000313425723e */ /* 0x000fe200000000ff */
[----:B------:R-:W-:Y:S01]  /*0a00*/  FMUL.FTZ R23, R23, UR4 ;  /* 0x0000000417177c20 */ /* 0x000fe20008410000 */
[----:B------:R-:W-:Y:S01]  /*0a10*/  F2FP.F16.F32.PACK_AB R38, R54, R51 ;  /* 0x000000333626723e */ /* 0x000fe200000000ff */
[----:B------:R2:W-:Y:S01]  /*0a20*/  STSM.16.M88.4 [R47+0xc000], R32 ;  /* 0x00c000202f007844 */ /* 0x0005e20000000200 */
[----:B------:R-:W-:-:S02]  /*0a30*/  F2FP.F16.F32.PACK_AB R39, R56, R53 ;  /* 0x000000353827723e */ /* 0x000fc400000000ff */
[----:B------:R-:W-:Y:S01]  /*0a40*/  F2FP.F16.F32.PACK_AB R40, R58, R55 ;  /* 0x000000373a28723e */ /* 0x000fe200000000ff */
[----:B0-----:R-:W-:Y:S01]  /*0a50*/  FMUL.FTZ R12, R12, UR4 ;  /* 0x000000040c0c7c20 */ /* 0x001fe20008410000 */
[----:B------:R-:W-:Y:S01]  /*0a60*/  FMUL.FTZ R13, R13, UR4 ;  /* 0x000000040d0d7c20 */ /* 0x000fe20008410000 */
[----:B------:R0:W-:Y:S01]  /*0a70*/  STSM.16.M88.4 [R44], R36 ;  /* 0x000000242c007844 */ /* 0x0001e20000000200 */
[----:B------:R-:W-:Y:S01]  /*0a80*/  FMUL.FTZ R14, R14, UR4 ;  /* 0x000000040e0e7c20 */ /* 0x000fe20008410000 */
[----:B------:R-:W-:Y:S01]  /*0a90*/  FMUL.FTZ R15, R15, UR4 ;  /* 0x000000040f0f7c20 */ /* 0x000fe20008410000 */
[----:B------:R-:W-:Y:S02]  /*0aa0*/  F2FP.F16.F32.PACK_AB R41, R60, R57 ;  /* 0x000000393c29723e */ /* 0x000fe400000000ff */
[----:B------:R-:W-:Y:S02]  /*0ab0*/  F2FP.F16.F32.PACK_AB R42, R46, R59 ;  /* 0x0000003b2e2a723e */ /* 0x000fe400000000ff */
[----:B------:R-:W-:Y:S01]  /*0ac0*/  F2FP.F16.F32.PACK_AB R43, R62, R61 ;  /* 0x0000003d3e2b723e */ /* 0x000fe200000000ff */
[----:B--2---:R-:W-:Y:S01]  /*0ad0*/  FMUL.FTZ R34, R26, UR4 ;  /* 0x000000041a227c20 */ /* 0x004fe20008410000 */
[----:B------:R-:W-:Y:S01]  /*0ae0*/  F2FP.F16.F32.PACK_AB R26, R13, R12 ;  /* 0x0000000c0d1a723e */ /* 0x000fe200000000ff */
[----:B---3--:R-:W-:Y:S01]  /*0af0*/  FMUL.FTZ R8, R8, UR4 ;  /* 0x0000000408087c20 */ /* 0x008fe20008410000 */
[----:B------:R-:W-:Y:S01]  /*0b00*/  FMUL.FTZ R9, R9, UR4 ;  /* 0x0000000409097c20 */ /* 0x000fe20008410000 */
[----:B------:R-:W-:Y:S01]  /*0b10*/  FMUL.FTZ R10, R10, UR4 ;  /* 0x000000040a0a7c20 */ /* 0x000fe20008410000 */
[----:B------:R-:W-:Y:S01]  /*0b20*/  FMUL.FTZ R11, R11, UR4 ;  /* 0x000000040b0b7c20 */ /* 0x000fe20008410000 */
[----:B0-----:R-:W-:-:S02]  /*0b30*/  IMAD.SHL.U32 R36, R5, 0x8, RZ ;  /* 0x0000000805247824 */ /* 0x001fc400078e00ff */
[----:B------:R-:W-:Y:S01]  /*0b40*/  FMUL.FTZ R32, R24, UR4 ;  /* 0x0000000418207c20 */ /* 0x000fe20008410000 */
[----:B------:R-:W-:Y:S01]  /*0b50*/  FMUL.FTZ R33, R25, UR4 ;  /* 0x0000000419217c20 */ /* 0x000fe20008410000 */
[----:B------:R-:W-:Y:S01]  /*0b60*/  FMUL.FTZ R35, R27, UR4 ;  /* 0x000000041b237c20 */ /* 0x000fe20008410000 */
[----:B----4-:R-:W-:Y:S01]  /*0b70*/  FMUL.FTZ R16, R16, UR4 ;  /* 0x0000000410107c20 */ /* 0x010fe20008410000 */
[----:B------:R-:W-:Y:S01]  /*0b80*/  LOP3.LUT R12, R36, 0xd8, RZ, 0xc0, !PT ;  /* 0x000000d8240c7812 */ /* 0x000fe200078ec0ff */
[----:B------:R-:W-:Y:S01]  /*0b90*/  FMUL.FTZ R17, R17, UR4 ;  /* 0x0000000411117c20 */ /* 0x000fe20008410000 */
[----:B------:R-:W-:Y:S01]  /*0ba0*/  FMUL.FTZ R18, R18, UR4 ;  /* 0x0000000412127c20 */ /* 0x000fe20008410000 */
[----:B------:R-:W-:Y:S01]  /*0bb0*/  FMUL.FTZ R19, R19, UR4 ;  /* 0x0000000413137c20 */ /* 0x000fe20008410000 */
[----:B------:R-:W-:Y:S01]  /*0bc0*/  F2FP.F16.F32.PACK_AB R27, R15, R14 ;  /* 0x0000000e0f1b723e */ /* 0x000fe200000000ff */
[----:B-----5:R-:W-:Y:S01]  /*0bd0*/  FMUL.FTZ R28, R28, UR4 ;  /* 0x000000041c1c7c20 */ /* 0x020fe20008410000 */
[----:B------:R-:W-:Y:S01]  /*0be0*/  FMUL.FTZ R29, R29, UR4 ;  /* 0x000000041d1d7c20 */ /* 0x000fe20008410000 */
[----:B------:R-:W-:Y:S01]  /*0bf0*/  FMUL.FTZ R30, R30, UR4 ;  /* 0x000000041e1e7c20 */ /* 0x000fe20008410000 */
[----:B------:R-:W-:Y:S01]  /*0c00*/  FMUL.FTZ R31, R31, UR4 ;  /* 0x000000041f1f7c20 */ /* 0x000fe20008410000 */
[----:B------:R-:W-:Y:S01]  /*0c10*/  LOP3.LUT R15, R12, 0x18, R5, 0x78, !PT ;  /* 0x000000180c0f7812 */ /* 0x000fe200078e7805 */
[----:B------:R-:W-:Y:S01]  /*0c20*/  STSM.16.M88.4 [R47+0xe000], R40 ;  /* 0x00e000282f007844 */ /* 0x000fe20000000200 */
[----:B------:R-:W-:Y:S01]  /*0c30*/  F2FP.F16.F32.PACK_AB R24, R9, R8 ;  /* 0x000000080918723e */ /* 0x000fe200000000ff */
[----:B------:R-:W0:Y:S01]  /*0c40*/  LDCU.64 UR4, c[0x0][0x3c8] ;  /* 0x00007900ff0477ac */ /* 0x000e220008000a00 */
[----:B------:R-:W-:-:S02]  /*0c50*/  F2FP.F16.F32.PACK_AB R25, R11, R10 ;  /* 0x0000000a0b19723e */ /* 0x000fc400000000ff */
[----:B------:R-:W-:Y:S02]  /*0c60*/  F2FP.F16.F32.PACK_AB R12, R33, R32 ;  /* 0x00000020210c723e */ /* 0x000fe400000000ff */
[----:B------:R-:W-:Y:S01]  /*0c70*/  F2FP.F16.F32.PACK_AB R8, R17, R16 ;  /* 0x000000101108723e */ /* 0x000fe200000000ff */
[----:B------:R-:W-:Y:S01]  /*0c80*/  STSM.16.M88.4 [R44+0x2000], R24 ;  /* 0x002000182c007844 */ /* 0x000fe20000000200 */
[----:B------:R-:W-:Y:S02]  /*0c90*/  F2FP.F16.F32.PACK_AB R9, R19, R18 ;  /* 0x000000121309723e */ /* 0x000fe400000000ff */
[----:B------:R-:W-:Y:S01]  /*0ca0*/  F2FP.F16.F32.PACK_AB R10, R21, R20 ;  /* 0x00000014150a723e */ /* 0x000fe200000000ff */
[----:B------:R-:W-:Y:S01]  /*0cb0*/  IMAD.MOV.U32 R21, RZ, RZ, RZ ;  /* 0x000000ffff157224 */ /* 0x000fe200078e00ff */
[----:B------:R-:W-:Y:S02]  /*0cc0*/  F2FP.F16.F32.PACK_AB R11, R23, R22 ;  /* 0x00000016170b723e */ /* 0x000fe400000000ff */
[----:B------:R-:W-:-:S02]  /*0cd0*/  LOP3.LUT R32, R15, 0x1f20, R36, 0xf8, !PT ;  /* 0x00001f200f207812 */ /* 0x000fc400078ef824 */
[----:B------:R-:W-:Y:S01]  /*0ce0*/  F2FP.F16.F32.PACK_AB R13, R35, R34 ;  /* 0x00000022230d723e */ /* 0x000fe200000000ff */
[----:B------:R1:W-:Y:S01]  /*0cf0*/  STSM.16.M88.4 [R47+0x10000], R8 ;  /* 0x010000082f007844 */ /* 0x0003e20000000200 */
[----:B------:R-:W-:Y:S01]  /*0d00*/  F2FP.F16.F32.PACK_AB R14, R29, R28 ;  /* 0x0000001c1d0e723e */ /* 0x000fe200000000ff */
[C---:B------:R-:W-:Y:S01]  /*0d10*/  IMAD R7, R32.reuse, 0x2, R7 ;  /* 0x0000000220077824 */ /* 0x040fe200078e0207 */
[----:B------:R-:W-:Y:S02]  /*0d20*/  F2FP.F16.F32.PACK_AB R15, R31, R30 ;  /* 0x0000001e1f0f723e */ /* 0x000fe400000000ff */
[----:B------:R-:W-:Y:S02]  /*0d30*/  LEA R6, R32, R6, 0x1 ;  /* 0x0000000620067211 */ /* 0x000fe400078e08ff */
[----:B------:R-:W-:Y:S01]  /*0d40*/  LOP3.LUT R20, R36, 0x18, RZ, 0xc0, !PT ;  /* 0x0000001824147812 */ /* 0x000fe200078ec0ff */
[----:B------:R2:W-:Y:S01]  /*0d50*/  STSM.16.M88.4 [R44+0x4000], R12 ;  /* 0x0040000c2c007844 */ /* 0x0005e20000000200 */
[----:B------:R-:W-:-:S02]  /*0d60*/  SHF.R.U32.HI R5, RZ, 0x2, R5 ;  /* 0x00000002ff057819 */ /* 0x000fc40000011605 */
[----:B------:R-:W-:Y:S01]  /*0d70*/  LOP3.LUT R32, R20, 0x40, RZ, 0xfc, !PT ;  /* 0x0000004014207812 */ /* 0x000fe200078efcff */
[----:B------:R-:W-:Y:S01]  /*0d80*/  BAR.SYNC.DEFER_BLOCKING 0x0 ;  /* 0x0000000000007b1d */ /* 0x000fe20000010000 */
[C---:B0-----:R-:W-:Y:S01]  /*0d90*/  IMAD.WIDE.U32 R22, R0.reuse, UR4, R20 ;  /* 0x0000000400167c25 */ /* 0x041fe2000f8e0014 */
[C---:B------:R-:W-:Y:S02]  /*0da0*/  ISETP.GE.AND P1, PT, R5.reuse, R4, PT ;  /* 0x000000040500720c */ /* 0x040fe40003f26270 */
[C---:B-1----:R-:W-:Y:S01]  /*0db0*/  IADD3 R8, P0, PT, R5.reuse, R64, RZ ;  /* 0x0000004005087210 */ /* 0x042fe20007f1e0ff */
[----:B------:R-:W-:Y:S02]  /*0dc0*/  IMAD R23, R0, UR5, R23 ;  /* 0x0000000500177c24 */ /* 0x000fe4000f8e0217 */
[----:B------:R-:W-:Y:S01]  /*0dd0*/  VIADD R0, R5, 0x40 ;  /* 0x0000004005007836 */ /* 0x000fe20000000000 */
[----:B------:R-:W-:-:S04]  /*0de0*/  IADD3.X R9, PT, PT, RZ, R65, RZ, P0, !PT ;  /* 0x00000041ff097210 */ /* 0x000fc800007fe4ff */
[----:B------:R-:W-:Y:S01]  /*0df0*/  ISETP.GE.AND P0, PT, R0, R4, PT ;  /* 0x000000040000720c */ /* 0x000fe20003f06270 */
[----:B------:R-:W-:Y:S01]  /*0e00*/  IMAD.WIDE.U32 R4, R2, UR6, R22 ;  /* 0x0000000602047c25 */ /* 0x000fe2000f8e0016 */
[----:B------:R-:W-:-:S03]  /*0e10*/  LOP3.LUT R0, R20, 0x20, RZ, 0xfc, !PT ;  /* 0x0000002014007812 */ /* 0x000fc600078efcff */
[----:B------:R-:W-:Y:S02]  /*0e20*/  IMAD R23, R2, UR7, R5 ;  /* 0x0000000702177c24 */ /* 0x000fe4000f8e0205 */
[----:B------:R-:W-:Y:S01]  /*0e30*/  IMAD.WIDE.U32 R28, R3, 0x80, R8 ;  /* 0x00000080031c7825 */ /* 0x000fe200078e0008 */
[----:B------:R2:W0:Y:S01]  /*0e40*/  LDS.128 R16, [R6+0xd000] ;  /* 0x00d0000006107984 */ /* 0x0004220000000c00 */
[----:B------:R-:W-:Y:S05]  /*0e50*/  @P1 BRA `(.L_x_41) ;  /* 0x00000000004c1947 */ /* 0x000fea0003800000 */
[----:B------:R-:W1:Y:S01]  /*0e60*/  LDCU UR4, c[0x0][0x3b4] ;  /* 0x00007680ff0477ac */ /* 0x000e620008000800 */
[----:B--2---:R-:W2:Y:S01]  /*0e70*/  LDS.128 R12, [R7+0x2000] ;  /* 0x00200000070c7984 */ /* 0x004ea20000000c00 */
[----:B------:R-:W-:Y:S01]  /*0e80*/  IMAD.MOV.U32 R22, RZ, RZ, R4 ;  /* 0x000000ffff167224 */ /* 0x000fe200078e0004 */
[----:B------:R-:W3:Y:S02]  /*0e90*/  LDCU.64 UR6, c[0x0][0x3c0] ;  /* 0x00007800ff0677ac */ /* 0x000ee40008000a00 */
[----:B------:R-:W4:Y:S01]  /*0ea0*/  LDS.128 R24, [R7+0x4000] ;  /* 0x0040000007187984 */ /* 0x000f220000000c00 */
[----:B------:R-:W5:Y:S01]  /*0eb0*/  LDCU.64 UR10, c[0x0][0x3a8] ;  /* 0x00007500ff0a77ac */ /* 0x000f620008000a00 */
[----:B-1----:R-:W-:Y:S02]  /*0ec0*/  ISETP.GE.AND P1, PT, R20, UR4, PT ;  /* 0x0000000414007c0c */ /* 0x002fe4000bf26270 */
[----:B------:R-:W-:Y:S01]  /*0ed0*/  ISETP.GE.AND P2, PT, R0, UR4, PT ;  /* 0x0000000400007c0c */ /* 0x000fe2000bf46270 */
[----:B---3--:R-:W-:Y:S01]  /*0ee0*/  IMAD R31, R29, UR6, RZ ;  /* 0x000000061d1f7c24 */ /* 0x008fe2000f8e02ff */
[----:B------:R-:W-:Y:S01]  /*0ef0*/  ISETP.GE.AND P3, PT, R32, UR4, PT ;  /* 0x0000000420007c0c */ /* 0x000fe2000bf66270 */
[----:B------:R-:W-:-:S04]  /*0f00*/  IMAD.WIDE.U32 R2, R28, UR6, R22 ;  /* 0x000000061c027c25 */ /* 0x000fc8000f8e0016 */
[----:B------:R-:W-:Y:S01]  /*0f10*/  IMAD R31, R28, UR7, R31 ;  /* 0x000000071c1f7c24 */ /* 0x000fe2000f8e021f */
[----:B-----5:R-:W-:-:S03]  /*0f20*/  LEA R30, P4, R2, UR10, 0x1 ;  /* 0x0000000a021e7c11 */ /* 0x020fc6000f8808ff */
[----:B------:R-:W1:Y:S01]  /*0f30*/  @!P1 LDS.128 R8, [R7] ;  /* 0x0000000007089984 */ /* 0x000e620000000c00 */
[----:B------:R-:W-:-:S04]  /*0f40*/  IADD3 R3, PT, PT, R3, R31, RZ ;  /* 0x0000001f03037210 */ /* 0x000fc80007ffe0ff */
[----:B------:R-:W-:-:S05]  /*0f50*/  LEA.HI.X R31, R2, UR11, R3, 0x1, P4 ;  /* 0x0000000b021f7c11 */ /* 0x000fca000a0f0c03 */
[----:B--2---:R3:W-:Y:S04]  /*0f60*/  @!P2 STG.E.128 desc[UR8][R30.64+0x40], R12 ;  /* 0x0000400c1e00a986 */ /* 0x0047e8000c101d08 */
[----:B----4-:R3:W-:Y:S04]  /*0f70*/  @!P3 STG.E.128 desc[UR8][R30.64+0x80], R24 ;  /* 0x000080181e00b986 */ /* 0x0107e8000c101d08 */
[----:B-1----:R3:W-:Y:S02]  /*0f80*/  @!P1 STG.E.128 desc[UR8][R30.64], R8 ;  /* 0x000000081e009986 */ /* 0x0027e4000c101d08 */
.L_x_41:
[----:B------:R-:W-:Y:S05]  /*0f90*/  BSYNC.RECONVERGENT B0 ;  /* 0x0000000000007941 */ /* 0x000fea0003800200 */
.L_x_40:
[----:B---3--:R1:W3:Y:S01]  /*0fa0*/  LDS.128 R8, [R6+0xf000] ;  /* 0x00f0000006087984 */ /* 0x0082e20000000c00 */
[----:B------:R-:W-:Y:S05]  /*0fb0*/  @P0 EXIT ;  /* 0x000000000000094d */ /* 0x000fea0003800000 */
[----:B------:R-:W4:Y:S01]  /*0fc0*/  LDCU.64 UR6, c[0x0][0x3c0] ;  /* 0x00007800ff0677ac */ /* 0x000f220008000a00 */
[----:B--2---:R2:W1:Y:S01]  /*0fd0*/  LDS.128 R12, [R6+0x11000] ;  /* 0x01100000060c7984 */ /* 0x0044620000000c00 */
[----:B------:R-:W-:Y:S01]  /*0fe0*/  IADD3 R5, P0, PT, R28, 0x40, RZ ;  /* 0x000000401c057810 */ /* 0x000fe20007f1e0ff */
[----:B------:R-:W-:Y:S01]  /*0ff0*/  IMAD.MOV.U32 R2, RZ, RZ, R4 ;  /* 0x000000ffff027224 */ /* 0x000fe200078e0004 */
[----:B------:R-:W5:Y:S01]  /*1000*/  LDCU UR4, c[0x0][0x3b4] ;  /* 0x00007680ff0477ac */ /* 0x000f620008000800 */
[----:B------:R-:W-:Y:S02]  /*1010*/  MOV R3, R23 ;  /* 0x0000001700037202 */ /* 0x000fe40000000f00 */
[----:B------:R-:W-:Y:S01]  /*1020*/  IMAD.X R28, RZ, RZ, R29, P0 ;  /* 0x000000ffff1c7224 */ /* 0x000fe200000e061d */
[----:B------:R-:W2:Y:S03]  /*1030*/  LDCU.64 UR10, c[0x0][0x3a8] ;  /* 0x00007500ff0a77ac */ /* 0x000ea60008000a00 */
[----:B----4-:R-:W-:-:S02]  /*1040*/  IMAD R28, R28, UR6, RZ ;  /* 0x000000061c1c7c24 */ /* 0x010fc4000f8e02ff */
[----:B------:R-:W-:Y:S01]  /*1050*/  IMAD.WIDE.U32 R2, R5, UR6, R2 ;  /* 0x0000000605027c25 */ /* 0x000fe2000f8e0002 */
[----:B-----5:R-:W-:-:S03]  /*1060*/  ISETP.GE.AND P1, PT, R20, UR4, PT ;  /* 0x0000000414007c0c */ /* 0x020fc6000bf26270 */
[----:B------:R-:W-:Y:S01]  /*1070*/  IMAD R5, R5, UR7, R28 ;  /* 0x0000000705057c24 */ /* 0x000fe2000f8e021c */
[----:B------:R-:W-:Y:S02]  /*1080*/  ISETP.GE.AND P2, PT, R0, UR4, PT ;  /* 0x0000000400007c0c */ /* 0x000fe4000bf46270 */
[----:B------:R-:W-:Y:S01]  /*1090*/  ISETP.GE.AND P3, PT, R32, UR4, PT ;  /* 0x0000000420007c0c */ /* 0x000fe2000bf66270 */
[----:B------:R-:W-:Y:S01]  /*10a0*/  IMAD.IADD R3, R3, 0x1, R5 ;  /* 0x0000000103037824 */ /* 0x000fe200078e0205 */
[----:B--2---:R-:W-:-:S04]  /*10b0*/  LEA R4, P0, R2, UR10, 0x1 ;  /* 0x0000000a02047c11 */ /* 0x004fc8000f8008ff */
[----:B------:R-:W-:-:S05]  /*10c0*/  LEA.HI.X R5, R2, UR11, R3, 0x1, P0 ;  /* 0x0000000b02057c11 */ /* 0x000fca00080f0c03 */
[----:B0-----:R0:W-:Y:S04]  /*10d0*/  @!P1 STG.E.128 desc[UR8][R4.64], R16 ;  /* 0x0000001004009986 */ /* 0x0011e8000c101d08 */
[----:B---3--:R0:W-:Y:S01]  /*10e0*/  @!P2 STG.E.128 desc[UR8][R4.64+0x40], R8 ;  /* 0x000040080400a986 */ /* 0x0081e2000c101d08 */
[----:B-1----:R-:W-:Y:S05]  /*10f0*/  @P3 EXIT ;  /* 0x000000000000394d */ /* 0x002fea0003800000 */
[----:B------:R-:W-:Y:S01]  /*1100*/  STG.E.128 desc[UR8][R4.64+0x80], R12 ;  /* 0x0000800c04007986 */ /* 0x000fe2000c101d08 */
[----:B------:R-:W-:Y:S05]  /*1110*/  EXIT ;  /* 0x000000000000794d */ /* 0x000fea0003800000 */
.L_x_42:
        /* <DEDUP_REMOVED lines=14> */
.L_x_90:


//--------------------- .text._ZN7cutlass13device_kernelIN5flash32FlashAttnBwdPostprocessConvertdQIN4cute5tupleIJNS3_1CILi64EEENS5_ILi96EEEEEENS_6half_tEfNS_4arch4Sm90ELi256ENS3_8TiledMMAINS3_8MMA_AtomIJNS3_4SM904GMMA25MMA_64x16x16_F32F16F16_SSILNSF_5MajorE0ELSH_1ELNSF_7ScaleInE1ELSI_1EEEEEENS3_6LayoutINS4_IJNS5_ILi1EEENS5_ILi2EEESM_EEENS4_IJNS5_ILi0EEESM_SP_EEEEENS4_IJNS3_10UnderscoreESS_SS_EEEEELb0EEEEEvNT_6ParamsE --------------------------
	.section	.text._ZN7cutlass13device_kernelIN5flash32FlashAttnBwdPostprocessConvertdQIN4cute5tupleIJNS3_1CILi64EEENS5_ILi96EEEEEENS_6half_tEfNS_4arch4Sm90ELi256ENS3_8TiledMMAINS3_8MMA_AtomIJNS3_4SM904GMMA25MMA_64x16x16_F32F16F16_SSILNSF_5MajorE0ELSH_1ELNSF_7ScaleInE1ELSI_1EEEEEENS3_6LayoutINS4_IJNS5_ILi1EEENS5_ILi2EEESM_EEENS4_IJNS5_ILi0EEESM_SP_EEEEENS4_IJNS3_10UnderscoreESS_SS_EEEEELb0EEEEEvNT_6ParamsE,"ax",@progbits
	.align	128
.text._ZN7cutlass13device_kernelIN5flash32FlashAttnBwdPostprocessConvertdQIN4cute5tupleIJNS3_1CILi64EEENS5_ILi96EEEEEENS_6half_tEfNS_4arch4Sm90ELi256ENS3_8TiledMMAINS3_8MMA_AtomIJNS3_4SM904GMMA25MMA_64x16x16_F32F16F16_SSILNSF_5MajorE0ELSH_1ELNSF_7ScaleInE1ELSI_1EEEEEENS3_6LayoutINS4_IJNS5_ILi1EEENS5_ILi2EEESM_EEENS4_IJNS5_ILi0EEESM_SP_EEEEENS4_IJNS3_10UnderscoreESS_SS_EEEEELb0EEEEEvNT_6ParamsE:
        .type           _ZN7cutlass13device_kernelIN5flash32FlashAttnBwdPostprocessConvertdQIN4cute5tupleIJNS3_1CILi64EEENS5_ILi96EEEEEENS_6half_tEfNS_4arch4Sm90ELi256ENS3_8TiledMMAINS3_8MMA_AtomIJNS3_4SM904GMMA25MMA_64x16x16_F32F16F16_SSILNSF_5MajorE0ELSH_1ELNSF_7ScaleInE1ELSI_1EEEEEENS3_6LayoutINS4_IJNS5_ILi1EEENS5_ILi2EEESM_EEENS4_IJNS5_ILi0EEESM_SP_EEEEENS4_IJNS3_10UnderscoreESS_SS_EEEEELb0EEEEEvNT_6ParamsE,@function
        .size           _ZN7cutlass13device_kernelIN5flash32FlashAttnBwdPostprocessConvertdQIN4cute5tupleIJNS3_1CILi64EEENS5_ILi96EEEEEENS_6half_tEfNS_4arch4Sm90ELi256ENS3_8TiledMMAINS3_8MMA_AtomIJNS3_4SM904GMMA25MMA_64x16x16_F32F16F16_SSILNSF_5MajorE0ELSH_1ELNSF_7ScaleInE1ELSI_1EEEEEENS3_6LayoutINS4_IJNS5_ILi1EEENS5_ILi2EEESM_EEENS4_IJNS5_ILi0EEESM_SP_EEEEENS4_IJNS3_10UnderscoreESS_SS_EEEEELb0EEEEEvNT_6ParamsE,(.L_x_91 - _ZN7cutlass13device_kernelIN5flash32FlashAttnBwdPostprocessConvertdQIN4cute5tupleIJNS3_1CILi64EEENS5_ILi96EEEEEENS_6half_tEfNS_4arch4Sm90ELi256ENS3_8TiledMMAINS3_8MMA_AtomIJNS3_4SM904GMMA25MMA_64x16x16_F32F16F16_SSILNSF_5MajorE0ELSH_1ELNSF_7ScaleInE1ELSI_1EEEEEENS3_6LayoutINS4_IJNS5_ILi1EEENS5_ILi2EEESM_EEENS4_IJNS5_ILi0EEESM_SP_EEEEENS4_IJNS3_10UnderscoreESS_SS_EEEEELb0EEEEEvNT_6ParamsE)
        .other          _ZN7cutlass13device_kernelIN5flash32FlashAttnBwdPostprocessConvertdQIN4cute5tupleIJNS3_1CILi64EEENS5_ILi96EEEEEENS_6half_tEfNS_4arch4Sm90ELi256ENS3_8TiledMMAINS3_8MMA_AtomIJNS3_4SM904GMMA25MMA_64x16x16_F32F16F16_SSILNSF_5MajorE0ELSH_1ELNSF_7ScaleInE1ELSI_1EEEEEENS3_6LayoutINS4_IJNS5_ILi1EEENS5_ILi2EEESM_EEENS4_IJNS5_ILi0EEESM_SP_EEEEENS4_IJNS3_10UnderscoreESS_SS_EEEEELb0EEEEEvNT_6ParamsE,@"STO_CUDA_ENTRY STV_DEFAULT"
_ZN7cutlass13device_kernelIN5flash32FlashAttnBwdPostprocessConvertdQIN4cute5tupleIJNS3_1CILi64EEENS5_ILi96EEEEEENS_6half_tEfNS_4arch4Sm90ELi256ENS3_8TiledMMAINS3_8MMA_AtomIJNS3_4SM904GMMA25MMA_64x16x16_F32F16F16_SSILNSF_5MajorE0ELSH_1ELNSF_7ScaleInE1ELSI_1EEEEEENS3_6LayoutINS4_IJNS5_ILi1EEENS5_ILi2EEESM_EEENS4_IJNS5_ILi0EEESM_SP_EEEEENS4_IJNS3_10UnderscoreESS_SS_EEEEELb0EEEEEvNT_6ParamsE:
        /* <DEDUP_REMOVED lines=17> */
.L_x_43:
        /* <DEDUP_REMOVED lines=14> */
.L_x_45:
[----:B------:R-:W0:Y:S02]  /*01f0*/  LDC.64 R2, c[0x0][0x3e8] ;  /* 0x0000fa00ff027b82 */ /* 0x000e240000000a00 */
[----:B0-----:R-:W-:-:S05]  /*0200*/  IMAD.WIDE.U32 R2, R11, 0x4, R2 ;  /* 0x000000040b027825 */ /* 0x001fca00078e0002 */
[----:B------:R0:W5:Y:S01]  /*0210*/  LDG.E R7, desc[UR8][R2.64] ;  /* 0x0000000802077981 */ /* 0x000162000c1e1900 */
[----:B------:R-:W-:Y:S05]  /*0220*/  BRA `(.L_x_44) ;  /* 0x0000000000087947 */ /* 0x000fea0003800000 */
.L_x_46:
[----:B------:R-:W2:Y:S02]  /*0230*/  LDG.E R3, desc[UR8][R2.64+0x4] ;  /* 0x0000040802037981 */ /* 0x000ea4000c1e1900 */
[----:B--2---:R-:W-:-:S07]  /*0240*/  IMAD.IADD R7, R3, 0x1, -R34 ;  /* 0x0000000103077824 */ /* 0x004fce00078e0a22 */
.L_x_44:
[----:B------:R-:W-:Y:S01]  /*0250*/  IMAD.SHL.U32 R32, R0, 0x40, RZ ;  /* 0x0000004000207824 */ /* 0x000fe200078e00ff */
[----:B------:R-:W-:-:S04]  /*0260*/  ISETP.NE.AND.EX P0, PT, R9, RZ, PT, P0 ;  /* 0x000000ff0900720c */ /* 0x000fc80003f05300 */
[----:B-----5:R-:W-:-:S13]  /*0270*/  ISETP.GT.AND P2, PT, R7, R32, PT ;  /* 0x000000200700720c */ /* 0x020fda0003f44270 */
[----:B------:R-:W-:Y:S05]  /*0280*/  @!P2 EXIT P0 ;  /* 0x000000000000a94d */ /* 0x000fea0000000000 */
[----:B0-----:R-:W0:Y:S01]  /*0290*/  S2R R2, SR_CTAID.Y ;  /* 0x0000000000027919 */ /* 0x001e220000002600 */
[----:B------:R-:W0:Y:S01]  /*02a0*/  LDC.64 R12, c[0x0][0x398] ;  /* 0x0000e600ff0c7b82 */ /* 0x000e220000000a00 */
[----:B------:R-:W-:Y:S01]  /*02b0*/  IMAD R9, R0, 0x1800, RZ ;  /* 0x0000180000097824 */ /* 0x000fe200078e02ff */
[----:B------:R-:W-:Y:S01]  /*02c0*/  BSSY.RECONVERGENT B0, `(.L_x_47) ;  /* 0x0000025000007945 */ /* 0x000fe20003800200 */
[----:B------:R-:W1:Y:S03]  /*02d0*/  S2R R3, SR_TID.X ;  /* 0x0000000000037919 */ /* 0x000e660000002100 */
[----:B------:R-:W-:Y:S01]  /*02e0*/  IADD3 R8, P0, PT, R9, R4, RZ ;  /* 0x0000000409087210 */ /* 0x000fe20007f1e0ff */
[----:B------:R-:W2:Y:S01]  /*02f0*/  S2R R10, SR_CgaCtaId ;  /* 0x00000000000a7919 */ /* 0x000ea20000008800 */
[----:B------:R-:W3:Y:S01]  /*0300*/  LDC.64 R14, c[0x0][0x3a0] ;  /* 0x0000e800ff0e7b82 */ /* 0x000ee20000000a00 */
[----:B------:R-:W-:-:S02]  /*0310*/  SEL R4, R11, RZ, !P1 ;  /* 0x000000ff0b047207 */ /* 0x000fc40004800000 */
        /* <DEDUP_REMOVED lines=26> */
.L_x_49:
[----:B------:R-:W-:Y:S01]  /*04c0*/  @P0 ELECT P1, URZ, PT ;  /* 0x0000000000ff082f */ /* 0x000fe20003820000 */
[----:B------:R1:W-:-:S12]  /*04d0*/  UBLKCP.S.G [UR6], [UR4], UR10 ;  /* 0x00000006040073ba */ /* 0x0003d8000800020a */
[----:B------:R-:W-:Y:S02]  /*04e0*/  @P1 PLOP3.LUT P0, PT, P1, PT, PT, 0x8, 0x80 ;  /* 0x000000000080181c */ /* 0x000fe40000f0e170 */
[----:B------:R-:W-:-:S11]  /*04f0*/  PLOP3.LUT P1, PT, PT, PT, PT, 0x8, 0x80 ;  /* 0x000000000080781c */ /* 0x000fd60003f2e170 */
[----:B-1----:R-:W-:Y:S05]  /*0500*/  @P0 BRA.U.ANY `(.L_x_49) ;  /* 0xfffffffd00ec0947 */ /* 0x002fea000393ffff */
.L_x_48:
[----:B------:R-:W-:Y:S05]  /*0510*/  BSYNC.RECONVERGENT B0 ;  /* 0x0000000000007941 */ /* 0x000fea0003800200 */
.L_x_47:
[----:B------:R-:W-:Y:S01]  /*0520*/  BAR.SYNC.DEFER_BLOCKING 0x0 ;  /* 0x0000000000007b1d */ /* 0x000fe20000010000 */
[----:B------:R-:W-:Y:S02]  /*0530*/  MOV R5, 0x400 ;  /* 0x0000040000057802 */ /* 0x000fe40000000f00 */
[----:B0-----:R-:W-:Y:S02]  /*0540*/  SHF.L.U32 R6, RZ, 0x1f, RZ ;  /* 0x0000001fff067819 */ /* 0x001fe400000006ff */
[----:B------:R-:W-:-:S07]  /*0550*/  LEA R5, R10, R5, 0x18 ;  /* 0x000000050a057211 */ /* 0x000fce00078ec0ff */
.L_x_50:
[----:B0-----:R0:W1:Y:S02]  /*0560*/  SYNCS.PHASECHK.TRANS64.TRYWAIT P0, [R5+URZ+0x9000], R6 ;  /* 0x00900006050075a7 */ /* 0x00106400080011ff */
[----:B-1----:R-:W-:Y:S05]  /*0570*/  @!P0 NANOSLEEP.SYNCS 0x989680 ;  /* 0x009896800000895d */ /* 0x002fea0003900000 */
[----:B------:R-:W1:Y:S02]  /*0580*/  @!P0 SYNCS.PHASECHK.TRANS64 P0, [R5+URZ+0x9000], R6 ;  /* 0x00900006050085a7 */ /* 0x000e6400080010ff */
[----:B-1----:R-:W-:Y:S05]  /*0590*/  @!P0 BRA `(.L_x_50) ;  /* 0xfffffffc00f08947 */ /* 0x002fea000383ffff */
[C---:B------:R-:W-:Y:S01]  /*05a0*/  IMAD.SHL.U32 R33, R3.reuse, 0x10, RZ ;  /* 0x0000001003217824 */ /* 0x040fe200078e00ff */
[--C-:B0-----:R-:W-:Y:S01]  /*05b0*/  SHF.R.U32.HI R6, RZ, 0x7, R3.reuse ;  /* 0x00000007ff067819 */ /* 0x101fe20000011603 */
[----:B------:R-:W0:Y:S01]  /*05c0*/  LDCU UR4, c[0x0][0x3d8] ;  /* 0x00007b00ff0477ac */ /* 0x000e220008000800 */
[----:B------:R-:W-:Y:S01]  /*05d0*/  IMAD.SHL.U32 R40, R3, 0x2, RZ ;  /* 0x0000000203287824 */ /* 0x000fe200078e00ff */
[----:B------:R-:W-:Y:S02]  /*05e0*/  VIADDMNMX R42, R7, -R32, 0x40, PT ;  /* 0x00000040072a7446 */ /* 0x000fe40003800920 */
[C---:B------:R-:W-:Y:S02]  /*05f0*/  LOP3.LUT R9, R33.reuse, 0x7f0, RZ, 0xc0, !PT ;  /* 0x000007f021097812 */ /* 0x040fe400078ec0ff */
[----:B------:R-:W-:Y:S02]  /*0600*/  LOP3.LUT R37, R33, 0x40, RZ, 0xc0, !PT ;  /* 0x0000004021257812 */ /* 0x000fe400078ec0ff */
[----:B------:R-:W-:Y:S01]  /*0610*/  SHF.R.U32.HI R32, RZ, 0x1, R3 ;  /* 0x00000001ff207819 */ /* 0x000fe20000011603 */
[----:B------:R-:W-:Y:S01]  /*0620*/  IMAD R6, R6, 0x3000, R9 ;  /* 0x0000300006067824 */ /* 0x000fe200078e0209 */
[----:B------:R-:W-:-:S02]  /*0630*/  LOP3.LUT R37, R37, 0x8, R40, 0xf8, !PT ;  /* 0x0000000825257812 */ /* 0x000fc400078ef828 */
[----:B------:R-:W-:Y:S01]  /*0640*/  LOP3.LUT R32, R32, 0x8, RZ, 0xc0, !PT ;  /* 0x0000000820207812 */ /* 0x000fe200078ec0ff */
[----:B------:R-:W-:Y:S01]  /*0650*/  IMAD.IADD R36, R5, 0x1, R6 ;  /* 0x0000000105247824 */ /* 0x000fe200078e0206 */
[----:B------:R-:W-:Y:S01]  /*0660*/  SHF.R.U32.HI R7, RZ, 0x2, R3 ;  /* 0x00000002ff077819 */ /* 0x000fe20000011603 */
[----:B------:R-:W-:-:S03]  /*0670*/  IMAD.SHL.U32 R6, R3, 0x8, RZ ;  /* 0x0000000803067824 */ /* 0x000fc600078e00ff */
[----:B------:R-:W0:Y:S01]  /*0680*/  LDS.128 R8, [R36] ;  /* 0x0000000024087984 */ /* 0x000e220000000c00 */
[----:B------:R-:W-:Y:S02]  /*0690*/  ISETP.GE.AND P0, PT, R7, R42, PT ;  /* 0x0000002a0700720c */ /* 0x000fe40003f06270 */
[----:B------:R-:W-:Y:S01]  /*06a0*/  LOP3.LUT R38, R6, 0x1c00, RZ, 0xc0, !PT ;  /* 0x00001c0006267812 */ /* 0x000fe200078ec0ff */
[----:B------:R-:W1:Y:S03]  /*06b0*/  LDS.128 R12, [R36+0x800] ;  /* 0x00080000240c7984 */ /* 0x000e660000000c00 */
[--C-:B------:R-:W-:Y:S01]  /*06c0*/  LOP3.LUT R38, R38, 0x30, R33.reuse, 0xf8, !PT ;  /* 0x0000003026267812 */ /* 0x100fe200078ef821 */
[----:B------:R-:W2:Y:S03]  /*06d0*/  LDS.128 R16, [R36+0x1000] ;  /* 0x0010000024107984 */ /* 0x000ea60000000c00 */
[----:B------:R-:W-:Y:S01]  /*06e0*/  LOP3.LUT R33, R38, 0x80, R33, 0xf8, !PT ;  /* 0x0000008026217812 */ /* 0x000fe200078ef821 */
[----:B------:R-:W3:Y:S03]  /*06f0*/  LDS.128 R20, [R36+0x1800] ;  /* 0x0018000024147984 */ /* 0x000ee60000000c00 */
[----:B------:R-:W-:Y:S01]  /*0700*/  LOP3.LUT R33, R33, 0x300, R6, 0xf8, !PT ;  /* 0x0000030021217812 */ /* 0x000fe200078ef806 */
[----:B------:R-:W4:Y:S04]  /*0710*/  LDS.128 R24, [R36+0x2000] ;  /* 0x0020000024187984 */ /* 0x000f280000000c00 */
[----:B------:R5:W4:Y:S02]  /*0720*/  LDS.128 R28, [R36+0x2800] ;  /* 0x00280000241c7984 */ /* 0x000b240000000c00 */
[----:B-----5:R-:W-:-:S05]  /*0730*/  LOP3.LUT R36, R33, R37, R32, 0xf6, !PT ;  /* 0x0000002521247212 */ /* 0x020fca00078ef620 */
[----:B------:R-:W-:Y:S02]  /*0740*/  IMAD R36, R36, 0x2, R5 ;  /* 0x0000000224247824 */ /* 0x000fe400078e0205 */
[----:B0-----:R-:W-:Y:S01]  /*0750*/  FMUL.FTZ R8, R8, UR4 ;  /* 0x0000000408087c20 */ /* 0x001fe20008410000 */
[----:B------:R-:W-:Y:S01]  /*0760*/  FMUL.FTZ R9, R9, UR4 ;  /* 0x0000000409097c20 */ /* 0x000fe20008410000 */
[----:B------:R-:W-:Y:S01]  /*0770*/  FMUL.FTZ R10, R10, UR4 ;  /* 0x000000040a0a7c20 */ /* 0x000fe20008410000 */
[----:B------:R-:W-:Y:S01]  /*0780*/  FMUL.FTZ R11, R11, UR4 ;  /* 0x000000040b0b7c20 */ /* 0x000fe20008410000 */
[----:B-1----:R-:W-:Y:S01]  /*0790*/  FMUL.FTZ R12, R12, UR4 ;  /* 0x000000040c0c7c20 */ /* 0x002fe20008410000 */
[----:B------:R-:W-:Y:S01]  /*07a0*/  FMUL.FTZ R13, R13, UR4 ;  /* 0x000000040d0d7c20 */ /* 0x000fe20008410000 */
[----:B------:R-:W-:Y:S01]  /*07b0*/  FMUL.FTZ R14, R14, UR4 ;  /* 0x000000040e0e7c20 */ /* 0x000fe20008410000 */
[----:B------:R-:W-:Y:S01]  /*07c0*/  FMUL.FTZ R15, R15, UR4 ;  /* 0x000000040f0f7c20 */ /* 0x000fe20008410000 */
[----:B--2---:R-:W-:Y:S01]  /*07d0*/  FMUL.FTZ R16, R16, UR4 ;  /* 0x0000000410107c20 */ /* 0x004fe20008410000 */
[----:B------:R-:W-:Y:S01]  /*07e0*/  FMUL.FTZ R17, R17, UR4 ;  /* 0x0000000411117c20 */ /* 0x000fe20008410000 */
[----:B------:R-:W-:Y:S01]  /*07f0*/  FMUL.FTZ R18, R18, UR4 ;  /* 0x0000000412127c20 */ /* 0x000fe20008410000 */
[----:B------:R-:W-:Y:S01]  /*0800*/  FMUL.FTZ R19, R19, UR4 ;  /* 0x0000000413137c20 */ /* 0x000fe20008410000 */
[----:B---3--:R-:W-:Y:S01]  /*0810*/  FMUL.FTZ R20, R20, UR4 ;  /* 0x0000000414147c20 */ /* 0x008fe20008410000 */
[----:B------:R-:W-:Y:S01]  /*0820*/  FMUL.FTZ R21, R21, UR4 ;  /* 0x0000000415157c20 */ /* 0x000fe20008410000 */
[----:B------:R-:W-:Y:S01]  /*0830*/  FMUL.FTZ R22, R22, UR4 ;  /* 0x0000000416167c20 */ /* 0x000fe20008410000 */
[----:B------:R-:W-:Y:S01]  /*0840*/  FMUL.FTZ R23, R23, UR4 ;  /* 0x0000000417177c20 */ /* 0x000fe20008410000 */
[----:B----4-:R-:W-:Y:S01]  /*0850*/  FMUL.FTZ R24, R24, UR4 ;  /* 0x0000000418187c20 */ /* 0x010fe20008410000 */
[----:B------:R-:W-:Y:S01]  /*0860*/  FMUL.FTZ R25, R25, UR4 ;  /* 0x0000000419197c20 */ /* 0x000fe20008410000 */
[----:B------:R-:W-:Y:S01]  /*0870*/  FMUL.FTZ R26, R26, UR4 ;  /* 0x000000041a1a7c20 */ /* 0x000fe20008410000 */
[----:B------:R-:W-:Y:S01]  /*0880*/  FMUL.FTZ R27, R27, UR4 ;  /* 0x000000041b1b7c20 */ /* 0x000fe20008410000 */
[----:B------:R-:W-:Y:S01]  /*0890*/  FMUL.FTZ R28, R28, UR4 ;  /* 0x000000041c1c7c20 */ /* 0x000fe20008410000 */
[----:B------:R-:W-:Y:S01]  /*08a0*/  FMUL.FTZ R29, R29, UR4 ;  /* 0x000000041d1d7c20 */ /* 0x000fe20008410000 */
[----:B------:R-:W-:Y:S01]  /*08b0*/  FMUL.FTZ R30, R30, UR4 ;  /* 0x000000041e1e7c20 */ /* 0x000fe20008410000 */
[----:B------:R-:W-:Y:S01]  /*08c0*/  FMUL.FTZ R31, R31, UR4 ;  /* 0x000000041f1f7c20 */ /* 0x000fe20008410000 */
[----:B------:R-:W-:-:S02]  /*08d0*/  F2FP.F16.F32.PACK_AB R8, R9, R8 ;  /* 0x000000080908723e */ /* 0x000fc400000000ff */
[----:B------:R-:W-:Y:S02]  /*08e0*/  F2FP.F16.F32.PACK_AB R9, R11, R10 ;  /* 0x0000000a0b09723e */ /* 0x000fe400000000ff */
[----:B------:R-:W-:Y:S02]  /*08f0*/  F2FP.F16.F32.PACK_AB R10, R13, R12 ;  /* 0x0000000c0d0a723e */ /* 0x000fe400000000ff */
[----:B------:R-:W-:Y:S02]  /*0900*/  F2FP.F16.F32.PACK_AB R11, R15, R14 ;  /* 0x0000000e0f0b723e */ /* 0x000fe400000000ff */
[----:B------:R-:W-:Y:S02]  /*0910*/  F2FP.F16.F32.PACK_AB R12, R17, R16 ;  /* 0x00000010110c723e */ /* 0x000fe400000000ff */
[----:B------:R-:W-:Y:S01]  /*0920*/  F2FP.F16.F32.PACK_AB R13, R19, R18 ;  /* 0x00000012130d723e */ /* 0x000fe200000000ff */
[----:B------:R0:W-:Y:S01]  /*0930*/  STSM.16.M88.4 [R36+0x6000], R8 ;  /* 0x0060000824007844 */ /* 0x0001e20000000200 */
[----:B------:R-:W-:-:S02]  /*0940*/  F2FP.F16.F32.PACK_AB R14, R21, R20 ;  /* 0x00000014150e723e */ /* 0x000fc400000000ff */
[----:B------:R-:W-:Y:S02]  /*0950*/  F2FP.F16.F32.PACK_AB R15, R23, R22 ;  /* 0x00000016170f723e */ /* 0x000fe400000000ff */
[----:B------:R-:W-:Y:S02]  /*0960*/  F2FP.F16.F32.PACK_AB R16, R25, R24 ;  /* 0x000000181910723e */ /* 0x000fe400000000ff */
[----:B------:R-:W-:Y:S01]  /*0970*/  F2FP.F16.F32.PACK_AB R17, R27, R26 ;  /* 0x0000001a1b11723e */ /* 0x000fe200000000ff */
[----:B------:R0:W-:Y:S01]  /*0980*/  STSM.16.M88.4 [R36+0x7000], R12 ;  /* 0x0070000c24007844 */ /* 0x0001e20000000200 */
[----:B------:R-:W-:Y:S02]  /*0990*/  F2FP.F16.F32.PACK_AB R18, R29, R28 ;  /* 0x0000001c1d12723e */ /* 0x000fe400000000ff */
[----:B------:R-:W-:-:S05]  /*09a0*/  F2FP.F16.F32.PACK_AB R19, R31, R30 ;  /* 0x0000001e1f13723e */ /* 0x000fca00000000ff */
[----:B------:R0:W-:Y:S01]  /*09b0*/  STSM.16.M88.4 [R36+0x8000], R16 ;  /* 0x0080001024007844 */ /* 0x0001e20000000200 */
[----:B------:R-:W-:Y:S06]  /*09c0*/  BAR.SYNC.DEFER_BLOCKING 0x0 ;  /* 0x0000000000007b1d */ /* 0x000fec0000010000 */
[----:B------:R-:W-:Y:S05]  /*09d0*/  @P0 EXIT ;  /* 0x000000000000094d */ /* 0x000fea0003800000 */
[----:B------:R-:W1:Y:S01]  /*09e0*/  LDCU UR4, c[0x0][0x3b4] ;  /* 0x00007680ff0477ac */ /* 0x000e620008000800 */
[C---:B0-----:R-:W-:Y:S01]  /*09f0*/  IMAD.SHL.U32 R9, R3.reuse, 0x4, RZ ;  /* 0x0000000403097824 */ /* 0x041fe200078e00ff */
[C---:B------:R-:W-:Y:S01]  /*0a00*/  LOP3.LUT R8, R6.reuse, 0x8, RZ, 0xc0, !PT ;  /* 0x0000000806087812 */ /* 0x040fe200078ec0ff */
[----:B------:R-:W-:Y:S01]  /*0a10*/  IMAD.SHL.U32 R3, R3, 0x200, RZ ;  /* 0x0000020003037824 */ /* 0x000fe200078e00ff */
[----:B------:R-:W-:Y:S01]  /*0a20*/  LOP3.LUT R16, R6, 0x18, RZ, 0xc0, !PT ;  /* 0x0000001806107812 */ /* 0x000fe200078ec0ff */
[----:B------:R-:W-:Y:S01]  /*0a30*/  VIADD R5, R5, 0x6000 ;  /* 0x0000600005057836 */ /* 0x000fe20000000000 */
[----:B------:R-:W-:Y:S01]  /*0a40*/  LOP3.LUT R11, R8, 0x40, R9, 0xf8, !PT ;  /* 0x00000040080b7812 */ /* 0x000fe200078ef809 */
[----:B------:R-:W0:Y:S01]  /*0a50*/  LDCU.128 UR12, c[0x0][0x3c0] ;  /* 0x00007800ff0c77ac */ /* 0x000e220008000c00 */
[----:B------:R-:W-:Y:S01]  /*0a60*/  LOP3.LUT R8, R9, 0xfb0, RZ, 0xc0, !PT ;  /* 0x00000fb009087812 */ /* 0x000fe200078ec0ff */
[----:B------:R-:W-:Y:S01]  /*0a70*/  IMAD.MOV.U32 R17, RZ, RZ, RZ ;  /* 0x000000ffff117224 */ /* 0x000fe200078e00ff */
[----:B------:R-:W-:Y:S01]  /*0a80*/  LOP3.LUT R11, R11, R32, RZ, 0x3c, !PT ;  /* 0x000000200b0b7212 */ /* 0x000fe200078e3cff */
[----:B------:R-:W2:Y:S01]  /*0a90*/  LDCU.64 UR6, c[0x0][0x3d0] ;  /* 0x00007a00ff0677ac */ /* 0x000ea20008000a00 */
[----:B------:R-:W-:-:S02]  /*0aa0*/  LOP3.LUT R3, R3, 0x400, RZ, 0xc0, !PT ;  /* 0x0000040003037812 */ /* 0x000fc400078ec0ff */
[----:B------:R-:W-:Y:S01]  /*0ab0*/  IADD3 R6, P1, PT, R7, R34, RZ ;  /* 0x0000002207067210 */ /* 0x000fe20007f3e0ff */
[----:B------:R-:W3:Y:S01]  /*0ac0*/  LDCU.64 UR10, c[0x0][0x3a8] ;  /* 0x00007500ff0a77ac */ /* 0x000ee20008000a00 */
[----:B------:R-:W-:Y:S02]  /*0ad0*/  IADD3 R8, PT, PT, R11, R8, R3 ;  /* 0x000000080b087210 */ /* 0x000fe40007ffe003 */
[----:B-1----:R-:W-:Y:S01]  /*0ae0*/  ISETP.GE.AND P0, PT, R16, UR4, PT ;  /* 0x0000000410007c0c */ /* 0x002fe2000bf06270 */
[----:B------:R-:W-:Y:S02]  /*0af0*/  IMAD.X R7, RZ, RZ, R35, P1 ;  /* 0x000000ffff077224 */ /* 0x000fe400008e0623 */
[----:B------:R-:W-:Y:S02]  /*0b00*/  IMAD R5, R8, 0x2, R5 ;  /* 0x0000000208057824 */ /* 0x000fe400078e0205 */
[----:B0-----:R-:W-:-:S03]  /*0b10*/  IMAD.WIDE.U32 R18, R2, UR14, R16 ;  /* 0x0000000e02127c25 */ /* 0x001fc6000f8e0010 */
[----:B------:R-:W0:Y:S01]  /*0b20*/  LDS.128 R8, [R5+0x1000] ;  /* 0x0010000005087984 */ /* 0x000e220000000c00 */
[----:B------:R-:W-:Y:S01]  /*0b30*/  LOP3.LUT R17, R16, 0x40, RZ, 0xfc, !PT ;  /* 0x0000004010117812 */ /* 0x000fe200078efcff */
[----:B------:R-:W-:-:S03]  /*0b40*/  IMAD R19, R2, UR15, R19 ;  /* 0x0000000f02137c24 */ /* 0x000fc6000f8e0213 */
[----:B------:R-:W1:Y:S01]  /*0b50*/  @!P0 LDS.128 R12, [R5] ;  /* 0x00000000050c8984 */ /* 0x000e620000000c00 */
[----:B------:R-:W-:Y:S01]  /*0b60*/  IMAD.WIDE.U32 R2, R0, 0x40, R6 ;  /* 0x0000004000027825 */ /* 0x000fe200078e0006 */
[----:B------:R-:W-:Y:S02]  /*0b70*/  LOP3.LUT R0, R16, 0x20, RZ, 0xfc, !PT ;  /* 0x0000002010007812 */ /* 0x000fe400078efcff */
[----:B------:R-:W-:Y:S01]  /*0b80*/  ISETP.GE.AND P2, PT, R17, UR4, PT ;  /* 0x0000000411007c0c */ /* 0x000fe2000bf46270 */
[----:B--2---:R-:W-:Y:S01]  /*0b90*/  IMAD.WIDE.U32 R18, R4, UR6, R18 ;  /* 0x0000000604127c25 */ /* 0x004fe2000f8e0012 */
[----:B------:R-:W-:-:S03]  /*0ba0*/  ISETP.GE.AND P1, PT, R0, UR4, PT ;  /* 0x0000000400007c0c */ /* 0x000fc6000bf26270 */
[----:B------:R-:W-:Y:S02]  /*0bb0*/  IMAD R3, R3, UR12, RZ ;  /* 0x0000000c03037c24 */ /* 0x000fe4000f8e02ff */
[----:B------:R-:W-:Y:S02]  /*0bc0*/  IMAD R19, R4, UR7, R19 ;  /* 0x0000000704137c24 */ /* 0x000fe4000f8e0213 */
[C---:B------:R-:W-:Y:S02]  /*0bd0*/  IMAD R7, R2.reuse, UR13, R3 ;  /* 0x0000000d02077c24 */ /* 0x040fe4000f8e0203 */
[----:B------:R-:W-:-:S04]  /*0be0*/  IMAD.WIDE.U32 R2, R2, UR12, R18 ;  /* 0x0000000c02027c25 */ /* 0x000fc8000f8e0012 */
[----:B------:R-:W-:Y:S01]  /*0bf0*/  IMAD.IADD R3, R3, 0x1, R7 ;  /* 0x0000000103037824 */ /* 0x000fe200078e0207 */
[----:B---3--:R-:W-:-:S04]  /*0c00*/  LEA R16, P3, R2, UR10, 0x1 ;  /* 0x0000000a02107c11 */ /* 0x008fc8000f8608ff */
[----:B------:R-:W-:-:S05]  /*0c10*/  LEA.HI.X R17, R2, UR11, R3, 0x1, P3 ;  /* 0x0000000b02117c11 */ /* 0x000fca00098f0c03 */
[----:B0-----:R0:W-:Y:S04]  /*0c20*/  @!P1 STG.E.128 desc[UR8][R16.64+0x40], R8 ;  /* 0x0000400810009986 */ /* 0x0011e8000c101d08 */
[----:B-1----:R0:W-:Y:S01]  /*0c30*/  @!P0 STG.E.128 desc[UR8][R16.64], R12 ;  /* 0x0000000c10008986 */ /* 0x0021e2000c101d08 */
[----:B------:R-:W-:Y:S05]  /*0c40*/  @P2 EXIT ;  /* 0x000000000000294d */ /* 0x000fea0003800000 */
[----:B------:R-:W1:Y:S04]  /*0c50*/  LDS.128 R4, [R5+0x2000] ;  /* 0x0020000005047984 */ /* 0x000e680000000c00 */
[----:B-1----:R-:W-:Y:S01]  /*0c60*/  STG.E.128 desc[UR8][R16.64+0x80], R4 ;  /* 0x0000800410007986 */ /* 0x002fe2000c101d08 */
[----:B------:R-:W-:Y:S05]  /*0c70*/  EXIT ;  /* 0x000000000000794d */ /* 0x000fea0003800000 */
.L_x_51:
        /* <DEDUP_REMOVED lines=16> */
.L_x_91:


//--------------------- .text._ZN7cutlass13device_kernelIN5flash11enable_sm90INS1_16FlashAttnBwdSm90INS1_25CollectiveMainloopBwdSm90ILi2ELi2ELi2EN4cute5tupleIJNS5_1CILi1EEES8_S8_EEENS6_IJNS7_ILi64EEENS7_ILi128EEENS7_ILi96EEEEEENS_6half_tEfNS_4arch4Sm90ELb1ELb0ELb1ELb1ELb1ELb1ELb0ELb0ELi2ELi1ELi2ELi1ELb1EEENS1_24CollectiveEpilogueBwdGQAISD_fSG_Li256ELb1ELb1EEENS1_25SingleTileBwdLPTSchedulerILb1ELi128ELb1EEEEEEEEEvNT_6ParamsE --------------------------
	.section	.text._ZN7cutlass13device_kernelIN5flash11enable_sm90INS1_16FlashAttnBwdSm90INS1_25CollectiveMainloopBwdSm90ILi2ELi2ELi2EN4cute5tupleIJNS5_1CILi1EEES8_S8_EEENS6_IJNS7_ILi64EEENS7_ILi128EEENS7_ILi96EEEEEENS_6half_tEfNS_4arch4Sm90ELb1ELb0ELb1ELb1ELb1ELb1ELb0ELb0ELi2ELi1ELi2ELi1ELb1EEENS1_24CollectiveEpilogueBwdGQAISD_fSG_Li256ELb1ELb1EEENS1_25SingleTileBwdLPTSchedulerILb1ELi128ELb1EEEEEEEEEvNT_6ParamsE,"ax",@progbits
	.align	128
.text._ZN7cutlass13device_kernelIN5flash11enable_sm90INS1_16FlashAttnBwdSm90INS1_25CollectiveMainloopBwdSm90ILi2ELi2ELi2EN4cute5tupleIJNS5_1CILi1EEES8_S8_EEENS6_IJNS7_ILi64EEENS7_ILi128EEENS7_ILi96EEEEEENS_6half_tEfNS_4arch4Sm90ELb1ELb0ELb1ELb1ELb1ELb1ELb0ELb0ELi2ELi1ELi2ELi1ELb1EEENS1_24CollectiveEpilogueBwdGQAISD_fSG_Li256ELb1ELb1EEENS1_25SingleTileBwdLPTSchedulerILb1ELi128ELb1EEEEEEEEEvNT_6ParamsE:
        .type           _ZN7cutlass13device_kernelIN5flash11enable_sm90INS1_16FlashAttnBwdSm90INS1_25CollectiveMainloopBwdSm90ILi2ELi2ELi2EN4cute5tupleIJNS5_1CILi1EEES8_S8_EEENS6_IJNS7_ILi64EEENS7_ILi128EEENS7_ILi96EEEEEENS_6half_tEfNS_4arch4Sm90ELb1ELb0ELb1ELb1ELb1ELb1ELb0ELb0ELi2ELi1ELi2ELi1ELb1EEENS1_24CollectiveEpilogueBwdGQAISD_fSG_Li256ELb1ELb1EEENS1_25SingleTileBwdLPTSchedulerILb1ELi128ELb1EEEEEEEEEvNT_6ParamsE,@function
        .size           _ZN7cutlass13device_kernelIN5flash11enable_sm90INS1_16FlashAttnBwdSm90INS1_25CollectiveMainloopBwdSm90ILi2ELi2ELi2EN4cute5tupleIJNS5_1CILi1EEES8_S8_EEENS6_IJNS7_ILi64EEENS7_ILi128EEENS7_ILi96EEEEEENS_6half_tEfNS_4arch4Sm90ELb1ELb0ELb1ELb1ELb1ELb1ELb0ELb0ELi2ELi1ELi2ELi1ELb1EEENS1_24CollectiveEpilogueBwdGQAISD_fSG_Li256ELb1ELb1EEENS1_25SingleTileBwdLPTSchedulerILb1ELi128ELb1EEEEEEEEEvNT_6ParamsE,(.L_x_92 - _ZN7cutlass13device_kernelIN5flash11enable_sm90INS1_16FlashAttnBwdSm90INS1_25CollectiveMainloopBwdSm90ILi2ELi2ELi2EN4cute5tupleIJNS5_1CILi1EEES8_S8_EEENS6_IJNS7_ILi64EEENS7_ILi128EEENS7_ILi96EEEEEENS_6half_tEfNS_4arch4Sm90ELb1ELb0ELb1ELb1ELb1ELb1ELb0ELb0ELi2ELi1ELi2ELi1ELb1EEENS1_24CollectiveEpilogueBwdGQAISD_fSG_Li256ELb1ELb1EEENS1_25SingleTileBwdLPTSchedulerILb1ELi128ELb1EEEEEEEEEvNT_6ParamsE)
        .other          _ZN7cutlass13device_kernelIN5flash11enable_sm90INS1_16FlashAttnBwdSm90INS1_25CollectiveMainloopBwdSm90ILi2ELi2ELi2EN4cute5tupleIJNS5_1CILi1EEES8_S8_EEENS6_IJNS7_ILi64EEENS7_ILi128EEENS7_ILi96EEEEEENS_6half_tEfNS_4arch4Sm90ELb1ELb0ELb1ELb1ELb1ELb1ELb0ELb0ELi2ELi1ELi2ELi1ELb1EEENS1_24CollectiveEpilogueBwdGQAISD_fSG_Li256ELb1ELb1EEENS1_25SingleTileBwdLPTSchedulerILb1ELi128ELb1EEEEEEEEEvNT_6ParamsE,@"STO_CUDA_ENTRY STV_DEFAULT"
_ZN7cutlass13device_kernelIN5flash11enable_sm90INS1_16FlashAttnBwdSm90INS1_25CollectiveMainloopBwdSm90ILi2ELi2ELi2EN4cute5tupleIJNS5_1CILi1EEES8_S8_EEENS6_IJNS7_ILi64EEENS7_ILi128EEENS7_ILi96EEEEEENS_6half_tEfNS_4arch4Sm90ELb1ELb0ELb1ELb1ELb1ELb1ELb0ELb0ELi2ELi1ELi2ELi1ELb1EEENS1_24CollectiveEpilogueBwdGQAISD_fSG_Li256ELb1ELb1EEENS1_25SingleTileBwdLPTSchedulerILb1ELi128ELb1EEEEEEEEEvNT_6ParamsE:
[----:B------:R-:W-:Y:S01]  /*0000*/  LDC R1, c[0x0][0x37c] ;  /* 0x0000df00ff017b82 */ /* 0x000fe20000000800 */
[----:B------:R-:W-:Y:S05]  /*0010*/  EXIT ;  /* 0x000000000000794d */ /* 0x000fea0003800000 */
.L_x_52:
        /* <DEDUP_REMOVED lines=14> */
.L_x_92:


//--------------------- .text._ZN7cutlass13device_kernelIN5flash22FlashAttnBwdPreprocessIN4cute5tupleIJNS3_1CILi64EEENS5_ILi96EEEEEENS_6half_tEfNS_4arch4Sm90ELb1ELb1EEEEEvNT_6ParamsE --------------------------
	.section	.text._ZN7cutlass13device_kernelIN5flash22FlashAttnBwdPreprocessIN4cute5tupleIJNS3_1CILi64EEENS5_ILi96EEEEEENS_6half_tEfNS_4arch4Sm90ELb1ELb1EEEEEvNT_6ParamsE,"ax",@progbits
	.align	128
.text._ZN7cutlass13device_kernelIN5flash22FlashAttnBwdPreprocessIN4cute5tupleIJNS3_1CILi64EEENS5_ILi96EEEEEENS_6half_tEfNS_4arch4Sm90ELb1ELb1EEEEEvNT_6ParamsE:
        .type           _ZN7cutlass13device_kernelIN5flash22FlashAttnBwdPreprocessIN4cute5tupleIJNS3_1CILi64EEENS5_ILi96EEEEEENS_6half_tEfNS_4arch4Sm90ELb1ELb1EEEEEvNT_6ParamsE,@function
        .size           _ZN7cutlass13device_kernelIN5flash22FlashAttnBwdPreprocessIN4cute5tupleIJNS3_1CILi64EEENS5_ILi96EEEEEENS_6half_tEfNS_4arch4Sm90ELb1ELb1EEEEEvNT_6ParamsE,(.L_x_93 - _ZN7cutlass13device_kernelIN5flash22FlashAttnBwdPreprocessIN4cute5tupleIJNS3_1CILi64EEENS5_ILi96EEEEEENS_6half_tEfNS_4arch4Sm90ELb1ELb1EEEEEvNT_6ParamsE)
        .other          _ZN7cutlass13device_kernelIN5flash22FlashAttnBwdPreprocessIN4cute5tupleIJNS3_1CILi64EEENS5_ILi96EEEEEENS_6half_tEfNS_4arch4Sm90ELb1ELb1EEEEEvNT_6ParamsE,@"STO_CUDA_ENTRY STV_DEFAULT"
_ZN7cutlass13device_kernelIN5flash22FlashAttnBwdPreprocessIN4cute5tupleIJNS3_1CILi64EEENS5_ILi96EEEEEENS_6half_tEfNS_4arch4Sm90ELb1ELb1EEEEEvNT_6ParamsE:
[----:B------:R-:W-:Y:S08]  /*0000*/  LDC R1, c[0x0][0x37c] ;  /* 0x0000df00ff017b82 */ /* 0x000ff00000000800 */
[----:B------:R-:W0:Y:S01]  /*0010*/  LDC.64 R8, c[0x0][0x460] ;  /* 0x00011800ff087b82 */ /* 0x000e220000000a00 */
[----:B------:R-:W1:Y:S01]  /*0020*/  S2R R0, SR_CTAID.X ;  /* 0x0000000000007919 */ /* 0x000e620000002500 */
[----:B------:R-:W2:Y:S01]  /*0030*/  LDCU.64 UR4, c[0x0][0x358] ;  /* 0x00006b00ff0477ac */ /* 0x000ea20008000a00 */
[----:B------:R-:W3:Y:S05]  /*0040*/  S2R R3, SR_CTAID.Z ;  /* 0x0000000000037919 */ /* 0x000eea0000002700 */
[----:B------:R-:W4:Y:S01]  /*0050*/  S2UR UR6, SR_CTAID.Y ;  /* 0x00000000000679c3 */ /* 0x000f220000002600 */
[----:B0-----:R-:W-:-:S04]  /*0060*/  ISETP.NE.U32.AND P0, PT, R8, RZ, PT ;  /* 0x000000ff0800720c */ /* 0x001fc80003f05070 */
[----:B------:R-:W-:-:S13]  /*0070*/  ISETP.NE.AND.EX P1, PT, R9, RZ, PT, P0 ;  /* 0x000000ff0900720c */ /* 0x000fda0003f25300 */
[----:B-1234-:R-:W-:Y:S05]  /*0080*/  @P1 BRA `(.L_x_53) ;  /* 0x0000000000241947 */ /* 0x01efea0003800000 */
[----:B------:R-:W0:Y:S01]  /*0090*/  LDCU.64 UR8, c[0x0][0x468] ;  /* 0x00008d00ff0877ac */ /* 0x000e220008000a00 */
[----:B------:R-:W-:Y:S01]  /*00a0*/  HFMA2 R2, -RZ, RZ, 0, 0 ;  /* 0x00000000ff027431 */ /* 0x000fe200000001ff */
[----:B------:R-:W-:Y:S01]  /*00b0*/  CS2R R34, SRZ ;  /* 0x0000000000227805 */ /* 0x000fe2000001ff00 */
[----:B------:R-:W1:Y:S01]  /*00c0*/  LDCU UR7, c[0x0][0x388] ;  /* 0x00007100ff0777ac */ /* 0x000e620008000800 */
[----:B0-----:R-:W-:-:S04]  /*00d0*/  UISETP.NE.U32.AND UP0, UPT, UR8, URZ, UPT ;  /* 0x000000ff0800728c */ /* 0x001fc8000bf05070 */
[----:B------:R-:W-:Y:S01]  /*00e0*/  UISETP.NE.AND.EX UP0, UPT, UR9, URZ, UPT, UP0 ;  /* 0x000000ff0900728c */ /* 0x000fe2000bf05300 */
[----:B-1----:R-:W-:-:S08]  /*00f0*/  MOV R4, UR7 ;  /* 0x0000000700047c02 */ /* 0x002fd00008000f00 */
[----:B------:R-:W-:Y:S05]  /*0100*/  BRA.U !UP0, `(.L_x_54) ;  /* 0x00000001084c7547 */ /* 0x000fea000b800000 */
[----:B------:R-:W-:Y:S05]  /*0110*/  BRA `(.L_x_55) ;  /* 0x0000000000307947 */ /* 0x000fea0003800000 */
.L_x_53:
[----:B------:R-:W0:Y:S01]  /*0120*/  LDC.64 R6, c[0x0][0x460] ;  /* 0x00011800ff067b82 */ /* 0x000e220000000a00 */
[----:B------:R-:W1:Y:S01]  /*0130*/  LDCU.64 UR8, c[0x0][0x468] ;  /* 0x00008d00ff0877ac */ /* 0x000e620008000a00 */
[----:B0-----:R-:W-:-:S05]  /*0140*/  IMAD.WIDE.U32 R6, R3, 0x4, R6 ;  /* 0x0000000403067825 */ /* 0x001fca00078e0006 */
[----:B------:R-:W2:Y:S01]  /*0150*/  LDG.E R34, desc[UR4][R6.64] ;  /* 0x0000000406227981 */ /* 0x000ea2000c1e1900 */
[----:B-1----:R-:W-:-:S04]  /*0160*/  UISETP.NE.U32.AND UP0, UPT, UR8, URZ, UPT ;  /* 0x000000ff0800728c */ /* 0x002fc8000bf05070 */
[----:B------:R-:W-:Y:S01]  /*0170*/  UISETP.NE.AND.EX UP0, UPT, UR9, URZ, UPT, UP0 ;  /* 0x000000ff0900728c */ /* 0x000fe2000bf05300 */
[----:B--2---:R-:W-:Y:S02]  /*0180*/  LEA R2, R3, R34, 0x6 ;  /* 0x0000002203027211 */ /* 0x004fe400078e30ff */
[----:B------:R-:W-:Y:S02]  /*0190*/  SHF.R.S32.HI R35, RZ, 0x1f, R34 ;  /* 0x0000001fff237819 */ /* 0x000fe40000011422 */
[----:B------:R-:W-:-:S04]  /*01a0*/  SHF.R.S32.HI R5, RZ, 0x1f, R2 ;  /* 0x0000001fff057819 */ /* 0x000fc80000011402 */
[----:B------:R-:W-:-:S04]  /*01b0*/  LEA.HI R2, R5, R2, RZ, 0x6 ;  /* 0x0000000205027211 */ /* 0x000fc800078f30ff */
[----:B------:R-:W-:Y:S01]  /*01c0*/  LOP3.LUT R2, R2, 0xffffffc0, RZ, 0xc0, !PT ;  /* 0xffffffc002027812 */ /* 0x000fe200078ec0ff */
[----:B------:R-:W-:Y:S06]  /*01d0*/  BRA.U !UP0, `(.L_x_56) ;  /* 0x0000000108107547 */ /* 0x000fec000b800000 */
.L_x_55:
[----:B------:R-:W0:Y:S02]  /*01e0*/  LDC.64 R4, c[0x0][0x468] ;  /* 0x00011a00ff047b82 */ /* 0x000e240000000a00 */
[----:B0-----:R-:W-:-:S06]  /*01f0*/  IMAD.WIDE.U32 R4, R3, 0x4, R4 ;  /* 0x0000000403047825 */ /* 0x001fcc00078e0004 */
[----:B------:R0:W5:Y:S01]  /*0200*/  LDG.E R4, desc[UR4][R4.64] ;  /* 0x0000000404047981 */ /* 0x000162000c1e1900 */
[----:B------:R-:W-:Y:S05]  /*0210*/  BRA `(.L_x_54) ;  /* 0x0000000000087947 */ /* 0x000fea0003800000 */
.L_x_56:
[----:B------:R-:W2:Y:S02]  /*0220*/  LDG.E R7, desc[UR4][R6.64+0x4] ;  /* 0x0000040406077981 */ /* 0x000ea4000c1e1900 */
[----:B--2---:R-:W-:-:S07]  /*0230*/  IADD3 R4, PT, PT, -R34, R7, RZ ;  /* 0x0000000722047210 */ /* 0x004fce0007ffe1ff */
.L_x_54:
[----:B0-----:R-:W0:Y:S01]  /*0240*/  S2R R5, SR_TID.X ;  /* 0x0000000000057919 */ /* 0x001e220000002100 */
[----:B------:R-:W-:Y:S02]  /*0250*/  SHF.L.U32 R6, R0, 0x6, RZ ;  /* 0x0000000600067819 */ /* 0x000fe400000006ff */
[----:B------:R-:W-:Y:S02]  /*0260*/  ISETP.NE.AND.EX P0, PT, R9, RZ, PT, P0 ;  /* 0x000000ff0900720c */ /* 0x000fe40003f05300 */
[----:B-----5:R-:W-:-:S13]  /*0270*/  ISETP.GT.AND P2, PT, R4, R6, PT ;  /* 0x000000060400720c */ /* 0x020fda0003f44270 */
[----:B------:R-:W-:Y:S05]  /*0280*/  @!P2 EXIT P0 ;  /* 0x000000000000a94d */ /* 0x000fea0000000000 */
[----:B------:R-:W-:Y:S01]  /*0290*/  IADD3 R32, PT, PT, -R6, R4, RZ ;  /* 0x0000000406207210 */ /* 0x000fe20007ffe1ff */
[----:B------:R-:W1:Y:S01]  /*02a0*/  LDC.64 R10, c[0x0][0x400] ;  /* 0x00010000ff0a7b82 */ /* 0x000e620000000a00 */
[----:B------:R-:W-:Y:S02]  /*02b0*/  SEL R7, R3, RZ, !P1 ;  /* 0x000000ff03077207 */ /* 0x000fe40004800000 */
[C---:B0-----:R-:W-:Y:S02]  /*02c0*/  ISETP.GE.AND P0, PT, R5.reuse, R32, PT ;  /* 0x000000200500720c */ /* 0x041fe40003f06270 */
[----:B------:R-:W-:Y:S02]  /*02d0*/  MOV R33, 0x7f800000 ;  /* 0x7f80000000217802 */ /* 0x000fe40000000f00 */
[----:B------:R-:W-:Y:S01]  /*02e0*/  ISETP.GT.U32.OR P0, PT, R5, 0x3f, P0 ;  /* 0x0000003f0500780c */ /* 0x000fe20000704470 */
[----:B------:R-:W0:-:S12]  /*02f0*/  LDC.64 R12, c[0x0][0x408] ;  /* 0x00010200ff0c7b82 */ /* 0x000e180000000a00 */
[----:B------:R-:W-:Y:S01]  /*0300*/  @!P0 IADD3 R9, PT, PT, R6, R5, RZ ;  /* 0x0000000506098210 */ /* 0x000fe20007ffe0ff */
[----:B------:R-:W2:Y:S03]  /*0310*/  @!P0 LDC.64 R16, c[0x0][0x3f8] ;  /* 0x0000fe00ff108b82 */ /* 0x000ea60000000a00 */
[----:B------:R-:W-:-:S04]  /*0320*/  @!P0 IADD3 R8, P2, PT, R9, R34, RZ ;  /* 0x0000002209088210 */ /* 0x000fc80007f5e0ff */
[----:B------:R-:W-:-:S03]  /*0330*/  @!P0 IADD3.X R9, PT, PT, RZ, R35, RZ, P2, !PT ;  /* 0x00000023ff098210 */ /* 0x000fc600017fe4ff */
[----:B-1----:R-:W-:-:S04]  /*0340*/  @!P0 IMAD.WIDE.U32 R8, R10, UR6, R8 ;  /* 0x000000060a088c25 */ /* 0x002fc8000f8e0008 */
[----:B------:R-:W-:Y:S02]  /*0350*/  @!P0 IMAD R9, R11, UR6, R9 ;  /* 0x000000060b098c24 */ /* 0x000fe4000f8e0209 */
[----:B0-----:R-:W-:-:S04]  /*0360*/  @!P0 IMAD.WIDE.U32 R8, R7, R12, R8 ;  /* 0x0000000c07088225 */ /* 0x001fc800078e0008 */
[----:B------:R-:W-:Y:S01]  /*0370*/  @!P0 IMAD R9, R7, R13, R9 ;  /* 0x0000000d07098224 */ /* 0x000fe200078e0209 */
[C---:B--2---:R-:W-:Y:S02]  /*0380*/  @!P0 LEA R16, P1, R8.reuse, R16, 0x2 ;  /* 0x0000001008108211 */ /* 0x044fe400078210ff */
[----:B------:R-:W-:Y:S02]  /*0390*/  SHF.R.U32.HI R45, RZ, 0x2, R5 ;  /* 0x00000002ff2d7819 */ /* 0x000fe40000011605 */
[----:B------:R-:W-:-:S05]  /*03a0*/  @!P0 LEA.HI.X R17, R8, R17, R9, 0x2, P1 ;  /* 0x0000001108118211 */ /* 0x000fca00008f1409 */
[----:B------:R0:W5:Y:S01]  /*03b0*/  @!P0 LDG.E R33, desc[UR4][R16.64] ;  /* 0x0000000410218981 */ /* 0x000162000c1e1900 */
[----:B------:R-:W-:Y:S01]  /*03c0*/  ISETP.GE.AND P0, PT, R45, R32, PT ;  /* 0x000000202d00720c */ /* 0x000fe20003f06270 */
[----:B------:R-:W-:Y:S01]  /*03d0*/  BSSY.RECONVERGENT B0, `(.L_x_57) ;  /* 0x000002b000007945 */ /* 0x000fe20003800200 */
[----:B------:R-:W-:Y:S02]  /*03e0*/  SHF.L.U32 R36, R5, 0x3, RZ ;  /* 0x0000000305247819 */ /* 0x000fe400000006ff */
[----:B------:R-:W-:Y:S02]  /*03f0*/  CS2R R8, SRZ ;  /* 0x0000000000087805 */ /* 0x000fe4000001ff00 */
[----:B------:R-:W-:Y:S02]  /*0400*/  CS2R R10, SRZ ;  /* 0x00000000000a7805 */ /* 0x000fe4000001ff00 */
[----:B------:R-:W-:Y:S02]  /*0410*/  CS2R R12, SRZ ;  /* 0x00000000000c7805 */ /* 0x000fe4000001ff00 */
[----:B------:R-:W-:-:S02]  /*0420*/  LOP3.LUT R36, R36, 0x18, RZ, 0xc0, !PT ;  /* 0x0000001824247812 */ /* 0x000fc400078ec0ff */
        /* <DEDUP_REMOVED lines=13> */
[----:B------:R-:W-:Y:S01]  /*0500*/  HFMA2 R37, -RZ, RZ, 0, 0 ;  /* 0x00000000ff257431 */ /* 0x000fe200000001ff */
[----:B------:R-:W1:Y:S01]  /*0510*/  LDCU.64 UR8, c[0x0][0x398] ;  /* 0x00007300ff0877ac */ /* 0x000e620008000a00 */
[----:B------:R-:W2:Y:S05]  /*0520*/  LDCU UR7, c[0x0][0x38c] ;  /* 0x00007180ff0777ac */ /* 0x000eaa0008000800 */
[----:B------:R-:W3:Y:S01]  /*0530*/  LDC.64 R40, c[0x0][0x3a8] ;  /* 0x0000ea00ff287b82 */ /* 0x000ee20000000a00 */
[----:B------:R-:W4:Y:S01]  /*0540*/  LDCU.64 UR10, c[0x0][0x380] ;  /* 0x00007000ff0a77ac */ /* 0x000f220008000a00 */
[----:B0-----:R-:W-:Y:S01]  /*0550*/  IMAD.WIDE.U32 R42, R38, UR6, R36 ;  /* 0x00000006262a7c25 */ /* 0x001fe2000f8e0024 */
[----:B------:R-:W-:-:S02]  /*0560*/  IADD3 R38, P1, PT, R45, R34, RZ ;  /* 0x000000222d267210 */ /* 0x000fc40007f3e0ff */
[----:B--2---:R-:W-:Y:S01]  /*0570*/  ISETP.GE.AND P2, PT, R44, UR7, PT ;  /* 0x000000072c007c0c */ /* 0x004fe2000bf46270 */
[----:B------:R-:W-:Y:S01]  /*0580*/  IMAD R43, R39, UR6, R43 ;  /* 0x00000006272b7c24 */ /* 0x000fe2000f8e022b */
[----:B------:R-:W-:Y:S02]  /*0590*/  IADD3.X R39, PT, PT, RZ, R35, RZ, P1, !PT ;  /* 0x00000023ff277210 */ /* 0x000fe40000ffe4ff */
[----:B------:R-:W-:Y:S01]  /*05a0*/  ISETP.GE.AND P1, PT, R36, UR7, PT ;  /* 0x0000000724007c0c */ /* 0x000fe2000bf26270 */
[----:B---3--:R-:W-:Y:S01]  /*05b0*/  IMAD.WIDE.U32 R42, R7, R40, R42 ;  /* 0x00000028072a7225 */ /* 0x008fe200078e002a */
[----:B------:R-:W-:-:S03]  /*05c0*/  ISETP.GE.AND P3, PT, R46, UR7, PT ;  /* 0x000000072e007c0c */ /* 0x000fc6000bf66270 */
[----:B------:R-:W-:-:S04]  /*05d0*/  IMAD.WIDE.U32 R38, R0, 0x40, R38 ;  /* 0x0000004000267825 */ /* 0x000fc800078e0026 */
[----:B------:R-:W-:Y:S02]  /*05e0*/  IMAD R43, R7, R41, R43 ;  /* 0x00000029072b7224 */ /* 0x000fe400078e022b */
        /* <DEDUP_REMOVED lines=9> */
.L_x_58:
[----:B------:R-:W-:Y:S05]  /*0680*/  BSYNC.RECONVERGENT B0 ;  /* 0x0000000000007941 */ /* 0x000fea0003800200 */
.L_x_57:
[----:B------:R-:W-:Y:S04]  /*0690*/  BSSY.RECONVERGENT B0, `(.L_x_59) ;  /* 0x000001b000007945 */ /* 0x000fe80003800200 */
[----:B------:R-:W-:Y:S05]  /*06a0*/  @P0 BRA `(.L_x_60) ;  /* 0x0000000000640947 */ /* 0x000fea0003800000 */
[----:B0-----:R-:W0:Y:S01]  /*06b0*/  LDC.64 R38, c[0x0][0x3c0] ;  /* 0x0000f000ff267b82 */ /* 0x001e220000000a00 */
[----:B------:R-:W1:Y:S01]  /*06c0*/  LDCU.128 UR8, c[0x0][0x3b0] ;  /* 0x00007600ff0877ac */ /* 0x000e620008000c00 */
[----:B------:R-:W-:Y:S01]  /*06d0*/  MOV R42, R36 ;  /* 0x00000024002a7202 */ /* 0x000fe20000000f00 */
[----:B------:R-:W-:Y:S01]  /*06e0*/  HFMA2 R43, -RZ, RZ, 0, 0 ;  /* 0x00000000ff2b7431 */ /* 0x000fe200000001ff */
[----:B------:R-:W-:Y:S01]  /*06f0*/  IADD3 R34, P0, PT, R45, R34, RZ ;  /* 0x000000222d227210 */ /* 0x000fe20007f1e0ff */
[----:B------:R-:W2:Y:S03]  /*0700*/  LDCU UR7, c[0x0][0x38c] ;  /* 0x00007180ff0777ac */ /* 0x000ea60008000800 */
[----:B------:R-:W3:Y:S01]  /*0710*/  LDC.64 R40, c[0x0][0x3c8] ;  /* 0x0000f200ff287b82 */ /* 0x000ee20000000a00 */
[----:B------:R-:W-:-:S03]  /*0720*/  IADD3.X R35, PT, PT, RZ, R35, RZ, P0, !PT ;  /* 0x00000023ff237210 */ /* 0x000fc600007fe4ff */
[----:B------:R-:W-:-:S04]  /*0730*/  IMAD.WIDE.U32 R34, R0, 0x40, R34 ;  /* 0x0000004000227825 */ /* 0x000fc800078e0022 */
[----:B-1----:R-:W-:-:S04]  /*0740*/  IMAD R35, R35, UR10, RZ ;  /* 0x0000000a23237c24 */ /* 0x002fc8000f8e02ff */
[----:B------:R-:W-:Y:S01]  /*0750*/  IMAD R35, R34, UR11, R35 ;  /* 0x0000000b22237c24 */ /* 0x000fe2000f8e0223 */
[----:B--2---:R-:W-:Y:S01]  /*0760*/  ISETP.GE.AND P2, PT, R44, UR7, PT ;  /* 0x000000072c007c0c */ /* 0x004fe2000bf46270 */
[----:B0-----:R-:W-:Y:S01]  /*0770*/  IMAD.WIDE.U32 R42, R38, UR6, R42 ;  /* 0x00000006262a7c25 */ /* 0x001fe2000f8e002a */
[----:B------:R-:W-:Y:S02]  /*0780*/  ISETP.GE.AND P1, PT, R36, UR7, PT ;  /* 0x0000000724007c0c */ /* 0x000fe4000bf26270 */
[----:B------:R-:W-:Y:S01]  /*0790*/  ISETP.GE.AND P3, PT, R46, UR7, PT ;  /* 0x000000072e007c0c */ /* 0x000fe2000bf66270 */
[----:B------:R-:W-:Y:S02]  /*07a0*/  IMAD R43, R39, UR6, R43 ;  /* 0x00000006272b7c24 */ /* 0x000fe4000f8e022b */
[----:B---3--:R-:W-:-:S04]  /*07b0*/  IMAD.WIDE.U32 R42, R7, R40, R42 ;  /* 0x00000028072a7225 */ /* 0x008fc800078e002a */
[----:B------:R-:W-:Y:S02]  /*07c0*/  IMAD R43, R7, R41, R43 ;  /* 0x00000029072b7224 */ /* 0x000fe400078e022b */
[----:B------:R-:W-:-:S03]  /*07d0*/  IMAD.WIDE.U32 R42, R34, UR10, R42 ;  /* 0x0000000a222a7c25 */ /* 0x000fc6000f8e002a */
[----:B------:R-:W-:Y:S02]  /*07e0*/  LEA R34, P0, R42, UR8, 0x1 ;  /* 0x000000082a227c11 */ /* 0x000fe4000f8008ff */
[----:B------:R-:W-:-:S04]  /*07f0*/  IADD3 R35, PT, PT, R43, R35, RZ ;  /* 0x000000232b237210 */ /* 0x000fc80007ffe0ff */
[----:B------:R-:W-:-:S05]  /*0800*/  LEA.HI.X R35, R42, UR9, R35, 0x1, P0 ;  /* 0x000000092a237c11 */ /* 0x000fca00080f0c23 */
[----:B------:R1:W5:Y:S04]  /*0810*/  @!P1 LDG.E.128 R20, desc[UR4][R34.64] ;  /* 0x0000000422149981 */ /* 0x000368000c1e1d00 */
[----:B------:R1:W5:Y:S04]  /*0820*/  @!P2 LDG.E.128 R24, desc[UR4][R34.64+0x40] ;  /* 0x000040042218a981 */ /* 0x000368000c1e1d00 */
[----:B------:R1:W5:Y:S02]  /*0830*/  @!P3 LDG.E.128 R28, desc[UR4][R34.64+0x80] ;  /* 0x00008004221cb981 */ /* 0x000364000c1e1d00 */
.L_x_60:
[----:B------:R-:W-:Y:S05]  /*0840*/  BSYNC.RECONVERGENT B0 ;  /* 0x0000000000007941 */ /* 0x000fea0003800200 */
.L_x_59:
[----:B-1---5:R-:W-:Y:S01]  /*0850*/  HADD2.F32 R34, -RZ, R8.H1_H1 ;  /* 0x30000008ff227230 */ /* 0x022fe20000004100 */
[----:B------:R-:W-:Y:S01]  /*0860*/  ISETP.NE.AND P1, PT, R36, RZ, PT ;  /* 0x000000ff2400720c */ /* 0x000fe20003f25270 */
[----:B------:R-:W-:Y:S01]  /*0870*/  HADD2.F32 R37, -RZ, R20.H1_H1 ;  /* 0x30000014ff257230 */ /* 0x000fe20000004100 */
        /* <DEDUP_REMOVED lines=25> */
[----:B------:R-:W-:Y:S01]  /*0a10*/  HADD2.F32 R12, -RZ, R12.H1_H1 ;  /* 0x3000000cff0c7230 */ /* 0x000fe20000004100 */
[----:B------:R-:W-:Y:S01]  /*0a20*/  SHF.R.S32.HI R20, RZ, 0x1f, R2 ;  /* 0x0000001fff147819 */ /* 0x000fe20000011402 */
        /* <DEDUP_REMOVED lines=30> */
[----:B------:R-:W-:Y:S01]  /*0c10*/  IADD3 R15, PT, PT, R4, 0x3f, RZ ;  /* 0x0000003f040f7810 */ /* 0x000fe20007ffe0ff */
        /* <DEDUP_REMOVED lines=14> */
[----:B------:R-:W-:-:S03]  /*0d00*/  IMAD R14, R2, 0x60, RZ ;  /* 0x00000060020e7824 */ /* 0x000fc600078e02ff */
[----:B------:R-:W-:Y:S01]  /*0d10*/  FFMA.FTZ R19, R19, R10, R8 ;  /* 0x0000000a13137223 */ /* 0x000fe20000010008 */
[----:B------:R-:W-:-:S04]  /*0d20*/  SHF.R.S32.HI R10, RZ, 0x1f, R15 ;  /* 0x0000001fff0a7819 */ /* 0x000fc8000001140f */
[----:B------:R-:W0:Y:S01]  /*0d30*/  SHFL.BFLY PT, R8, R19, 0x2, 0x1f ;  /* 0x0c401f0013087f89 */ /* 0x000e2200000e0000 */
[----:B------:R-:W-:-:S04]  /*0d40*/  LEA.HI R10, R10, R15, RZ, 0x6 ;  /* 0x0000000f0a0a7211 */ /* 0x000fc800078f30ff */
[----:B------:R-:W-:-:S04]  /*0d50*/  LOP3.LUT R10, R10, 0xffffffc0, RZ, 0xc0, !PT ;  /* 0xffffffc00a0a7812 */ /* 0x000fc800078ec0ff */
[----:B------:R-:W-:Y:S02]  /*0d60*/  IADD3 R12, PT, PT, R6, R15, -R10 ;  /* 0x0000000f060c7210 */ /* 0x000fe40007ffe80a */
[----:B------:R-:W1:Y:S02]  /*0d70*/  LDC.64 R10, c[0x0][0x440] ;  /* 0x00011000ff0a7b82 */ /* 0x000e640000000a00 */
[----:B------:R-:W-:Y:S01]  /*0d80*/  IADD3 R12, PT, PT, R15, -R12, RZ ;  /* 0x8000000c0f0c7210 */ /* 0x000fe20007ffe0ff */
[----:B------:R-:W-:-:S03]  /*0d90*/  IMAD R15, R0, 0x600, R5 ;  /* 0x00000600000f7824 */ /* 0x000fc600078e0205 */
[----:B------:R-:W-:Y:S02]  /*0da0*/  ISETP.GE.AND P0, PT, R5, R12, PT ;  /* 0x0000000c0500720c */ /* 0x000fe40003f06270 */
[----:B------:R-:W-:Y:S02]  /*0db0*/  LEA R12, P2, R15, R14, 0x2 ;  /* 0x0000000e0f0c7211 */ /* 0x000fe400078410ff */
[----:B------:R-:W-:Y:S01]  /*0dc0*/  ISETP.GT.U32.OR P0, PT, R5, 0x3f, P0 ;  /* 0x0000003f0500780c */ /* 0x000fe20000704470 */
[----:B0-----:R-:W-:Y:S02]  /*0dd0*/  FADD.FTZ R4, R19, R8 ;  /* 0x0000000813047221 */ /* 0x001fe40000010000 */
[----:B------:R-:W0:Y:S03]  /*0de0*/  LDC.64 R8, c[0x0][0x448] ;  /* 0x00011200ff087b82 */ /* 0x000e260000000a00 */
[----:B------:R-:W2:Y:S02]  /*0df0*/  SHFL.BFLY PT, R13, R4, 0x1, 0x1f ;  /* 0x0c201f00040d7f89 */ /* 0x000ea400000e0000 */
[----:B--2---:R-:W-:Y:S01]  /*0e00*/  FADD.FTZ R4, R4, R13 ;  /* 0x0000000d04047221 */ /* 0x004fe20000010000 */
[----:B------:R-:W-:Y:S01]  /*0e10*/  LEA.HI.X.SX32 R13, R14, RZ, 0x1, P2 ;  /* 0x000000ff0e0d7211 */ /* 0x000fe200010f0eff */
[----:B------:R-:W-:Y:S06]  /*0e20*/  @P1 BRA `(.L_x_62) ;  /* 0x00000000003c1947 */ /* 0x000fec0003800000 */
[----:B------:R-:W2:Y:S01]  /*0e30*/  LDC.64 R16, c[0x0][0x3e8] ;  /* 0x0000fa00ff107b82 */ /* 0x000ea20000000a00 */
[----:B------:R-:W-:Y:S01]  /*0e40*/  IADD3 R15, PT, PT, R6, R45, RZ ;  /* 0x0000002d060f7210 */ /* 0x000fe20007ffe0ff */
[----:B------:R-:W3:Y:S03]  /*0e50*/  LDCU.64 UR8, c[0x0][0x3f0] ;  /* 0x00007e00ff0877ac */ /* 0x000ee60008000a00 */
[----:B------:R-:W-:Y:S01]  /*0e60*/  IADD3 R14, P1, PT, R15, R2, RZ ;  /* 0x000000020f0e7210 */ /* 0x000fe20007f3e0ff */
[----:B------:R-:W4:Y:S03]  /*0e70*/  LDCU.64 UR10, c[0x0][0x3d0] ;  /* 0x00007a00ff0a77ac */ /* 0x000f260008000a00 */
[----:B------:R-:W-:Y:S02]  /*0e80*/  IADD3.X R15, PT, PT, RZ, R20, RZ, P1, !PT ;  /* 0x00000014ff0f7210 */ /* 0x000fe40000ffe4ff */
[----:B------:R-:W-:Y:S01]  /*0e90*/  ISETP.GE.AND P1, PT, R45, R32, PT ;  /* 0x000000202d00720c */ /* 0x000fe20003f26270 */
[----:B--2---:R-:W-:-:S04]  /*0ea0*/  IMAD.WIDE.U32 R14, R16, UR6, R14 ;  /* 0x00000006100e7c25 */ /* 0x004fc8000f8e000e */
[----:B------:R-:W-:Y:S02]  /*0eb0*/  IMAD R15, R17, UR6, R15 ;  /* 0x00000006110f7c24 */ /* 0x000fe4000f8e020f */
[----:B---3--:R-:W-:-:S04]  /*0ec0*/  IMAD.WIDE.U32 R14, R7, UR8, R14 ;  /* 0x00000008070e7c25 */ /* 0x008fc8000f8e000e */
[----:B------:R-:W-:Y:S01]  /*0ed0*/  IMAD R15, R7, UR9, R15 ;  /* 0x00000009070f7c24 */ /* 0x000fe2000f8e020f */
[----:B----4-:R-:W-:-:S04]  /*0ee0*/  LEA R16, P2, R14, UR10, 0x2 ;  /* 0x0000000a0e107c11 */ /* 0x010fc8000f8410ff */
[----:B------:R-:W-:Y:S02]  /*0ef0*/  LEA.HI.X R17, R14, UR11, R15, 0x2, P2 ;  /* 0x0000000b0e117c11 */ /* 0x000fe400090f140f */
[----:B------:R-:W-:-:S05]  /*0f00*/  FSEL R15, R4, RZ, !P1 ;  /* 0x000000ff040f7208 */ /* 0x000fca0004800000 */
[----:B------:R2:W-:Y:S02]  /*0f10*/  STG.E desc[UR4][R16.64], R15 ;  /* 0x0000000f10007986 */ /* 0x0005e4000c101904 */
.L_x_62:
[----:B------:R-:W-:Y:S05]  /*0f20*/  BSYNC.RECONVERGENT B0 ;  /* 0x0000000000007941 */ /* 0x000fea0003800200 */
.L_x_61:
[----:B------:R-:W-:Y:S04]  /*0f30*/  BSSY.RECONVERGENT B0, `(.L_x_63) ;  /* 0x0000012000007945 */ /* 0x000fe80003800200 */
[----:B------:R-:W-:Y:S05]  /*0f40*/  @P0 BRA `(.L_x_64) ;  /* 0x0000000000400947 */ /* 0x000fea0003800000 */
[----:B--2---:R-:W2:Y:S01]  /*0f50*/  LDC.64 R16, c[0x0][0x418] ;  /* 0x00010600ff107b82 */ /* 0x004ea20000000a00 */
[----:B------:R-:W-:Y:S01]  /*0f60*/  IADD3 R15, PT, PT, R6, R5, RZ ;  /* 0x00000005060f7210 */ /* 0x000fe20007ffe0ff */
[----:B------:R-:W3:Y:S03]  /*0f70*/  LDCU.64 UR8, c[0x0][0x420] ;  /* 0x00008400ff0877ac */ /* 0x000ee60008000a00 */
[----:B------:R-:W-:Y:S01]  /*0f80*/  IADD3 R14, P0, PT, R15, R2, RZ ;  /* 0x000000020f0e7210 */ /* 0x000fe20007f1e0ff */
[C---:B------:R-:W-:Y:S02]  /*0f90*/  FMUL.FTZ R2, R33.reuse, 1.4426950216293334961 ;  /* 0x3fb8aa3b21027820 */ /* 0x040fe40000410000 */
[----:B------:R-:W4:Y:S01]  /*0fa0*/  LDC.64 R18, c[0x0][0x410] ;  /* 0x00010400ff127b82 */ /* 0x000f220000000a00 */
[----:B------:R-:W-:Y:S02]  /*0fb0*/  IADD3.X R15, PT, PT, RZ, R20, RZ, P0, !PT ;  /* 0x00000014ff0f7210 */ /* 0x000fe400007fe4ff */
[----:B------:R-:W-:Y:S01]  /*0fc0*/  FSETP.NEU.FTZ.AND P0, PT, R33, -INF , PT ;  /* 0xff8000002100780b */ /* 0x000fe20003f1d000 */
[----:B--2---:R-:W-:-:S04]  /*0fd0*/  IMAD.WIDE.U32 R14, R16, UR6, R14 ;  /* 0x00000006100e7c25 */ /* 0x004fc8000f8e000e */
[----:B------:R-:W-:Y:S02]  /*0fe0*/  IMAD R15, R17, UR6, R15 ;  /* 0x00000006110f7c24 */ /* 0x000fe4000f8e020f */
[----:B---3--:R-:W-:-:S04]  /*0ff0*/  IMAD.WIDE.U32 R14, R7, UR8, R14 ;  /* 0x00000008070e7c25 */ /* 0x008fc8000f8e000e */
[----:B------:R-:W-:Y:S01]  /*1000*/  IMAD R4, R7, UR9, R15 ;  /* 0x0000000907047c24 */ /* 0x000fe2000f8e020f */
[----:B----4-:R-:W-:Y:S02]  /*1010*/  LEA R16, P1, R14, R18, 0x2 ;  /* 0x000000120e107211 */ /* 0x010fe400078210ff */
[----:B------:R-:W-:Y:S02]  /*1020*/  FSEL R15, R2, RZ, P0 ;  /* 0x000000ff020f7208 */ /* 0x000fe40000000000 */
[----:B------:R-:W-:-:S05]  /*1030*/  LEA.HI.X R17, R14, R19, R4, 0x2, P1 ;  /* 0x000000130e117211 */ /* 0x000fca00008f1404 */
[----:B------:R3:W-:Y:S04]  /*1040*/  STG.E desc[UR4][R16.64], R15 ;  /* 0x0000000f10007986 */ /* 0x0007e8000c101904 */
.L_x_64:
[----:B------:R-:W-:Y:S05]  /*1050*/  BSYNC.RECONVERGENT B0 ;  /* 0x0000000000007941 */ /* 0x000fea0003800200 */
.L_x_63:
[----:B------:R-:W4:Y:S01]  /*1060*/  LDCU.64 UR10, c[0x0][0x458] ;  /* 0x00008b00ff0a77ac */ /* 0x000f220008000a00 */
[----:B-1----:R-:W-:Y:S01]  /*1070*/  IMAD.WIDE.U32 R12, R10, UR6, R12 ;  /* 0x000000060a0c7c25 */ /* 0x002fe2000f8e000c */
[----:B------:R-:W1:Y:S03]  /*1080*/  LDCU.64 UR8, c[0x0][0x428] ;  /* 0x00008500ff0877ac */ /* 0x000e660008000a00 */
[----:B------:R-:W-:Y:S02]  /*1090*/  IMAD R13, R11, UR6, R13 ;  /* 0x000000060b0d7c24 */ /* 0x000fe4000f8e020d */
[----:B0-----:R-:W-:-:S04]  /*10a0*/  IMAD.WIDE.U32 R10, R7, R8, R12 ;  /* 0x00000008070a7225 */ /* 0x001fc800078e000c */
[----:B------:R-:W-:Y:S01]  /*10b0*/  IMAD R9, R7, R9, R11 ;  /* 0x0000000907097224 */ /* 0x000fe200078e020b */
[----:B----4-:R-:W-:-:S04]  /*10c0*/  ISETP.NE.U32.AND P0, PT, RZ, UR10, PT ;  /* 0x0000000aff007c0c */ /* 0x010fc8000bf05070 */
[----:B------:R-:W-:Y:S02]  /*10d0*/  ISETP.NE.AND.EX P0, PT, RZ, UR11, PT, P0 ;  /* 0x0000000bff007c0c */ /* 0x000fe4000bf05300 */
[C---:B-1----:R-:W-:Y:S02]  /*10e0*/  LEA R6, P1, R10.reuse, UR8, 0x2 ;  /* 0x000000080a067c11 */ /* 0x042fe4000f8210ff */
        /* <DEDUP_REMOVED lines=9> */
[----:B0-----:R-:W0:Y:S01]  /*1180*/  LDC R7, c[0x0][0x390] ;  /* 0x0000e400ff077b82 */ /* 0x001e220000000800 */
[----:B------:R-:W1:Y:S07]  /*1190*/  LDCU UR7, c[0x0][0x450] ;  /* 0x00008a00ff0777ac */ /* 0x000e6e0008000800 */
[----:B------:R-:W4:Y:S01]  /*11a0*/  LDC.64 R4, c[0x0][0x458] ;  /* 0x00011600ff047b82 */ /* 0x000f220000000a00 */
[----:B-1----:R-:W-:-:S04]  /*11b0*/  IMAD R0, R0, UR7, R3 ;  /* 0x0000000700007c24 */ /* 0x002fc8000f8e0203 */
[----:B0-----:R-:W-:-:S04]  /*11c0*/  IMAD R3, R0, R7, UR6 ;  /* 0x0000000600037e24 */ /* 0x001fc8000f8e0207 */
[----:B----4-:R-:W-:-:S05]  /*11d0*/  IMAD.WIDE R2, R3, 0x4, R4 ;  /* 0x0000000403027825 */ /* 0x010fca00078e0204 */
[----:B------:R-:W-:Y:S01]  /*11e0*/  STG.E desc[UR4][R2.64], RZ ;  /* 0x000000ff02007986 */ /* 0x000fe2000c101904 */
[----:B------:R-:W-:Y:S05]  /*11f0*/  EXIT ;  /* 0x000000000000794d */ /* 0x000fea0003800000 */
.L_x_65:
        /* <DEDUP_REMOVED lines=16> */
.L_x_93:


//--------------------- .nv.shared._ZN7cutlass13device_kernelIN5flash11enable_sm90INS1_16FlashAttnBwdSm90INS1_25CollectiveMainloopBwdSm90ILi2ELi2ELi2EN4cute5tupleIJNS5_1CILi1EEES8_S8_EEENS6_IJNS7_ILi64EEENS7_ILi128EEENS7_ILi96EEEEEENS_6half_tEfNS_4arch4Sm90ELb0ELb0ELb1ELb0ELb0ELb1ELb0ELb0ELi2ELi1ELi2ELi1ELb1EEENS1_21CollectiveEpilogueBwdISD_SE_SG_Li256ELb0ELb0ELi1EEENS1_19SingleTileSchedulerILb0ELb0ELb0ELi128EEEEEEEEEvNT_6ParamsE --------------------------
	.section	.nv.shared._ZN7cutlass13device_kernelIN5flash11enable_sm90INS1_16FlashAttnBwdSm90INS1_25CollectiveMainloopBwdSm90ILi2ELi2ELi2EN4cute5tupleIJNS5_1CILi1EEES8_S8_EEENS6_IJNS7_ILi64EEENS7_ILi128EEENS7_ILi96EEEEEENS_6half_tEfNS_4arch4Sm90ELb0ELb0ELb1ELb0ELb0ELb1ELb0ELb0ELi2ELi1ELi2ELi1ELb1EEENS1_21CollectiveEpilogueBwdISD_SE_SG_Li256ELb0ELb0ELi1EEENS1_19SingleTileSchedulerILb0ELb0ELb0ELi128EEEEEEEEEvNT_6ParamsE,"aw",@nobits
	.sectionflags	@""
	.align	16
	.zero		1024


//--------------------- .nv.shared.reserved.0     --------------------------
	.section	.nv.shared.reserved.0,"aw",@nobits
	.weak		__nv_reservedSMEM_offset_0_alias
	.size		__nv_reservedSMEM_offset_0_alias, 0, 64
	.other		__nv_reservedSMEM_offset_0_alias,@"STO_CUDA_RESERVED_SHARED STV_DEFAULT"
__nv_reservedSMEM_offset_0_alias:
	.zero		0
	.zero		64


//--------------------- .nv.global                --------------------------
	.section	.nv.global,"aw",@nobits
.nv.global:
	.type		_ZN73_INTERNAL_81be74fe_37_flash_bwd_hdim96_fp16_softcap_sm90_cu_f3e6f9ee_31464cute1_E,@object
	.size		_ZN73_INTERNAL_81be74fe_37_flash_bwd_hdim96_fp16_softcap_sm90_cu_f3e6f9ee_31464cute1_E,(_ZN73_INTERNAL_81be74fe_37_flash_bwd_hdim96_fp16_softcap_sm90_cu_f3e6f9ee_31464cuda3std3__45__cpo6cbeginE - _ZN73_INTERNAL_81be74fe_37_flash_bwd_hdim96_fp16_softcap_sm90_cu_f3e6f9ee_31464cute1_E)
_ZN73_INTERNAL_81be74fe_37_flash_bwd_hdim96_fp16_softcap_sm90_cu_f3e6f9ee_31464cute1_E:
	.zero		1
	.type		_ZN73_INTERNAL_81be74fe_37_flash_bwd_hdim96_fp16_softcap_sm90_cu_f3e6f9ee_31464cuda3std3__45__cpo6cbeginE,@object
	.size		_ZN73_INTERNAL_81be74fe_37_flash_bwd_hdim96_fp16_softcap_sm90_cu_f3e6f9ee_31464cuda3std3__45__cpo6cbeginE,(_ZN73_INTERNAL_81be74fe_37_flash_bwd_hdim96_fp16_softcap_sm90_cu_f3e6f9ee_31464cuda3std3__48in_placeE - _ZN73_INTERNAL_81be74fe_37_flash_bwd_hdim96_fp16_softcap_sm90_cu_f3e6f9ee_31464cuda3std3__45__cpo6cbeginE)
_ZN73_INTERNAL_81be74fe_37_flash_bwd_hdim96_fp16_softcap_sm90_cu_f3e6f9ee_31464cuda3std3__45__cpo6cbeginE:
	.zero		1
	.type		_ZN73_INTERNAL_81be74fe_37_flash_bwd_hdim96_fp16_softcap_sm90_cu_f3e6f9ee_31464cuda3std3__48in_placeE,@object
	.size		_ZN73_INTERNAL_81be74fe_37_flash_bwd_hdim96_fp16_softcap_sm90_cu_f3e6f9ee_31464cuda3std3__48in_placeE,(_ZN73_INTERNAL_81be74fe_37_flash_bwd_hdim96_fp16_softcap_sm90_cu_f3e6f9ee_31464cuda3std6ranges3__45__cpo9iter_moveE - _ZN73_INTERNAL_81be74fe_37_flash_bwd_hdim96_fp16_softcap_sm90_cu_f3e6f9ee_31464cuda3std3__48in_placeE)
_ZN73_INTERNAL_81be74fe_37_flash_bwd_hdim96_fp16_softcap_sm90_cu_f3e6f9ee_31464cuda3std3__48in_placeE:
	.zero		1
	.type		_ZN73_INTERNAL_81be74fe_37_flash_bwd_hdim96_fp16_softcap_sm90_cu_f3e6f9ee_31464cuda3std6ranges3__45__cpo9iter_moveE,@object
	.size		_ZN73_INTERNAL_81be74fe_37_flash_bwd_hdim96_fp16_softcap_sm90_cu_f3e6f9ee_31464cuda3std6ranges3__45__cpo9iter_moveE,(_ZN73_INTERNAL_81be74fe_37_flash_bwd_hdim96_fp16_softcap_sm90_cu_f3e6f9ee_31464cuda3std3__45__cpo5beginE - _ZN73_INTERNAL_81be74fe_37_flash_bwd_hdim96_fp16_softcap_sm90_cu_f3e6f9ee_31464cuda3std6ranges3__45__cpo9iter_moveE)
_ZN73_INTERNAL_81be74fe_37_flash_bwd_hdim96_fp16_softcap_sm90_cu_f3e6f9ee_31464cuda3std6ranges3__45__cpo9iter_moveE:
	.zero		1
	.type		_ZN73_INTERNAL_81be74fe_37_flash_bwd_hdim96_fp16_softcap_sm90_cu_f3e6f9ee_31464cuda3std3__45__cpo5beginE,@object
	.size		_ZN73_INTERNAL_81be74fe_37_flash_bwd_hdim96_fp16_softcap_sm90_cu_f3e6f9ee_31464cuda3std3__45__cpo5beginE,(_ZN73_INTERNAL_81be74fe_37_flash_bwd_hdim96_fp16_softcap_sm90_cu_f3e6f9ee_31464cuda3std3__475_GLOBAL__N__81be74fe_37_flash_bwd_hdim96_fp16_softcap_sm90_cu_f3e6f9ee_31466ignoreE - _ZN73_INTERNAL_81be74fe_37_flash_bwd_hdim96_fp16_softcap_sm90_cu_f3e6f9ee_31464cuda3std3__45__cpo5beginE)
_ZN73_INTERNAL_81be74fe_37_flash_bwd_hdim96_fp16_softcap_sm90_cu_f3e6f9ee_31464cuda3std3__45__cpo5beginE:
	.zero		1
	.type		_ZN73_INTERNAL_81be74fe_37_flash_bwd_hdim96_fp16_softcap_sm90_cu_f3e6f9ee_31464cuda3std3__475_GLOBAL__N__81be74fe_37_flash_bwd_hdim96_fp16_softcap_sm90_cu_f3e6f9ee_31466ignoreE,@object
	.size		_ZN73_INTERNAL_81be74fe_37_flash_bwd_hdim96_fp16_softcap_sm90_cu_f3e6f9ee_31464cuda3std3__475_GLOBAL__N__81be74fe_37_flash_bwd_hdim96_fp16_softcap_sm90_cu_f3e6f9ee_31466ignoreE,(_ZN73_INTERNAL_81be74fe_37_flash_bwd_hdim96_fp16_softcap_sm90_cu_f3e6f9ee_31464cute7productE - _ZN73_INTERNAL_81be74fe_37_flash_bwd_hdim96_fp16_softcap_sm90_cu_f3e6f9ee_31464cuda3std3__475_GLOBAL__N__81be74fe_37_flash_bwd_hdim96_fp16_softcap_sm90_cu_f3e6f9ee_31466ignoreE)
_ZN73_INTERNAL_81be74fe_37_flash_bwd_hdim96_fp16_softcap_sm90_cu_f3e6f9ee_31464cuda3std3__475_GLOBAL__N__81be74fe_37_flash_bwd_hdim96_fp16_softcap_sm90_cu_f3e6f9ee_31466ignoreE:
	.zero		1
	.type		_ZN73_INTERNAL_81be74fe_37_flash_bwd_hdim96_fp16_softcap_sm90_cu_f3e6f9ee_31464cute7productE,@object
	.size		_ZN73_INTERNAL_81be74fe_37_flash_bwd_hdim96_fp16_softcap_sm90_cu_f3e6f9ee_31464cute7productE,(_ZN73_INTERNAL_81be74fe_37_flash_bwd_hdim96_fp16_softcap_sm90_cu_f3e6f9ee_31464cuda3std3__45__cpo3endE - _ZN73_INTERNAL_81be74fe_37_flash_bwd_hdim96_fp16_softcap_sm90_cu_f3e6f9ee_31464cute7productE)
_ZN73_INTERNAL_81be74fe_37_flash_bwd_hdim96_fp16_softcap_sm90_cu_f3e6f9ee_31464cute7productE:
	.zero		1
	.type		_ZN73_INTERNAL_81be74fe_37_flash_bwd_hdim96_fp16_softcap_sm90_cu_f3e6f9ee_31464cuda3std3__45__cpo3endE,@object
	.size		_ZN73_INTERNAL_81be74fe_37_flash_bwd_hdim96_fp16_softcap_sm90_cu_f3e6f9ee_31464cuda3std3__45__cpo3endE,(_ZN73_INTERNAL_81be74fe_37_flash_bwd_hdim96_fp16_softcap_sm90_cu_f3e6f9ee_31464cuda3std3__419piecewise_constructE - _ZN73_INTERNAL_81be74fe_37_flash_bwd_hdim96_fp16_softcap_sm90_cu_f3e6f9ee_31464cuda3std3__45__cpo3endE)
_ZN73_INTERNAL_81be74fe_37_flash_bwd_hdim96_fp16_softcap_sm90_cu_f3e6f9ee_31464cuda3std3__45__cpo3endE:
	.zero		1
	.type		_ZN73_INTERNAL_81be74fe_37_flash_bwd_hdim96_fp16_softcap_sm90_cu_f3e6f9ee_31464cuda3std3__419piecewise_constructE,@object
	.size		_ZN73_INTERNAL_81be74fe_37_flash_bwd_hdim96_fp16_softcap_sm90_cu_f3e6f9ee_31464cuda3std3__419piecewise_constructE,(_ZN73_INTERNAL_81be74fe_37_flash_bwd_hdim96_fp16_softcap_sm90_cu_f3e6f9ee_31464cuda3std3__45__cpo4cendE - _ZN73_INTERNAL_81be74fe_37_flash_bwd_hdim96_fp16_softcap_sm90_cu_f3e6f9ee_31464cuda3std3__419piecewise_constructE)
_ZN73_INTERNAL_81be74fe_37_flash_bwd_hdim96_fp16_softcap_sm90_cu_f3e6f9ee_31464cuda3std3__419piecewise_constructE:
	.zero		1
	.type		_ZN73_INTERNAL_81be74fe_37_flash_bwd_hdim96_fp16_softcap_sm90_cu_f3e6f9ee_31464cuda3std3__45__cpo4cendE,@object
	.size		_ZN73_INTERNAL_81be74fe_37_flash_bwd_hdim96_fp16_softcap_sm90_cu_f3e6f9ee_31464cuda3std3__45__cpo4cendE,(_ZN73_INTERNAL_81be74fe_37_flash_bwd_hdim96_fp16_softcap_sm90_cu_f3e6f9ee_31464cuda3std6ranges3__45__cpo4swapE - _ZN73_INTERNAL_81be74fe_37_flash_bwd_hdim96_fp16_softcap_sm90_cu_f3e6f9ee_31464cuda3std3__45__cpo4cendE)
_ZN73_INTERNAL_81be74fe_37_flash_bwd_hdim96_fp16_softcap_sm90_cu_f3e6f9ee_31464cuda3std3__45__cpo4cendE:
	.zero		1
	.type		_ZN73_INTERNAL_81be74fe_37_flash_bwd_hdim96_fp16_softcap_sm90_cu_f3e6f9ee_31464cuda3std6ranges3__45__cpo4swapE,@object
	.size		_ZN73_INTERNAL_81be74fe_37_flash_bwd_hdim96_fp16_softcap_sm90_cu_f3e6f9ee_31464cuda3std6ranges3__45__cpo4swapE,(.L_7 - _ZN73_INTERNAL_81be74fe_37_flash_bwd_hdim96_fp16_softcap_sm90_cu_f3e6f9ee_31464cuda3std6ranges3__45__cpo4swapE)
_ZN73_INTERNAL_81be74fe_37_flash_bwd_hdim96_fp16_softcap_sm90_cu_f3e6f9ee_31464cuda3std6ranges3__45__cpo4swapE:
	.zero		1
.L_7:


//--------------------- .nv.shared._ZN7cutlass13device_kernelIN5flash11enable_sm90INS1_16FlashAttnBwdSm90INS1_25CollectiveMainloopBwdSm90ILi2ELi2ELi2EN4cute5tupleIJNS5_1CILi1EEES8_S8_EEENS6_IJNS7_ILi64EEENS7_ILi128EEENS7_ILi96EEEEEENS_6half_tEfNS_4arch4Sm90ELb0ELb0ELb1ELb0ELb1ELb1ELb0ELb0ELi2ELi1ELi2ELi1ELb1EEENS1_21CollectiveEpilogueBwdISD_SE_SG_Li256ELb0ELb0ELi1EEENS1_19SingleTileSchedulerILb0ELb0ELb0ELi128EEEEEEEEEvNT_6ParamsE --------------------------
	.section	.nv.shared._ZN7cutlass13device_kernelIN5flash11enable_sm90INS1_16FlashAttnBwdSm90INS1_25CollectiveMainloopBwdSm90ILi2ELi2ELi2EN4cute5tupleIJNS5_1CILi1EEES8_S8_EEENS6_IJNS7_ILi64EEENS7_ILi128EEENS7_ILi96EEEEEENS_6half_tEfNS_4arch4Sm90ELb0ELb0ELb1ELb0ELb1ELb1ELb0ELb0ELi2ELi1ELi2ELi1ELb1EEENS1_21CollectiveEpilogueBwdISD_SE_SG_Li256ELb0ELb0ELi1EEENS1_19SingleTileSchedulerILb0ELb0ELb0ELi128EEEEEEEEEvNT_6ParamsE,"aw",@nobits
	.sectionflags	@""
	.align	16
	.zero		1024


//--------------------- .nv.shared._ZN7cutlass13device_kernelIN5flash11enable_sm90INS1_16FlashAttnBwdSm90INS1_25CollectiveMainloopBwdSm90ILi2ELi2ELi2EN4cute5tupleIJNS5_1CILi1EEES8_S8_EEENS6_IJNS7_ILi64EEENS7_ILi128EEENS7_ILi96EEEEEENS_6half_tEfNS_4arch4Sm90ELb0ELb0ELb1ELb0ELb0ELb1ELb0ELb0ELi2ELi1ELi2ELi1ELb1EEENS1_24CollectiveEpilogueBwdGQAISD_fSG_Li256ELb0ELb0EEENS1_19SingleTileSchedulerILb0ELb0ELb0ELi128EEEEEEEEEvNT_6ParamsE --------------------------
	.section	.nv.shared._ZN7cutlass13device_kernelIN5flash11enable_sm90INS1_16FlashAttnBwdSm90INS1_25CollectiveMainloopBwdSm90ILi2ELi2ELi2EN4cute5tupleIJNS5_1CILi1EEES8_S8_EEENS6_IJNS7_ILi64EEENS7_ILi128EEENS7_ILi96EEEEEENS_6half_tEfNS_4arch4Sm90ELb0ELb0ELb1ELb0ELb0ELb1ELb0ELb0ELi2ELi1ELi2ELi1ELb1EEENS1_24CollectiveEpilogueBwdGQAISD_fSG_Li256ELb0ELb0EEENS1_19SingleTileSchedulerILb0ELb0ELb0ELi128EEEEEEEEEvNT_6ParamsE,"aw",@nobits
	.sectionflags	@""
	.align	16
	.zero		1024


//--------------------- .nv.shared._ZN7cutlass13device_kernelIN5flash11enable_sm90INS1_16FlashAttnBwdSm90INS1_25CollectiveMainloopBwdSm90ILi2ELi2ELi2EN4cute5tupleIJNS5_1CILi1EEES8_S8_EEENS6_IJNS7_ILi64EEENS7_ILi128EEENS7_ILi96EEEEEENS_6half_tEfNS_4arch4Sm90ELb0ELb0ELb1ELb0ELb1ELb1ELb0ELb0ELi2ELi1ELi2ELi1ELb1EEENS1_24CollectiveEpilogueBwdGQAISD_fSG_Li256ELb0ELb1EEENS1_19SingleTileSchedulerILb0ELb0ELb0ELi128EEEEEEEEEvNT_6ParamsE --------------------------
	.section	.nv.shared._ZN7cutlass13device_kernelIN5flash11enable_sm90INS1_16FlashAttnBwdSm90INS1_25CollectiveMainloopBwdSm90ILi2ELi2ELi2EN4cute5tupleIJNS5_1CILi1EEES8_S8_EEENS6_IJNS7_ILi64EEENS7_ILi128EEENS7_ILi96EEEEEENS_6half_tEfNS_4arch4Sm90ELb0ELb0ELb1ELb0ELb1ELb1ELb0ELb0ELi2ELi1ELi2ELi1ELb1EEENS1_24CollectiveEpilogueBwdGQAISD_fSG_Li256ELb0ELb1EEENS1_19SingleTileSchedulerILb0ELb0ELb0ELi128EEEEEEEEEvNT_6ParamsE,"aw",@nobits
	.sectionflags	@""
	.align	16
	.zero		1024


//--------------------- .nv.shared._ZN7cutlass13device_kernelIN5flash11enable_sm90INS1_16FlashAttnBwdSm90INS1_25CollectiveMainloopBwdSm90ILi2ELi2ELi2EN4cute5tupleIJNS5_1CILi1EEES8_S8_EEENS6_IJNS7_ILi64EEENS7_ILi128EEENS7_ILi96EEEEEENS_6half_tEfNS_4arch4Sm90ELb0ELb0ELb1ELb1ELb0ELb1ELb0ELb0ELi2ELi1ELi2ELi1ELb1EEENS1_21CollectiveEpilogueBwdISD_SE_SG_Li256ELb1ELb0ELi1EEENS1_19SingleTileSchedulerILb1ELb0ELb0ELi128EEEEEEEEEvNT_6ParamsE --------------------------
	.section	.nv.shared._ZN7cutlass13device_kernelIN5flash11enable_sm90INS1_16FlashAttnBwdSm90INS1_25CollectiveMainloopBwdSm90ILi2ELi2ELi2EN4cute5tupleIJNS5_1CILi1EEES8_S8_EEENS6_IJNS7_ILi64EEENS7_ILi128EEENS7_ILi96EEEEEENS_6half_tEfNS_4arch4Sm90ELb0ELb0ELb1ELb1ELb0ELb1ELb0ELb0ELi2ELi1ELi2ELi1ELb1EEENS1_21CollectiveEpilogueBwdISD_SE_SG_Li256ELb1ELb0ELi1EEENS1_19SingleTileSchedulerILb1ELb0ELb0ELi128EEEEEEEEEvNT_6ParamsE,"aw",@nobits
	.sectionflags	@""
	.align	16
	.zero		1024


//--------------------- .nv.shared._ZN7cutlass13device_kernelIN5flash11enable_sm90INS1_16FlashAttnBwdSm90INS1_25CollectiveMainloopBwdSm90ILi2ELi2ELi2EN4cute5tupleIJNS5_1CILi1EEES8_S8_EEENS6_IJNS7_ILi64EEENS7_ILi128EEENS7_ILi96EEEEEENS_6half_tEfNS_4arch4Sm90ELb0ELb0ELb1ELb1ELb1ELb1ELb0ELb0ELi2ELi1ELi2ELi1ELb1EEENS1_21CollectiveEpilogueBwdISD_SE_SG_Li256ELb1ELb0ELi1EEENS1_19SingleTileSchedulerILb1ELb0ELb0ELi128EEEEEEEEEvNT_6ParamsE --------------------------
	.section	.nv.shared._ZN7cutlass13device_kernelIN5flash11enable_sm90INS1_16FlashAttnBwdSm90INS1_25CollectiveMainloopBwdSm90ILi2ELi2ELi2EN4cute5tupleIJNS5_1CILi1EEES8_S8_EEENS6_IJNS7_ILi64EEENS7_ILi128EEENS7_ILi96EEEEEENS_6half_tEfNS_4arch4Sm90ELb0ELb0ELb1ELb1ELb1ELb1ELb0ELb0ELi2ELi1ELi2ELi1ELb1EEENS1_21CollectiveEpilogueBwdISD_SE_SG_Li256ELb1ELb0ELi1EEENS1_19SingleTileSchedulerILb1ELb0ELb0ELi128EEEEEEEEEvNT_6ParamsE,"aw",@nobits
	.sectionflags	@""
	.align	16
	.zero		1024


//--------------------- .nv.shared._ZN7cutlass13device_kernelIN5flash11enable_sm90INS1_16FlashAttnBwdSm90INS1_25CollectiveMainloopBwdSm90ILi2ELi2ELi2EN4cute5tupleIJNS5_1CILi1EEES8_S8_EEENS6_IJNS7_ILi64EEENS7_ILi128EEENS7_ILi96EEEEEENS_6half_tEfNS_4arch4Sm90ELb0ELb0ELb1ELb1ELb0ELb1ELb0ELb0ELi2ELi1ELi2ELi1ELb1EEENS1_24CollectiveEpilogueBwdGQAISD_fSG_Li256ELb1ELb0EEENS1_19SingleTileSchedulerILb1ELb0ELb0ELi128EEEEEEEEEvNT_6ParamsE --------------------------
	.section	.nv.shared._ZN7cutlass13device_kernelIN5flash11enable_sm90INS1_16FlashAttnBwdSm90INS1_25CollectiveMainloopBwdSm90ILi2ELi2ELi2EN4cute5tupleIJNS5_1CILi1EEES8_S8_EEENS6_IJNS7_ILi64EEENS7_ILi128EEENS7_ILi96EEEEEENS_6half_tEfNS_4arch4Sm90ELb0ELb0ELb1ELb1ELb0ELb1ELb0ELb0ELi2ELi1ELi2ELi1ELb1EEENS1_24CollectiveEpilogueBwdGQAISD_fSG_Li256ELb1ELb0EEENS1_19SingleTileSchedulerILb1ELb0ELb0ELi128EEEEEEEEEvNT_6ParamsE,"aw",@nobits
	.sectionflags	@""
	.align	16
	.zero		1024


//--------------------- .nv.shared._ZN7cutlass13device_kernelIN5flash11enable_sm90INS1_16FlashAttnBwdSm90INS1_25CollectiveMainloopBwdSm90ILi2ELi2ELi2EN4cute5tupleIJNS5_1CILi1EEES8_S8_EEENS6_IJNS7_ILi64EEENS7_ILi128EEENS7_ILi96EEEEEENS_6half_tEfNS_4arch4Sm90ELb0ELb0ELb1ELb1ELb1ELb1ELb0ELb0ELi2ELi1ELi2ELi1ELb1EEENS1_24CollectiveEpilogueBwdGQAISD_fSG_Li256ELb1ELb1EEENS1_19SingleTileSchedulerILb1ELb0ELb0ELi128EEEEEEEEEvNT_6ParamsE --------------------------
	.section	.nv.shared._ZN7cutlass13device_kernelIN5flash11enable_sm90INS1_16FlashAttnBwdSm90INS1_25CollectiveMainloopBwdSm90ILi2ELi2ELi2EN4cute5tupleIJNS5_1CILi1EEES8_S8_EEENS6_IJNS7_ILi64EEENS7_ILi128EEENS7_ILi96EEEEEENS_6half_tEfNS_4arch4Sm90ELb0ELb0ELb1ELb1ELb1ELb1ELb0ELb0ELi2ELi1ELi2ELi1ELb1EEENS1_24CollectiveEpilogueBwdGQAISD_fSG_Li256ELb1ELb1EEENS1_19SingleTileSchedulerILb1ELb0ELb0ELi128EEEEEEEEEvNT_6ParamsE,"aw",@nobits
	.sectionflags	@""
	.align	16
	.zero		1024


//--------------------- .nv.shared._ZN7cutlass13device_kernelIN5flash11enable_sm90INS1_16FlashAttnBwdSm90INS1_25CollectiveMainloopBwdSm90ILi2ELi2ELi2EN4cute5tupleIJNS5_1CILi1EEES8_S8_EEENS6_IJNS7_ILi64EEENS7_ILi128EEENS7_ILi96EEEEEENS_6half_tEfNS_4arch4Sm90ELb0ELb1ELb1ELb0ELb0ELb1ELb0ELb0ELi2ELi1ELi2ELi1ELb1EEENS1_21CollectiveEpilogueBwdISD_SE_SG_Li256ELb0ELb0ELi1EEENS1_19SingleTileSchedulerILb0ELb0ELb0ELi128EEEEEEEEEvNT_6ParamsE --------------------------
	.section	.nv.shared._ZN7cutlass13device_kernelIN5flash11enable_sm90INS1_16FlashAttnBwdSm90INS1_25CollectiveMainloopBwdSm90ILi2ELi2ELi2EN4cute5tupleIJNS5_1CILi1EEES8_S8_EEENS6_IJNS7_ILi64EEENS7_ILi128EEENS7_ILi96EEEEEENS_6half_tEfNS_4arch4Sm90ELb0ELb1ELb1ELb0ELb0ELb1ELb0ELb0ELi2ELi1ELi2ELi1ELb1EEENS1_21CollectiveEpilogueBwdISD_SE_SG_Li256ELb0ELb0ELi1EEENS1_19SingleTileSchedulerILb0ELb0ELb0ELi128EEEEEEEEEvNT_6ParamsE,"aw",@nobits
	.sectionflags	@""
	.align	16
	.zero		1024


//--------------------- .nv.shared._ZN7cutlass13device_kernelIN5flash11enable_sm90INS1_16FlashAttnBwdSm90INS1_25CollectiveMainloopBwdSm90ILi2ELi2ELi2EN4cute5tupleIJNS5_1CILi1EEES8_S8_EEENS6_IJNS7_ILi64EEENS7_ILi128EEENS7_ILi96EEEEEENS_6half_tEfNS_4arch4Sm90ELb0ELb1ELb1ELb0ELb1ELb1ELb0ELb0ELi2ELi1ELi2ELi1ELb1EEENS1_21CollectiveEpilogueBwdISD_SE_SG_Li256ELb0ELb0ELi1EEENS1_19SingleTileSchedulerILb0ELb0ELb0ELi128EEEEEEEEEvNT_6ParamsE --------------------------
	.section	.nv.shared._ZN7cutlass13device_kernelIN5flash11enable_sm90INS1_16FlashAttnBwdSm90INS1_25CollectiveMainloopBwdSm90ILi2ELi2ELi2EN4cute5tupleIJNS5_1CILi1EEES8_S8_EEENS6_IJNS7_ILi64EEENS7_ILi128EEENS7_ILi96EEEEEENS_6half_tEfNS_4arch4Sm90ELb0ELb1ELb1ELb0ELb1ELb1ELb0ELb0ELi2ELi1ELi2ELi1ELb1EEENS1_21CollectiveEpilogueBwdISD_SE_SG_Li256ELb0ELb0ELi1EEENS1_19SingleTileSchedulerILb0ELb0ELb0ELi128EEEEEEEEEvNT_6ParamsE,"aw",@nobits
	.sectionflags	@""
	.align	16
	.zero		1024


//--------------------- .nv.shared._ZN7cutlass13device_kernelIN5flash11enable_sm90INS1_16FlashAttnBwdSm90INS1_25CollectiveMainloopBwdSm90ILi2ELi2ELi2EN4cute5tupleIJNS5_1CILi1EEES8_S8_EEENS6_IJNS7_ILi64EEENS7_ILi128EEENS7_ILi96EEEEEENS_6half_tEfNS_4arch4Sm90ELb0ELb1ELb1ELb0ELb0ELb1ELb0ELb0ELi2ELi1ELi2ELi1ELb1EEENS1_24CollectiveEpilogueBwdGQAISD_fSG_Li256ELb0ELb0EEENS1_19SingleTileSchedulerILb0ELb0ELb0ELi128EEEEEEEEEvNT_6ParamsE --------------------------
	.section	.nv.shared._ZN7cutlass13device_kernelIN5flash11enable_sm90INS1_16FlashAttnBwdSm90INS1_25CollectiveMainloopBwdSm90ILi2ELi2ELi2EN4cute5tupleIJNS5_1CILi1EEES8_S8_EEENS6_IJNS7_ILi64EEENS7_ILi128EEENS7_ILi96EEEEEENS_6half_tEfNS_4arch4Sm90ELb0ELb1ELb1ELb0ELb0ELb1ELb0ELb0ELi2ELi1ELi2ELi1ELb1EEENS1_24CollectiveEpilogueBwdGQAISD_fSG_Li256ELb0ELb0EEENS1_19SingleTileSchedulerILb0ELb0ELb0ELi128EEEEEEEEEvNT_6ParamsE,"aw",@nobits
	.sectionflags	@""
	.align	16
	.zero		1024


//--------------------- .nv.shared._ZN7cutlass13device_kernelIN5flash11enable_sm90INS1_16FlashAttnBwdSm90INS1_25CollectiveMainloopBwdSm90ILi2ELi2ELi2EN4cute5tupleIJNS5_1CILi1EEES8_S8_EEENS6_IJNS7_ILi64EEENS7_ILi128EEENS7_ILi96EEEEEENS_6half_tEfNS_4arch4Sm90ELb0ELb1ELb1ELb0ELb1ELb1ELb0ELb0ELi2ELi1ELi2ELi1ELb1EEENS1_24CollectiveEpilogueBwdGQAISD_fSG_Li256ELb0ELb1EEENS1_19SingleTileSchedulerILb0ELb0ELb0ELi128EEEEEEEEEvNT_6ParamsE --------------------------
	.section	.nv.shared._ZN7cutlass13device_kernelIN5flash11enable_sm90INS1_16FlashAttnBwdSm90INS1_25CollectiveMainloopBwdSm90ILi2ELi2ELi2EN4cute5tupleIJNS5_1CILi1EEES8_S8_EEENS6_IJNS7_ILi64EEENS7_ILi128EEENS7_ILi96EEEEEENS_6half_tEfNS_4arch4Sm90ELb0ELb1ELb1ELb0ELb1ELb1ELb0ELb0ELi2ELi1ELi2ELi1ELb1EEENS1_24CollectiveEpilogueBwdGQAISD_fSG_Li256ELb0ELb1EEENS1_19SingleTileSchedulerILb0ELb0ELb0ELi128EEEEEEEEEvNT_6ParamsE,"aw",@nobits
	.sectionflags	@""
	.align	16
	.zero		1024


//--------------------- .nv.shared._ZN7cutlass13device_kernelIN5flash11enable_sm90INS1_16FlashAttnBwdSm90INS1_25CollectiveMainloopBwdSm90ILi2ELi2ELi2EN4cute5tupleIJNS5_1CILi1EEES8_S8_EEENS6_IJNS7_ILi64EEENS7_ILi128EEENS7_ILi96EEEEEENS_6half_tEfNS_4arch4Sm90ELb0ELb1ELb1ELb1ELb0ELb1ELb0ELb0ELi2ELi1ELi2ELi1ELb1EEENS1_21CollectiveEpilogueBwdISD_SE_SG_Li256ELb1ELb0ELi1EEENS1_19SingleTileSchedulerILb1ELb0ELb0ELi128EEEEEEEEEvNT_6ParamsE --------------------------
	.section	.nv.shared._ZN7cutlass13device_kernelIN5flash11enable_sm90INS1_16FlashAttnBwdSm90INS1_25CollectiveMainloopBwdSm90ILi2ELi2ELi2EN4cute5tupleIJNS5_1CILi1EEES8_S8_EEENS6_IJNS7_ILi64EEENS7_ILi128EEENS7_ILi96EEEEEENS_6half_tEfNS_4arch4Sm90ELb0ELb1ELb1ELb1ELb0ELb1ELb0ELb0ELi2ELi1ELi2ELi1ELb1EEENS1_21CollectiveEpilogueBwdISD_SE_SG_Li256ELb1ELb0ELi1EEENS1_19SingleTileSchedulerILb1ELb0ELb0ELi128EEEEEEEEEvNT_6ParamsE,"aw",@nobits
	.sectionflags	@""
	.align	16
	.zero		1024


//--------------------- .nv.shared._ZN7cutlass13device_kernelIN5flash11enable_sm90INS1_16FlashAttnBwdSm90INS1_25CollectiveMainloopBwdSm90ILi2ELi2ELi2EN4cute5tupleIJNS5_1CILi1EEES8_S8_EEENS6_IJNS7_ILi64EEENS7_ILi128EEENS7_ILi96EEEEEENS_6half_tEfNS_4arch4Sm90ELb0ELb1ELb1ELb1ELb1ELb1ELb0ELb0ELi2ELi1ELi2ELi1ELb1EEENS1_21CollectiveEpilogueBwdISD_SE_SG_Li256ELb1ELb0ELi1EEENS1_19SingleTileSchedulerILb1ELb0ELb0ELi128EEEEEEEEEvNT_6ParamsE --------------------------
	.section	.nv.shared._ZN7cutlass13device_kernelIN5flash11enable_sm90INS1_16FlashAttnBwdSm90INS1_25CollectiveMainloopBwdSm90ILi2ELi2ELi2EN4cute5tupleIJNS5_1CILi1EEES8_S8_EEENS6_IJNS7_ILi64EEENS7_ILi128EEENS7_ILi96EEEEEENS_6half_tEfNS_4arch4Sm90ELb0ELb1ELb1ELb1ELb1ELb1ELb0ELb0ELi2ELi1ELi2ELi1ELb1EEENS1_21CollectiveEpilogueBwdISD_SE_SG_Li256ELb1ELb0ELi1EEENS1_19SingleTileSchedulerILb1ELb0ELb0ELi128EEEEEEEEEvNT_6ParamsE,"aw",@nobits
	.sectionflags	@""
	.align	16
	.zero		1024


//--------------------- .nv.shared._ZN7cutlass13device_kernelIN5flash11enable_sm90INS1_16FlashAttnBwdSm90INS1_25CollectiveMainloopBwdSm90ILi2ELi2ELi2EN4cute5tupleIJNS5_1CILi1EEES8_S8_EEENS6_IJNS7_ILi64EEENS7_ILi128EEENS7_ILi96EEEEEENS_6half_tEfNS_4arch4Sm90ELb0ELb1ELb1ELb1ELb0ELb1ELb0ELb0ELi2ELi1ELi2ELi1ELb1EEENS1_24CollectiveEpilogueBwdGQAISD_fSG_Li256ELb1ELb0EEENS1_19SingleTileSchedulerILb1ELb0ELb0ELi128EEEEEEEEEvNT_6ParamsE --------------------------
	.section	.nv.shared._ZN7cutlass13device_kernelIN5flash11enable_sm90INS1_16FlashAttnBwdSm90INS1_25CollectiveMainloopBwdSm90ILi2ELi2ELi2EN4cute5tupleIJNS5_1CILi1EEES8_S8_EEENS6_IJNS7_ILi64EEENS7_ILi128EEENS7_ILi96EEEEEENS_6half_tEfNS_4arch4Sm90ELb0ELb1ELb1ELb1ELb0ELb1ELb0ELb0ELi2ELi1ELi2ELi1ELb1EEENS1_24CollectiveEpilogueBwdGQAISD_fSG_Li256ELb1ELb0EEENS1_19SingleTileSchedulerILb1ELb0ELb0ELi128EEEEEEEEEvNT_6ParamsE,"aw",@nobits
	.sectionflags	@""
	.align	16
	.zero		1024


//--------------------- .nv.shared._ZN7cutlass13device_kernelIN5flash11enable_sm90INS1_16FlashAttnBwdSm90INS1_25CollectiveMainloopBwdSm90ILi2ELi2ELi2EN4cute5tupleIJNS5_1CILi1EEES8_S8_EEENS6_IJNS7_ILi64EEENS7_ILi128EEENS7_ILi96EEEEEENS_6half_tEfNS_4arch4Sm90ELb0ELb1ELb1ELb1ELb1ELb1ELb0ELb0ELi2ELi1ELi2ELi1ELb1EEENS1_24CollectiveEpilogueBwdGQAISD_fSG_Li256ELb1ELb1EEENS1_19SingleTileSchedulerILb1ELb0ELb0ELi128EEEEEEEEEvNT_6ParamsE --------------------------
	.section	.nv.shared._ZN7cutlass13device_kernelIN5flash11enable_sm90INS1_16FlashAttnBwdSm90INS1_25CollectiveMainloopBwdSm90ILi2ELi2ELi2EN4cute5tupleIJNS5_1CILi1EEES8_S8_EEENS6_IJNS7_ILi64EEENS7_ILi128EEENS7_ILi96EEEEEENS_6half_tEfNS_4arch4Sm90ELb0ELb1ELb1ELb1ELb1ELb1ELb0ELb0ELi2ELi1ELi2ELi1ELb1EEENS1_24CollectiveEpilogueBwdGQAISD_fSG_Li256ELb1ELb1EEENS1_19SingleTileSchedulerILb1ELb0ELb0ELi128EEEEEEEEEvNT_6ParamsE,"aw",@nobits
	.sectionflags	@""
	.align	16
	.zero		1024


//--------------------- .nv.shared._ZN7cutlass13device_kernelIN5flash11enable_sm90INS1_16FlashAttnBwdSm90INS1_25CollectiveMainloopBwdSm90ILi2ELi2ELi2EN4cute5tupleIJNS5_1CILi1EEES8_S8_EEENS6_IJNS7_ILi64EEENS7_ILi128EEENS7_ILi96EEEEEENS_6half_tEfNS_4arch4Sm90ELb1ELb0ELb1ELb0ELb0ELb1ELb0ELb0ELi2ELi1ELi2ELi1ELb1EEENS1_21CollectiveEpilogueBwdISD_SE_SG_Li256ELb0ELb0ELi1EEENS1_25SingleTileBwdLPTSchedulerILb0ELi128ELb0EEEEEEEEEvNT_6ParamsE --------------------------
	.section	.nv.shared._ZN7cutlass13device_kernelIN5flash11enable_sm90INS1_16FlashAttnBwdSm90INS1_25CollectiveMainloopBwdSm90ILi2ELi2ELi2EN4cute5tupleIJNS5_1CILi1EEES8_S8_EEENS6_IJNS7_ILi64EEENS7_ILi128EEENS7_ILi96EEEEEENS_6half_tEfNS_4arch4Sm90ELb1ELb0ELb1ELb0ELb0ELb1ELb0ELb0ELi2ELi1ELi2ELi1ELb1EEENS1_21CollectiveEpilogueBwdISD_SE_SG_Li256ELb0ELb0ELi1EEENS1_25SingleTileBwdLPTSchedulerILb0ELi128ELb0EEEEEEEEEvNT_6ParamsE,"aw",@nobits
	.sectionflags	@""
	.align	16
	.zero		1024


//--------------------- .nv.shared._ZN7cutlass13device_kernelIN5flash11enable_sm90INS1_16FlashAttnBwdSm90INS1_25CollectiveMainloopBwdSm90ILi2ELi2ELi2EN4cute5tupleIJNS5_1CILi1EEES8_S8_EEENS6_IJNS7_ILi64EEENS7_ILi128EEENS7_ILi96EEEEEENS_6half_tEfNS_4arch4Sm90ELb1ELb0ELb1ELb0ELb1ELb1ELb0ELb0ELi2ELi1ELi2ELi1ELb1EEENS1_21CollectiveEpilogueBwdISD_SE_SG_Li256ELb0ELb0ELi1EEENS1_25SingleTileBwdLPTSchedulerILb0ELi128ELb1EEEEEEEEEvNT_6ParamsE --------------------------
	.section	.nv.shared._ZN7cutlass13device_kernelIN5flash11enable_sm90INS1_16FlashAttnBwdSm90INS1_25CollectiveMainloopBwdSm90ILi2ELi2ELi2EN4cute5tupleIJNS5_1CILi1EEES8_S8_EEENS6_IJNS7_ILi64EEENS7_ILi128EEENS7_ILi96EEEEEENS_6half_tEfNS_4arch4Sm90ELb1ELb0ELb1ELb0ELb1ELb1ELb0ELb0ELi2ELi1ELi2ELi1ELb1EEENS1_21CollectiveEpilogueBwdISD_SE_SG_Li256ELb0ELb0ELi1EEENS1_25SingleTileBwdLPTSchedulerILb0ELi128ELb1EEEEEEEEEvNT_6ParamsE,"aw",@nobits
	.sectionflags	@""
	.align	16
	.zero		1024


//--------------------- .nv.shared._ZN7cutlass13device_kernelIN5flash11enable_sm90INS1_16FlashAttnBwdSm90INS1_25CollectiveMainloopBwdSm90ILi2ELi2ELi2EN4cute5tupleIJNS5_1CILi1EEES8_S8_EEENS6_IJNS7_ILi64EEENS7_ILi128EEENS7_ILi96EEEEEENS_6half_tEfNS_4arch4Sm90ELb1ELb0ELb1ELb0ELb0ELb1ELb0ELb0ELi2ELi1ELi2ELi1ELb1EEENS1_24CollectiveEpilogueBwdGQAISD_fSG_Li256ELb0ELb0EEENS1_25SingleTileBwdLPTSchedulerILb0ELi128ELb0EEEEEEEEEvNT_6ParamsE --------------------------
	.section	.nv.shared._ZN7cutlass13device_kernelIN5flash11enable_sm90INS1_16FlashAttnBwdSm90INS1_25CollectiveMainloopBwdSm90ILi2ELi2ELi2EN4cute5tupleIJNS5_1CILi1EEES8_S8_EEENS6_IJNS7_ILi64EEENS7_ILi128EEENS7_ILi96EEEEEENS_6half_tEfNS_4arch4Sm90ELb1ELb0ELb1ELb0ELb0ELb1ELb0ELb0ELi2ELi1ELi2ELi1ELb1EEENS1_24CollectiveEpilogueBwdGQAISD_fSG_Li256ELb0ELb0EEENS1_25SingleTileBwdLPTSchedulerILb0ELi128ELb0EEEEEEEEEvNT_6ParamsE,"aw",@nobits
	.sectionflags	@""
	.align	16
	.zero		1024


//--------------------- .nv.shared._ZN7cutlass13device_kernelIN5flash11enable_sm90INS1_16FlashAttnBwdSm90INS1_25CollectiveMainloopBwdSm90ILi2ELi2ELi2EN4cute5tupleIJNS5_1CILi1EEES8_S8_EEENS6_IJNS7_ILi64EEENS7_ILi128EEENS7_ILi96EEEEEENS_6half_tEfNS_4arch4Sm90ELb1ELb0ELb1ELb0ELb1ELb1ELb0ELb0ELi2ELi1ELi2ELi1ELb1EEENS1_24CollectiveEpilogueBwdGQAISD_fSG_Li256ELb0ELb1EEENS1_25SingleTileBwdLPTSchedulerILb0ELi128ELb1EEEEEEEEEvNT_6ParamsE --------------------------
	.section	.nv.shared._ZN7cutlass13device_kernelIN5flash11enable_sm90INS1_16FlashAttnBwdSm90INS1_25CollectiveMainloopBwdSm90ILi2ELi2ELi2EN4cute5tupleIJNS5_1CILi1EEES8_S8_EEENS6_IJNS7_ILi64EEENS7_ILi128EEENS7_ILi96EEEEEENS_6half_tEfNS_4arch4Sm90ELb1ELb0ELb1ELb0ELb1ELb1ELb0ELb0ELi2ELi1ELi2ELi1ELb1EEENS1_24CollectiveEpilogueBwdGQAISD_fSG_Li256ELb0ELb1EEENS1_25SingleTileBwdLPTSchedulerILb0ELi128ELb1EEEEEEEEEvNT_6ParamsE,"aw",@nobits
	.sectionflags	@""
	.align	16
	.zero		1024


//--------------------- .nv.shared._ZN7cutlass13device_kernelIN5flash22FlashAttnBwdPreprocessIN4cute5tupleIJNS3_1CILi64EEENS5_ILi96EEEEEENS_6half_tEfNS_4arch4Sm90ELb1ELb0EEEEEvNT_6ParamsE --------------------------
	.section	.nv.shared._ZN7cutlass13device_kernelIN5flash22FlashAttnBwdPreprocessIN4cute5tupleIJNS3_1CILi64EEENS5_ILi96EEEEEENS_6half_tEfNS_4arch4Sm90ELb1ELb0EEEEEvNT_6ParamsE,"aw",@nobits
	.sectionflags	@""
	.align	16
	.zero		1024


//--------------------- .nv.shared._ZN7cutlass13device_kernelIN5flash11enable_sm90INS1_16FlashAttnBwdSm90INS1_25CollectiveMainloopBwdSm90ILi2ELi2ELi2EN4cute5tupleIJNS5_1CILi1EEES8_S8_EEENS6_IJNS7_ILi64EEENS7_ILi128EEENS7_ILi96EEEEEENS_6half_tEfNS_4arch4Sm90ELb1ELb0ELb1ELb1ELb0ELb1ELb0ELb0ELi2ELi1ELi2ELi1ELb1EEENS1_21CollectiveEpilogueBwdISD_SE_SG_Li256ELb1ELb0ELi1EEENS1_25SingleTileBwdLPTSchedulerILb1ELi128ELb0EEEEEEEEEvNT_6ParamsE --------------------------
	.section	.nv.shared._ZN7cutlass13device_kernelIN5flash11enable_sm90INS1_16FlashAttnBwdSm90INS1_25CollectiveMainloopBwdSm90ILi2ELi2ELi2EN4cute5tupleIJNS5_1CILi1EEES8_S8_EEENS6_IJNS7_ILi64EEENS7_ILi128EEENS7_ILi96EEEEEENS_6half_tEfNS_4arch4Sm90ELb1ELb0ELb1ELb1ELb0ELb1ELb0ELb0ELi2ELi1ELi2ELi1ELb1EEENS1_21CollectiveEpilogueBwdISD_SE_SG_Li256ELb1ELb0ELi1EEENS1_25SingleTileBwdLPTSchedulerILb1ELi128ELb0EEEEEEEEEvNT_6ParamsE,"aw",@nobits
	.sectionflags	@""
	.align	16
	.zero		1024


//--------------------- .nv.shared._ZN7cutlass13device_kernelIN5flash11enable_sm90INS1_16FlashAttnBwdSm90INS1_25CollectiveMainloopBwdSm90ILi2ELi2ELi2EN4cute5tupleIJNS5_1CILi1EEES8_S8_EEENS6_IJNS7_ILi64EEENS7_ILi128EEENS7_ILi96EEEEEENS_6half_tEfNS_4arch4Sm90ELb1ELb0ELb1ELb1ELb1ELb1ELb0ELb0ELi2ELi1ELi2ELi1ELb1EEENS1_21CollectiveEpilogueBwdISD_SE_SG_Li256ELb1ELb0ELi1EEENS1_25SingleTileBwdLPTSchedulerILb1ELi128ELb1EEEEEEEEEvNT_6ParamsE --------------------------
	.section	.nv.shared._ZN7cutlass13device_kernelIN5flash11enable_sm90INS1_16FlashAttnBwdSm90INS1_25CollectiveMainloopBwdSm90ILi2ELi2ELi2EN4cute5tupleIJNS5_1CILi1EEES8_S8_EEENS6_IJNS7_ILi64EEENS7_ILi128EEENS7_ILi96EEEEEENS_6half_tEfNS_4arch4Sm90ELb1ELb0ELb1ELb1ELb1ELb1ELb0ELb0ELi2ELi1ELi2ELi1ELb1EEENS1_21CollectiveEpilogueBwdISD_SE_SG_Li256ELb1ELb0ELi1EEENS1_25SingleTileBwdLPTSchedulerILb1ELi128ELb1EEEEEEEEEvNT_6ParamsE,"aw",@nobits
	.sectionflags	@""
	.align	16
	.zero		1024


//--------------------- .nv.shared._ZN7cutlass13device_kernelIN5flash11enable_sm90INS1_16FlashAttnBwdSm90INS1_25CollectiveMainloopBwdSm90ILi2ELi2ELi2EN4cute5tupleIJNS5_1CILi1EEES8_S8_EEENS6_IJNS7_ILi64EEENS7_ILi128EEENS7_ILi96EEEEEENS_6half_tEfNS_4arch4Sm90ELb1ELb0ELb1ELb1ELb0ELb1ELb0ELb0ELi2ELi1ELi2ELi1ELb1EEENS1_24CollectiveEpilogueBwdGQAISD_fSG_Li256ELb1ELb0EEENS1_25SingleTileBwdLPTSchedulerILb1ELi128ELb0EEEEEEEEEvNT_6ParamsE --------------------------
	.section	.nv.shared._ZN7cutlass13device_kernelIN5flash11enable_sm90INS1_16FlashAttnBwdSm90INS1_25CollectiveMainloopBwdSm90ILi2ELi2ELi2EN4cute5tupleIJNS5_1CILi1EEES8_S8_EEENS6_IJNS7_ILi64EEENS7_ILi128EEENS7_ILi96EEEEEENS_6half_tEfNS_4arch4Sm90ELb1ELb0ELb1ELb1ELb0ELb1ELb0ELb0ELi2ELi1ELi2ELi1ELb1EEENS1_24CollectiveEpilogueBwdGQAISD_fSG_Li256ELb1ELb0EEENS1_25SingleTileBwdLPTSchedulerILb1ELi128ELb0EEEEEEEEEvNT_6ParamsE,"aw",@nobits
	.sectionflags	@""
	.align	16
	.zero		1024


//--------------------- .nv.shared._ZN7cutlass13device_kernelIN5flash32FlashAttnBwdPostprocessConvertdQIN4cute5tupleIJNS3_1CILi128EEENS5_ILi96EEEEEENS_6half_tEfNS_4arch4Sm90ELi256ENS3_8TiledMMAINS3_8MMA_AtomIJNS3_4SM904GMMA25MMA_64x96x16_F32F16F16_RSILNSF_5MajorE0ELSH_1ELNSF_7ScaleInE1ELSI_1EEEEEENS3_6LayoutINS4_IJNS5_ILi2EEENS5_ILi1EEESN_EEENS4_IJSN_NS5_ILi0EEESP_EEEEENS4_IJNS3_10UnderscoreESS_SS_EEEEELb0EEEEEvNT_6ParamsE --------------------------
	.section	.nv.shared._ZN7cutlass13device_kernelIN5flash32FlashAttnBwdPostprocessConvertdQIN4cute5tupleIJNS3_1CILi128EEENS5_ILi96EEEEEENS_6half_tEfNS_4arch4Sm90ELi256ENS3_8TiledMMAINS3_8MMA_AtomIJNS3_4SM904GMMA25MMA_64x96x16_F32F16F16_RSILNSF_5MajorE0ELSH_1ELNSF_7ScaleInE1ELSI_1EEEEEENS3_6LayoutINS4_IJNS5_ILi2EEENS5_ILi1EEESN_EEENS4_IJSN_NS5_ILi0EEESP_EEEEENS4_IJNS3_10UnderscoreESS_SS_EEEEELb0EEEEEvNT_6ParamsE,"aw",@nobits
	.sectionflags	@""
	.align	16
	.zero		1024


//--------------------- .nv.shared._ZN7cutlass13device_kernelIN5flash32FlashAttnBwdPostprocessConvertdQIN4cute5tupleIJNS3_1CILi64EEENS5_ILi96EEEEEENS_6half_tEfNS_4arch4Sm90ELi256ENS3_8TiledMMAINS3_8MMA_AtomIJNS3_4SM904GMMA25MMA_64x16x16_F32F16F16_SSILNSF_5MajorE0ELSH_1ELNSF_7ScaleInE1ELSI_1EEEEEENS3_6LayoutINS4_IJNS5_ILi1EEENS5_ILi2EEESM_EEENS4_IJNS5_ILi0EEESM_SP_EEEEENS4_IJNS3_10UnderscoreESS_SS_EEEEELb0EEEEEvNT_6ParamsE --------------------------
	.section	.nv.shared._ZN7cutlass13device_kernelIN5flash32FlashAttnBwdPostprocessConvertdQIN4cute5tupleIJNS3_1CILi64EEENS5_ILi96EEEEEENS_6half_tEfNS_4arch4Sm90ELi256ENS3_8TiledMMAINS3_8MMA_AtomIJNS3_4SM904GMMA25MMA_64x16x16_F32F16F16_SSILNSF_5MajorE0ELSH_1ELNSF_7ScaleInE1ELSI_1EEEEEENS3_6LayoutINS4_IJNS5_ILi1EEENS5_ILi2EEESM_EEENS4_IJNS5_ILi0EEESM_SP_EEEEENS4_IJNS3_10UnderscoreESS_SS_EEEEELb0EEEEEvNT_6ParamsE,"aw",@nobits
	.sectionflags	@""
	.align	16
	.zero		1024


//--------------------- .nv.shared._ZN7cutlass13device_kernelIN5flash11enable_sm90INS1_16FlashAttnBwdSm90INS1_25CollectiveMainloopBwdSm90ILi2ELi2ELi2EN4cute5tupleIJNS5_1CILi1EEES8_S8_EEENS6_IJNS7_ILi64EEENS7_ILi128EEENS7_ILi96EEEEEENS_6half_tEfNS_4arch4Sm90ELb1ELb0ELb1ELb1ELb1ELb1ELb0ELb0ELi2ELi1ELi2ELi1ELb1EEENS1_24CollectiveEpilogueBwdGQAISD_fSG_Li256ELb1ELb1EEENS1_25SingleTileBwdLPTSchedulerILb1ELi128ELb1EEEEEEEEEvNT_6ParamsE --------------------------
	.section	.nv.shared._ZN7cutlass13device_kernelIN5flash11enable_sm90INS1_16FlashAttnBwdSm90INS1_25CollectiveMainloopBwdSm90ILi2ELi2ELi2EN4cute5tupleIJNS5_1CILi1EEES8_S8_EEENS6_IJNS7_ILi64EEENS7_ILi128EEENS7_ILi96EEEEEENS_6half_tEfNS_4arch4Sm90ELb1ELb0ELb1ELb1ELb1ELb1ELb0ELb0ELi2ELi1ELi2ELi1ELb1EEENS1_24CollectiveEpilogueBwdGQAISD_fSG_Li256ELb1ELb1EEENS1_25SingleTileBwdLPTSchedulerILb1ELi128ELb1EEEEEEEEEvNT_6ParamsE,"aw",@nobits
	.sectionflags	@""
	.align	16
	.zero		1024


//--------------------- .nv.shared._ZN7cutlass13device_kernelIN5flash22FlashAttnBwdPreprocessIN4cute5tupleIJNS3_1CILi64EEENS5_ILi96EEEEEENS_6half_tEfNS_4arch4Sm90ELb1ELb1EEEEEvNT_6ParamsE --------------------------
	.section	.nv.shared._ZN7cutlass13device_kernelIN5flash22FlashAttnBwdPreprocessIN4cute5tupleIJNS3_1CILi64EEENS5_ILi96EEEEEENS_6half_tEfNS_4arch4Sm90ELb1ELb1EEEEEvNT_6ParamsE,"aw",@nobits
	.sectionflags	@""
	.align	16
	.zero		1024


//--------------------- .nv.constant0._ZN7cutlass13device_kernelIN5flash11enable_sm90INS1_16FlashAttnBwdSm90INS1_25CollectiveMainloopBwdSm90ILi2ELi2ELi2EN4cute5tupleIJNS5_1CILi1EEES8_S8_EEENS6_IJNS7_ILi64EEENS7_ILi128EEENS7_ILi96EEEEEENS_6half_tEfNS_4arch4Sm90ELb0ELb0ELb1ELb0ELb0ELb1ELb0ELb0ELi2ELi1ELi2ELi1ELb1EEENS1_21CollectiveEpilogueBwdISD_SE_SG_Li256ELb0ELb0ELi1EEENS1_19SingleTileSchedulerILb0ELb0ELb0ELi128EEEEEEEEEvNT_6ParamsE --------------------------
	.section	.nv.constant0._ZN7cutlass13device_kernelIN5flash11enable_sm90INS1_16FlashAttnBwdSm90INS1_25CollectiveMainloopBwdSm90ILi2ELi2ELi2EN4cute5tupleIJNS5_1CILi1EEES8_S8_EEENS6_IJNS7_ILi64EEENS7_ILi128EEENS7_ILi96EEEEEENS_6half_tEfNS_4arch4Sm90ELb0ELb0ELb1ELb0ELb0ELb1ELb0ELb0ELi2ELi1ELi2ELi1ELb1EEENS1_21CollectiveEpilogueBwdISD_SE_SG_Li256ELb0ELb0ELi1EEENS1_19SingleTileSchedulerILb0ELb0ELb0ELi128EEEEEEEEEvNT_6ParamsE,"a",@progbits
	.sectionflags	@""
	.align	4
.nv.constant0._ZN7cutlass13device_kernelIN5flash11enable_sm90INS1_16FlashAttnBwdSm90INS1_25CollectiveMainloopBwdSm90ILi2ELi2ELi2EN4cute5tupleIJNS5_1CILi1EEES8_S8_EEENS6_IJNS7_ILi64EEENS7_ILi128EEENS7_ILi96EEEEEENS_6half_tEfNS_4arch4Sm90ELb0ELb0ELb1ELb0ELb0ELb1ELb0ELb0ELi2ELi1ELi2ELi1ELb1EEENS1_21CollectiveEpilogueBwdISD_SE_SG_Li256ELb0ELb0ELi1EEENS1_19SingleTileSchedulerILb0ELb0ELb0ELi128EEEEEEEEEvNT_6ParamsE:
	.zero		3200


//--------------------- .nv.constant0._ZN7cutlass13device_kernelIN5flash11enable_sm90INS1_16FlashAttnBwdSm90INS1_25CollectiveMainloopBwdSm90ILi2ELi2ELi2EN4cute5tupleIJNS5_1CILi1EEES8_S8_EEENS6_IJNS7_ILi64EEENS7_ILi128EEENS7_ILi96EEEEEENS_6half_tEfNS_4arch4Sm90ELb0ELb0ELb1ELb0ELb1ELb1ELb0ELb0ELi2ELi1ELi2ELi1ELb1EEENS1_21CollectiveEpilogueBwdISD_SE_SG_Li256ELb0ELb0ELi1EEENS1_19SingleTileSchedulerILb0ELb0ELb0ELi128EEEEEEEEEvNT_6ParamsE --------------------------
	.section	.nv.constant0._ZN7cutlass13device_kernelIN5flash11enable_sm90INS1_16FlashAttnBwdSm90INS1_25CollectiveMainloopBwdSm90ILi2ELi2ELi2EN4cute5tupleIJNS5_1CILi1EEES8_S8_EEENS6_IJNS7_ILi64EEENS7_ILi128EEENS7_ILi96EEEEEENS_6half_tEfNS_4arch4Sm90ELb0ELb0ELb1ELb0ELb1ELb1ELb0ELb0ELi2ELi1ELi2ELi1ELb1EEENS1_21CollectiveEpilogueBwdISD_SE_SG_Li256ELb0ELb0ELi1EEENS1_19SingleTileSchedulerILb0ELb0ELb0ELi128EEEEEEEEEvNT_6ParamsE,"a",@progbits
	.sectionflags	@""
	.align	4
.nv.constant0._ZN7cutlass13device_kernelIN5flash11enable_sm90INS1_16FlashAttnBwdSm90INS1_25CollectiveMainloopBwdSm90ILi2ELi2ELi2EN4cute5tupleIJNS5_1CILi1EEES8_S8_EEENS6_IJNS7_ILi64EEENS7_ILi128EEENS7_ILi96EEEEEENS_6half_tEfNS_4arch4Sm90ELb0ELb0ELb1ELb0ELb1ELb1ELb0ELb0ELi2ELi1ELi2ELi1ELb1EEENS1_21CollectiveEpilogueBwdISD_SE_SG_Li256ELb0ELb0ELi1EEENS1_19SingleTileSchedulerILb0ELb0ELb0ELi128EEEEEEEEEvNT_6ParamsE:
	.zero		3200


//--------------------- .nv.constant0._ZN7cutlass13device_kernelIN5flash11enable_sm90INS1_16FlashAttnBwdSm90INS1_25CollectiveMainloopBwdSm90ILi2ELi2ELi2EN4cute5tupleIJNS5_1CILi1EEES8_S8_EEENS6_IJNS7_ILi64EEENS7_ILi128EEENS7_ILi96EEEEEENS_6half_tEfNS_4arch4Sm90ELb0ELb0ELb1ELb0ELb0ELb1ELb0ELb0ELi2ELi1ELi2ELi1ELb1EEENS1_24CollectiveEpilogueBwdGQAISD_fSG_Li256ELb0ELb0EEENS1_19SingleTileSchedulerILb0ELb0ELb0ELi128EEEEEEEEEvNT_6ParamsE --------------------------
	.section	.nv.constant0._ZN7cutlass13device_kernelIN5flash11enable_sm90INS1_16FlashAttnBwdSm90INS1_25CollectiveMainloopBwdSm90ILi2ELi2ELi2EN4cute5tupleIJNS5_1CILi1EEES8_S8_EEENS6_IJNS7_ILi64EEENS7_ILi128EEENS7_ILi96EEEEEENS_6half_tEfNS_4arch4Sm90ELb0ELb0ELb1ELb0ELb0ELb1ELb0ELb0ELi2ELi1ELi2ELi1ELb1EEENS1_24CollectiveEpilogueBwdGQAISD_fSG_Li256ELb0ELb0EEENS1_19SingleTileSchedulerILb0ELb0ELb0ELi128EEEEEEEEEvNT_6ParamsE,"a",@progbits
	.sectionflags	@""
	.align	4
.nv.constant0._ZN7cutlass13device_kernelIN5flash11enable_sm90INS1_16FlashAttnBwdSm90INS1_25CollectiveMainloopBwdSm90ILi2ELi2ELi2EN4cute5tupleIJNS5_1CILi1EEES8_S8_EEENS6_IJNS7_ILi64EEENS7_ILi128EEENS7_ILi96EEEEEENS_6half_tEfNS_4arch4Sm90ELb0ELb0ELb1ELb0ELb0ELb1ELb0ELb0ELi2ELi1ELi2ELi1ELb1EEENS1_24CollectiveEpilogueBwdGQAISD_fSG_Li256ELb0ELb0EEENS1_19SingleTileSchedulerILb0ELb0ELb0ELi128EEEEEEEEEvNT_6ParamsE:
	.zero		2560


//--------------------- .nv.constant0._ZN7cutlass13device_kernelIN5flash11enable_sm90INS1_16FlashAttnBwdSm90INS1_25CollectiveMainloopBwdSm90ILi2ELi2ELi2EN4cute5tupleIJNS5_1CILi1EEES8_S8_EEENS6_IJNS7_ILi64EEENS7_ILi128EEENS7_ILi96EEEEEENS_6half_tEfNS_4arch4Sm90ELb0ELb0ELb1ELb0ELb1ELb1ELb0ELb0ELi2ELi1ELi2ELi1ELb1EEENS1_24CollectiveEpilogueBwdGQAISD_fSG_Li256ELb0ELb1EEENS1_19SingleTileSchedulerILb0ELb0ELb0ELi128EEEEEEEEEvNT_6ParamsE --------------------------
	.section	.nv.constant0._ZN7cutlass13device_kernelIN5flash11enable_sm90INS1_16FlashAttnBwdSm90INS1_25CollectiveMainloopBwdSm90ILi2ELi2ELi2EN4cute5tupleIJNS5_1CILi1EEES8_S8_EEENS6_IJNS7_ILi64EEENS7_ILi128EEENS7_ILi96EEEEEENS_6half_tEfNS_4arch4Sm90ELb0ELb0ELb1ELb0ELb1ELb1ELb0ELb0ELi2ELi1ELi2ELi1ELb1EEENS1_24CollectiveEpilogueBwdGQAISD_fSG_Li256ELb0ELb1EEENS1_19SingleTileSchedulerILb0ELb0ELb0ELi128EEEEEEEEEvNT_6ParamsE,"a",@progbits
	.sectionflags	@""
	.align	4
.nv.constant0._ZN7cutlass13device_kernelIN5flash11enable_sm90INS1_16FlashAttnBwdSm90INS1_25CollectiveMainloopBwdSm90ILi2ELi2ELi2EN4cute5tupleIJNS5_1CILi1EEES8_S8_EEENS6_IJNS7_ILi64EEENS7_ILi128EEENS7_ILi96EEEEEENS_6half_tEfNS_4arch4Sm90ELb0ELb0ELb1ELb0ELb1ELb1ELb0ELb0ELi2ELi1ELi2ELi1ELb1EEENS1_24CollectiveEpilogueBwdGQAISD_fSG_Li256ELb0ELb1EEENS1_19SingleTileSchedulerILb0ELb0ELb0ELi128EEEEEEEEEvNT_6ParamsE:
	.zero		2560


//--------------------- .nv.constant0._ZN7cutlass13device_kernelIN5flash11enable_sm90INS1_16FlashAttnBwdSm90INS1_25CollectiveMainloopBwdSm90ILi2ELi2ELi2EN4cute5tupleIJNS5_1CILi1EEES8_S8_EEENS6_IJNS7_ILi64EEENS7_ILi128EEENS7_ILi96EEEEEENS_6half_tEfNS_4arch4Sm90ELb0ELb0ELb1ELb1ELb0ELb1ELb0ELb0ELi2ELi1ELi2ELi1ELb1EEENS1_21CollectiveEpilogueBwdISD_SE_SG_Li256ELb1ELb0ELi1EEENS1_19SingleTileSchedulerILb1ELb0ELb0ELi128EEEEEEEEEvNT_6ParamsE --------------------------
	.section	.nv.constant0._ZN7cutlass13device_kernelIN5flash11enable_sm90INS1_16FlashAttnBwdSm90INS1_25CollectiveMainloopBwdSm90ILi2ELi2ELi2EN4cute5tupleIJNS5_1CILi1EEES8_S8_EEENS6_IJNS7_ILi64EEENS7_ILi128EEENS7_ILi96EEEEEENS_6half_tEfNS_4arch4Sm90ELb0ELb0ELb1ELb1ELb0ELb1ELb0ELb0ELi2ELi1ELi2ELi1ELb1EEENS1_21CollectiveEpilogueBwdISD_SE_SG_Li256ELb1ELb0ELi1EEENS1_19SingleTileSchedulerILb1ELb0ELb0ELi128EEEEEEEEEvNT_6ParamsE,"a",@progbits
	.sectionflags	@""
	.align	4
.nv.constant0._ZN7cutlass13device_kernelIN5flash11enable_sm90INS1_16FlashAttnBwdSm90INS1_25CollectiveMainloopBwdSm90ILi2ELi2ELi2EN4cute5tupleIJNS5_1CILi1EEES8_S8_EEENS6_IJNS7_ILi64EEENS7_ILi128EEENS7_ILi96EEEEEENS_6half_tEfNS_4arch4Sm90ELb0ELb0ELb1ELb1ELb0ELb1ELb0ELb0ELi2ELi1ELi2ELi1ELb1EEENS1_21CollectiveEpilogueBwdISD_SE_SG_Li256ELb1ELb0ELi1EEENS1_19SingleTileSchedulerILb1ELb0ELb0ELi128EEEEEEEEEvNT_6ParamsE:
	.zero		2560


//--------------------- .nv.constant0._ZN7cutlass13device_kernelIN5flash11enable_sm90INS1_16FlashAttnBwdSm90INS1_25CollectiveMainloopBwdSm90ILi2ELi2ELi2EN4cute5tupleIJNS5_1CILi1EEES8_S8_EEENS6_IJNS7_ILi64EEENS7_ILi128EEENS7_ILi96EEEEEENS_6half_tEfNS_4arch4Sm90ELb0ELb0ELb1ELb1ELb1ELb1ELb0ELb0ELi2ELi1ELi2ELi1ELb1EEENS1_21CollectiveEpilogueBwdISD_SE_SG_Li256ELb1ELb0ELi1EEENS1_19SingleTileSchedulerILb1ELb0ELb0ELi128EEEEEEEEEvNT_6ParamsE --------------------------
	.section	.nv.constant0._ZN7cutlass13device_kernelIN5flash11enable_sm90INS1_16FlashAttnBwdSm90INS1_25CollectiveMainloopBwdSm90ILi2ELi2ELi2EN4cute5tupleIJNS5_1CILi1EEES8_S8_EEENS6_IJNS7_ILi64EEENS7_ILi128EEENS7_ILi96EEEEEENS_6half_tEfNS_4arch4Sm90ELb0ELb0ELb1ELb1ELb1ELb1ELb0ELb0ELi2ELi1ELi2ELi1ELb1EEENS1_21CollectiveEpilogueBwdISD_SE_SG_Li256ELb1ELb0ELi1EEENS1_19SingleTileSchedulerILb1ELb0ELb0ELi128EEEEEEEEEvNT_6ParamsE,"a",@progbits
	.sectionflags	@""
	.align	4
.nv.constant0._ZN7cutlass13device_kernelIN5flash11enable_sm90INS1_16FlashAttnBwdSm90INS1_25CollectiveMainloopBwdSm90ILi2ELi2ELi2EN4cute5tupleIJNS5_1CILi1EEES8_S8_EEENS6_IJNS7_ILi64EEENS7_ILi128EEENS7_ILi96EEEEEENS_6half_tEfNS_4arch4Sm90ELb0ELb0ELb1ELb1ELb1ELb1ELb0ELb0ELi2ELi1ELi2ELi1ELb1EEENS1_21CollectiveEpilogueBwdISD_SE_SG_Li256ELb1ELb0ELi1EEENS1_19SingleTileSchedulerILb1ELb0ELb0ELi128EEEEEEEEEvNT_6ParamsE:
	.zero		2560


//--------------------- .nv.constant0._ZN7cutlass13device_kernelIN5flash11enable_sm90INS1_16FlashAttnBwdSm90INS1_25CollectiveMainloopBwdSm90ILi2ELi2ELi2EN4cute5tupleIJNS5_1CILi1EEES8_S8_EEENS6_IJNS7_ILi64EEENS7_ILi128EEENS7_ILi96EEEEEENS_6half_tEfNS_4arch4Sm90ELb0ELb0ELb1ELb1ELb0ELb1ELb0ELb0ELi2ELi1ELi2ELi1ELb1EEENS1_24CollectiveEpilogueBwdGQAISD_fSG_Li256ELb1ELb0EEENS1_19SingleTileSchedulerILb1ELb0ELb0ELi128EEEEEEEEEvNT_6ParamsE --------------------------
	.section	.nv.constant0._ZN7cutlass13device_kernelIN5flash11enable_sm90INS1_16FlashAttnBwdSm90INS1_25CollectiveMainloopBwdSm90ILi2ELi2ELi2EN4cute5tupleIJNS5_1CILi1EEES8_S8_EEENS6_IJNS7_ILi64EEENS7_ILi128EEENS7_ILi96EEEEEENS_6half_tEfNS_4arch4Sm90ELb0ELb0ELb1ELb1ELb0ELb1ELb0ELb0ELi2ELi1ELi2ELi1ELb1EEENS1_24CollectiveEpilogueBwdGQAISD_fSG_Li256ELb1ELb0EEENS1_19SingleTileSchedulerILb1ELb0ELb0ELi128EEEEEEEEEvNT_6ParamsE,"a",@progbits
	.sectionflags	@""
	.align	4
.nv.constant0._ZN7cutlass13device_kernelIN5flash11enable_sm90INS1_16FlashAttnBwdSm90INS1_25CollectiveMainloopBwdSm90ILi2ELi2ELi2EN4cute5tupleIJNS5_1CILi1EEES8_S8_EEENS6_IJNS7_ILi64EEENS7_ILi128EEENS7_ILi96EEEEEENS_6half_tEfNS_4arch4Sm90ELb0ELb0ELb1ELb1ELb0ELb1ELb0ELb0ELi2ELi1ELi2ELi1ELb1EEENS1_24CollectiveEpilogueBwdGQAISD_fSG_Li256ELb1ELb0EEENS1_19SingleTileSchedulerILb1ELb0ELb0ELi128EEEEEEEEEvNT_6ParamsE:
	.zero		2560


//--------------------- .nv.constant0._ZN7cutlass13device_kernelIN5flash11enable_sm90INS1_16FlashAttnBwdSm90INS1_25CollectiveMainloopBwdSm90ILi2ELi2ELi2EN4cute5tupleIJNS5_1CILi1EEES8_S8_EEENS6_IJNS7_ILi64EEENS7_ILi128EEENS7_ILi96EEEEEENS_6half_tEfNS_4arch4Sm90ELb0ELb0ELb1ELb1ELb1ELb1ELb0ELb0ELi2ELi1ELi2ELi1ELb1EEENS1_24CollectiveEpilogueBwdGQAISD_fSG_Li256ELb1ELb1EEENS1_19SingleTileSchedulerILb1ELb0ELb0ELi128EEEEEEEEEvNT_6ParamsE --------------------------
	.section	.nv.constant0._ZN7cutlass13device_kernelIN5flash11enable_sm90INS1_16FlashAttnBwdSm90INS1_25CollectiveMainloopBwdSm90ILi2ELi2ELi2EN4cute5tupleIJNS5_1CILi1EEES8_S8_EEENS6_IJNS7_ILi64EEENS7_ILi128EEENS7_ILi96EEEEEENS_6half_tEfNS_4arch4Sm90ELb0ELb0ELb1ELb1ELb1ELb1ELb0ELb0ELi2ELi1ELi2ELi1ELb1EEENS1_24CollectiveEpilogueBwdGQAISD_fSG_Li256ELb1ELb1EEENS1_19SingleTileSchedulerILb1ELb0ELb0ELi128EEEEEEEEEvNT_6ParamsE,"a",@progbits
	.sectionflags	@""
	.align	4
.nv.constant0._ZN7cutlass13device_kernelIN5flash11enable_sm90INS1_16FlashAttnBwdSm90INS1_25CollectiveMainloopBwdSm90ILi2ELi2ELi2EN4cute5tupleIJNS5_1CILi1EEES8_S8_EEENS6_IJNS7_ILi64EEENS7_ILi128EEENS7_ILi96EEEEEENS_6half_tEfNS_4arch4Sm90ELb0ELb0ELb1ELb1ELb1ELb1ELb0ELb0ELi2ELi1ELi2ELi1ELb1EEENS1_24CollectiveEpilogueBwdGQAISD_fSG_Li256ELb1ELb1EEENS1_19SingleTileSchedulerILb1ELb0ELb0ELi128EEEEEEEEEvNT_6ParamsE:
	.zero		2560


//--------------------- .nv.constant0._ZN7cutlass13device_kernelIN5flash11enable_sm90INS1_16FlashAttnBwdSm90INS1_25CollectiveMainloopBwdSm90ILi2ELi2ELi2EN4cute5tupleIJNS5_1CILi1EEES8_S8_EEENS6_IJNS7_ILi64EEENS7_ILi128EEENS7_ILi96EEEEEENS_6half_tEfNS_4arch4Sm90ELb0ELb1ELb1ELb0ELb0ELb1ELb0ELb0ELi2ELi1ELi2ELi1ELb1EEENS1_21CollectiveEpilogueBwdISD_SE_SG_Li256ELb0ELb0ELi1EEENS1_19SingleTileSchedulerILb0ELb0ELb0ELi128EEEEEEEEEvNT_6ParamsE --------------------------
	.section	.nv.constant0._ZN7cutlass13device_kernelIN5flash11enable_sm90INS1_16FlashAttnBwdSm90INS1_25CollectiveMainloopBwdSm90ILi2ELi2ELi2EN4cute5tupleIJNS5_1CILi1EEES8_S8_EEENS6_IJNS7_ILi64EEENS7_ILi128EEENS7_ILi96EEEEEENS_6half_tEfNS_4arch4Sm90ELb0ELb1ELb1ELb0ELb0ELb1ELb0ELb0ELi2ELi1ELi2ELi1ELb1EEENS1_21CollectiveEpilogueBwdISD_SE_SG_Li256ELb0ELb0ELi1EEENS1_19SingleTileSchedulerILb0ELb0ELb0ELi128EEEEEEEEEvNT_6ParamsE,"a",@progbits
	.sectionflags	@""
	.align	4
.nv.constant0._ZN7cutlass13device_kernelIN5flash11enable_sm90INS1_16FlashAttnBwdSm90INS1_25CollectiveMainloopBwdSm90ILi2ELi2ELi2EN4cute5tupleIJNS5_1CILi1EEES8_S8_EEENS6_IJNS7_ILi64EEENS7_ILi128EEENS7_ILi96EEEEEENS_6half_tEfNS_4arch4Sm90ELb0ELb1ELb1ELb0ELb0ELb1ELb0ELb0ELi2ELi1ELi2ELi1ELb1EEENS1_21CollectiveEpilogueBwdISD_SE_SG_Li256ELb0ELb0ELi1EEENS1_19SingleTileSchedulerILb0ELb0ELb0ELi128EEEEEEEEEvNT_6ParamsE:
	.zero		3200


//--------------------- .nv.constant0._ZN7cutlass13device_kernelIN5flash11enable_sm90INS1_16FlashAttnBwdSm90INS1_25CollectiveMainloopBwdSm90ILi2ELi2ELi2EN4cute5tupleIJNS5_1CILi1EEES8_S8_EEENS6_IJNS7_ILi64EEENS7_ILi128EEENS7_ILi96EEEEEENS_6half_tEfNS_4arch4Sm90ELb0ELb1ELb1ELb0ELb1ELb1ELb0ELb0ELi2ELi1ELi2ELi1ELb1EEENS1_21CollectiveEpilogueBwdISD_SE_SG_Li256ELb0ELb0ELi1EEENS1_19SingleTileSchedulerILb0ELb0ELb0ELi128EEEEEEEEEvNT_6ParamsE --------------------------
	.section	.nv.constant0._ZN7cutlass13device_kernelIN5flash11enable_sm90INS1_16FlashAttnBwdSm90INS1_25CollectiveMainloopBwdSm90ILi2ELi2ELi2EN4cute5tupleIJNS5_1CILi1EEES8_S8_EEENS6_IJNS7_ILi64EEENS7_ILi128EEENS7_ILi96EEEEEENS_6half_tEfNS_4arch4Sm90ELb0ELb1ELb1ELb0ELb1ELb1ELb0ELb0ELi2ELi1ELi2ELi1ELb1EEENS1_21CollectiveEpilogueBwdISD_SE_SG_Li256ELb0ELb0ELi1EEENS1_19SingleTileSchedulerILb0ELb0ELb0ELi128EEEEEEEEEvNT_6ParamsE,"a",@progbits
	.sectionflags	@""
	.align	4
.nv.constant0._ZN7cutlass13device_kernelIN5flash11enable_sm90INS1_16FlashAttnBwdSm90INS1_25CollectiveMainloopBwdSm90ILi2ELi2ELi2EN4cute5tupleIJNS5_1CILi1EEES8_S8_EEENS6_IJNS7_ILi64EEENS7_ILi128EEENS7_ILi96EEEEEENS_6half_tEfNS_4arch4Sm90ELb0ELb1ELb1ELb0ELb1ELb1ELb0ELb0ELi2ELi1ELi2ELi1ELb1EEENS1_21CollectiveEpilogueBwdISD_SE_SG_Li256ELb0ELb0ELi1EEENS1_19SingleTileSchedulerILb0ELb0ELb0ELi128EEEEEEEEEvNT_6ParamsE:
	.zero		3200


//--------------------- .nv.constant0._ZN7cutlass13device_kernelIN5flash11enable_sm90INS1_16FlashAttnBwdSm90INS1_25CollectiveMainloopBwdSm90ILi2ELi2ELi2EN4cute5tupleIJNS5_1CILi1EEES8_S8_EEENS6_IJNS7_ILi64EEENS7_ILi128EEENS7_ILi96EEEEEENS_6half_tEfNS_4arch4Sm90ELb0ELb1ELb1ELb0ELb0ELb1ELb0ELb0ELi2ELi1ELi2ELi1ELb1EEENS1_24CollectiveEpilogueBwdGQAISD_fSG_Li256ELb0ELb0EEENS1_19SingleTileSchedulerILb0ELb0ELb0ELi128EEEEEEEEEvNT_6ParamsE --------------------------
	.section	.nv.constant0._ZN7cutlass13device_kernelIN5flash11enable_sm90INS1_16FlashAttnBwdSm90INS1_25CollectiveMainloopBwdSm90ILi2ELi2ELi2EN4cute5tupleIJNS5_1CILi1EEES8_S8_EEENS6_IJNS7_ILi64EEENS7_ILi128EEENS7_ILi96EEEEEENS_6half_tEfNS_4arch4Sm90ELb0ELb1ELb1ELb0ELb0ELb1ELb0ELb0ELi2ELi1ELi2ELi1ELb1EEENS1_24CollectiveEpilogueBwdGQAISD_fSG_Li256ELb0ELb0EEENS1_19SingleTileSchedulerILb0ELb0ELb0ELi128EEEEEEEEEvNT_6ParamsE,"a",@progbits
	.sectionflags	@""
	.align	4
.nv.constant0._ZN7cutlass13device_kernelIN5flash11enable_sm90INS1_16FlashAttnBwdSm90INS1_25CollectiveMainloopBwdSm90ILi2ELi2ELi2EN4cute5tupleIJNS5_1CILi1EEES8_S8_EEENS6_IJNS7_ILi64EEENS7_ILi128EEENS7_ILi96EEEEEENS_6half_tEfNS_4arch4Sm90ELb0ELb1ELb1ELb0ELb0ELb1ELb0ELb0ELi2ELi1ELi2ELi1ELb1EEENS1_24CollectiveEpilogueBwdGQAISD_fSG_Li256ELb0ELb0EEENS1_19SingleTileSchedulerILb0ELb0ELb0ELi128EEEEEEEEEvNT_6ParamsE:
	.zero		2560


//--------------------- .nv.constant0._ZN7cutlass13device_kernelIN5flash11enable_sm90INS1_16FlashAttnBwdSm90INS1_25CollectiveMainloopBwdSm90ILi2ELi2ELi2EN4cute5tupleIJNS5_1CILi1EEES8_S8_EEENS6_IJNS7_ILi64EEENS7_ILi128EEENS7_ILi96EEEEEENS_6half_tEfNS_4arch4Sm90ELb0ELb1ELb1ELb0ELb1ELb1ELb0ELb0ELi2ELi1ELi2ELi1ELb1EEENS1_24CollectiveEpilogueBwdGQAISD_fSG_Li256ELb0ELb1EEENS1_19SingleTileSchedulerILb0ELb0ELb0ELi128EEEEEEEEEvNT_6ParamsE --------------------------
	.section	.nv.constant0._ZN7cutlass13device_kernelIN5flash11enable_sm90INS1_16FlashAttnBwdSm90INS1_25CollectiveMainloopBwdSm90ILi2ELi2ELi2EN4cute5tupleIJNS5_1CILi1EEES8_S8_EEENS6_IJNS7_ILi64EEENS7_ILi128EEENS7_ILi96EEEEEENS_6half_tEfNS_4arch4Sm90ELb0ELb1ELb1ELb0ELb1ELb1ELb0ELb0ELi2ELi1ELi2ELi1ELb1EEENS1_24CollectiveEpilogueBwdGQAISD_fSG_Li256ELb0ELb1EEENS1_19SingleTileSchedulerILb0ELb0ELb0ELi128EEEEEEEEEvNT_6ParamsE,"a",@progbits
	.sectionflags	@""
	.align	4
.nv.constant0._ZN7cutlass13device_kernelIN5flash11enable_sm90INS1_16FlashAttnBwdSm90INS1_25CollectiveMainloopBwdSm90ILi2ELi2ELi2EN4cute5tupleIJNS5_1CILi1EEES8_S8_EEENS6_IJNS7_ILi64EEENS7_ILi128EEENS7_ILi96EEEEEENS_6half_tEfNS_4arch4Sm90ELb0ELb1ELb1ELb0ELb1ELb1ELb0ELb0ELi2ELi1ELi2ELi1ELb1EEENS1_24CollectiveEpilogueBwdGQAISD_fSG_Li256ELb0ELb1EEENS1_19SingleTileSchedulerILb0ELb0ELb0ELi128EEEEEEEEEvNT_6ParamsE:
	.zero		2560


//--------------------- .nv.constant0._ZN7cutlass13device_kernelIN5flash11enable_sm90INS1_16FlashAttnBwdSm90INS1_25CollectiveMainloopBwdSm90ILi2ELi2ELi2EN4cute5tupleIJNS5_1CILi1EEES8_S8_EEENS6_IJNS7_ILi64EEENS7_ILi128EEENS7_ILi96EEEEEENS_6half_tEfNS_4arch4Sm90ELb0ELb1ELb1ELb1ELb0ELb1ELb0ELb0ELi2ELi1ELi2ELi1ELb1EEENS1_21CollectiveEpilogueBwdISD_SE_SG_Li256ELb1ELb0ELi1EEENS1_19SingleTileSchedulerILb1ELb0ELb0ELi128EEEEEEEEEvNT_6ParamsE --------------------------
	.section	.nv.constant0._ZN7cutlass13device_kernelIN5flash11enable_sm90INS1_16FlashAttnBwdSm90INS1_25CollectiveMainloopBwdSm90ILi2ELi2ELi2EN4cute5tupleIJNS5_1CILi1EEES8_S8_EEENS6_IJNS7_ILi64EEENS7_ILi128EEENS7_ILi96EEEEEENS_6half_tEfNS_4arch4Sm90ELb0ELb1ELb1ELb1ELb0ELb1ELb0ELb0ELi2ELi1ELi2ELi1ELb1EEENS1_21CollectiveEpilogueBwdISD_SE_SG_Li256ELb1ELb0ELi1EEENS1_19SingleTileSchedulerILb1ELb0ELb0ELi128EEEEEEEEEvNT_6ParamsE,"a",@progbits
	.sectionflags	@""
	.align	4
.nv.constant0._ZN7cutlass13device_kernelIN5flash11enable_sm90INS1_16FlashAttnBwdSm90INS1_25CollectiveMainloopBwdSm90ILi2ELi2ELi2EN4cute5tupleIJNS5_1CILi1EEES8_S8_EEENS6_IJNS7_ILi64EEENS7_ILi128EEENS7_ILi96EEEEEENS_6half_tEfNS_4arch4Sm90ELb0ELb1ELb1ELb1ELb0ELb1ELb0ELb0ELi2ELi1ELi2ELi1ELb1EEENS1_21CollectiveEpilogueBwdISD_SE_SG_Li256ELb1ELb0ELi1EEENS1_19SingleTileSchedulerILb1ELb0ELb0ELi128EEEEEEEEEvNT_6ParamsE:
	.zero		2560


//--------------------- .nv.constant0._ZN7cutlass13device_kernelIN5flash11enable_sm90INS1_16FlashAttnBwdSm90INS1_25CollectiveMainloopBwdSm90ILi2ELi2ELi2EN4cute5tupleIJNS5_1CILi1EEES8_S8_EEENS6_IJNS7_ILi64EEENS7_ILi128EEENS7_ILi96EEEEEENS_6half_tEfNS_4arch4Sm90ELb0ELb1ELb1ELb1ELb1ELb1ELb0ELb0ELi2ELi1ELi2ELi1ELb1EEENS1_21CollectiveEpilogueBwdISD_SE_SG_Li256ELb1ELb0ELi1EEENS1_19SingleTileSchedulerILb1ELb0ELb0ELi128EEEEEEEEEvNT_6ParamsE --------------------------
	.section	.nv.constant0._ZN7cutlass13device_kernelIN5flash11enable_sm90INS1_16FlashAttnBwdSm90INS1_25CollectiveMainloopBwdSm90ILi2ELi2ELi2EN4cute5tupleIJNS5_1CILi1EEES8_S8_EEENS6_IJNS7_ILi64EEENS7_ILi128EEENS7_ILi96EEEEEENS_6half_tEfNS_4arch4Sm90ELb0ELb1ELb1ELb1ELb1ELb1ELb0ELb0ELi2ELi1ELi2ELi1ELb1EEENS1_21CollectiveEpilogueBwdISD_SE_SG_Li256ELb1ELb0ELi1EEENS1_19SingleTileSchedulerILb1ELb0ELb0ELi128EEEEEEEEEvNT_6ParamsE,"a",@progbits
	.sectionflags	@""
	.align	4
.nv.constant0._ZN7cutlass13device_kernelIN5flash11enable_sm90INS1_16FlashAttnBwdSm90INS1_25CollectiveMainloopBwdSm90ILi2ELi2ELi2EN4cute5tupleIJNS5_1CILi1EEES8_S8_EEENS6_IJNS7_ILi64EEENS7_ILi128EEENS7_ILi96EEEEEENS_6half_tEfNS_4arch4Sm90ELb0ELb1ELb1ELb1ELb1ELb1ELb0ELb0ELi2ELi1ELi2ELi1ELb1EEENS1_21CollectiveEpilogueBwdISD_SE_SG_Li256ELb1ELb0ELi1EEENS1_19SingleTileSchedulerILb1ELb0ELb0ELi128EEEEEEEEEvNT_6ParamsE:
	.zero		2560


//--------------------- .nv.constant0._ZN7cutlass13device_kernelIN5flash11enable_sm90INS1_16FlashAttnBwdSm90INS1_25CollectiveMainloopBwdSm90ILi2ELi2ELi2EN4cute5tupleIJNS5_1CILi1EEES8_S8_EEENS6_IJNS7_ILi64EEENS7_ILi128EEENS7_ILi96EEEEEENS_6half_tEfNS_4arch4Sm90ELb0ELb1ELb1ELb1ELb0ELb1ELb0ELb0ELi2ELi1ELi2ELi1ELb1EEENS1_24CollectiveEpilogueBwdGQAISD_fSG_Li256ELb1ELb0EEENS1_19SingleTileSchedulerILb1ELb0ELb0ELi128EEEEEEEEEvNT_6ParamsE --------------------------
	.section	.nv.constant0._ZN7cutlass13device_kernelIN5flash11enable_sm90INS1_16FlashAttnBwdSm90INS1_25CollectiveMainloopBwdSm90ILi2ELi2ELi2EN4cute5tupleIJNS5_1CILi1EEES8_S8_EEENS6_IJNS7_ILi64EEENS7_ILi128EEENS7_ILi96EEEEEENS_6half_tEfNS_4arch4Sm90ELb0ELb1ELb1ELb1ELb0ELb1ELb0ELb0ELi2ELi1ELi2ELi1ELb1EEENS1_24CollectiveEpilogueBwdGQAISD_fSG_Li256ELb1ELb0EEENS1_19SingleTileSchedulerILb1ELb0ELb0ELi128EEEEEEEEEvNT_6ParamsE,"a",@progbits
	.sectionflags	@""
	.align	4
.nv.constant0._ZN7cutlass13device_kernelIN5flash11enable_sm90INS1_16FlashAttnBwdSm90INS1_25CollectiveMainloopBwdSm90ILi2ELi2ELi2EN4cute5tupleIJNS5_1CILi1EEES8_S8_EEENS6_IJNS7_ILi64EEENS7_ILi128EEENS7_ILi96EEEEEENS_6half_tEfNS_4arch4Sm90ELb0ELb1ELb1ELb1ELb0ELb1ELb0ELb0ELi2ELi1ELi2ELi1ELb1EEENS1_24CollectiveEpilogueBwdGQAISD_fSG_Li256ELb1ELb0EEENS1_19SingleTileSchedulerILb1ELb0ELb0ELi128EEEEEEEEEvNT_6ParamsE:
	.zero		2560


//--------------------- .nv.constant0._ZN7cutlass13device_kernelIN5flash11enable_sm90INS1_16FlashAttnBwdSm90INS1_25CollectiveMainloopBwdSm90ILi2ELi2ELi2EN4cute5tupleIJNS5_1CILi1EEES8_S8_EEENS6_IJNS7_ILi64EEENS7_ILi128EEENS7_ILi96EEEEEENS_6half_tEfNS_4arch4Sm90ELb0ELb1ELb1ELb1ELb1ELb1ELb0ELb0ELi2ELi1ELi2ELi1ELb1EEENS1_24CollectiveEpilogueBwdGQAISD_fSG_Li256ELb1ELb1EEENS1_19SingleTileSchedulerILb1ELb0ELb0ELi128EEEEEEEEEvNT_6ParamsE --------------------------
	.section	.nv.constant0._ZN7cutlass13device_kernelIN5flash11enable_sm90INS1_16FlashAttnBwdSm90INS1_25CollectiveMainloopBwdSm90ILi2ELi2ELi2EN4cute5tupleIJNS5_1CILi1EEES8_S8_EEENS6_IJNS7_ILi64EEENS7_ILi128EEENS7_ILi96EEEEEENS_6half_tEfNS_4arch4Sm90ELb0ELb1ELb1ELb1ELb1ELb1ELb0ELb0ELi2ELi1ELi2ELi1ELb1EEENS1_24CollectiveEpilogueBwdGQAISD_fSG_Li256ELb1ELb1EEENS1_19SingleTileSchedulerILb1ELb0ELb0ELi128EEEEEEEEEvNT_6ParamsE,"a",@progbits
	.sectionflags	@""
	.align	4
.nv.constant0._ZN7cutlass13device_kernelIN5flash11enable_sm90INS1_16FlashAttnBwdSm90INS1_25CollectiveMainloopBwdSm90ILi2ELi2ELi2EN4cute5tupleIJNS5_1CILi1EEES8_S8_EEENS6_IJNS7_ILi64EEENS7_ILi128EEENS7_ILi96EEEEEENS_6half_tEfNS_4arch4Sm90ELb0ELb1ELb1ELb1ELb1ELb1ELb0ELb0ELi2ELi1ELi2ELi1ELb1EEENS1_24CollectiveEpilogueBwdGQAISD_fSG_Li256ELb1ELb1EEENS1_19SingleTileSchedulerILb1ELb0ELb0ELi128EEEEEEEEEvNT_6ParamsE:
	.zero		2560


//--------------------- .nv.constant0._ZN7cutlass13device_kernelIN5flash11enable_sm90INS1_16FlashAttnBwdSm90INS1_25CollectiveMainloopBwdSm90ILi2ELi2ELi2EN4cute5tupleIJNS5_1CILi1EEES8_S8_EEENS6_IJNS7_ILi64EEENS7_ILi128EEENS7_ILi96EEEEEENS_6half_tEfNS_4arch4Sm90ELb1ELb0ELb1ELb0ELb0ELb1ELb0ELb0ELi2ELi1ELi2ELi1ELb1EEENS1_21CollectiveEpilogueBwdISD_SE_SG_Li256ELb0ELb0ELi1EEENS1_25SingleTileBwdLPTSchedulerILb0ELi128ELb0EEEEEEEEEvNT_6ParamsE --------------------------
	.section	.nv.constant0._ZN7cutlass13device_kernelIN5flash11enable_sm90INS1_16FlashAttnBwdSm90INS1_25CollectiveMainloopBwdSm90ILi2ELi2ELi2EN4cute5tupleIJNS5_1CILi1EEES8_S8_EEENS6_IJNS7_ILi64EEENS7_ILi128EEENS7_ILi96EEEEEENS_6half_tEfNS_4arch4Sm90ELb1ELb0ELb1ELb0ELb0ELb1ELb0ELb0ELi2ELi1ELi2ELi1ELb1EEENS1_21CollectiveEpilogueBwdISD_SE_SG_Li256ELb0ELb0ELi1EEENS1_25SingleTileBwdLPTSchedulerILb0ELi128ELb0EEEEEEEEEvNT_6ParamsE,"a",@progbits
	.sectionflags	@""
	.align	4
.nv.constant0._ZN7cutlass13device_kernelIN5flash11enable_sm90INS1_16FlashAttnBwdSm90INS1_25CollectiveMainloopBwdSm90ILi2ELi2ELi2EN4cute5tupleIJNS5_1CILi1EEES8_S8_EEENS6_IJNS7_ILi64EEENS7_ILi128EEENS7_ILi96EEEEEENS_6half_tEfNS_4arch4Sm90ELb1ELb0ELb1ELb0ELb0ELb1ELb0ELb0ELi2ELi1ELi2ELi1ELb1EEENS1_21CollectiveEpilogueBwdISD_SE_SG_Li256ELb0ELb0ELi1EEENS1_25SingleTileBwdLPTSchedulerILb0ELi128ELb0EEEEEEEEEvNT_6ParamsE:
	.zero		3200


//--------------------- .nv.constant0._ZN7cutlass13device_kernelIN5flash11enable_sm90INS1_16FlashAttnBwdSm90INS1_25CollectiveMainloopBwdSm90ILi2ELi2ELi2EN4cute5tupleIJNS5_1CILi1EEES8_S8_EEENS6_IJNS7_ILi64EEENS7_ILi128EEENS7_ILi96EEEEEENS_6half_tEfNS_4arch4Sm90ELb1ELb0ELb1ELb0ELb1ELb1ELb0ELb0ELi2ELi1ELi2ELi1ELb1EEENS1_21CollectiveEpilogueBwdISD_SE_SG_Li256ELb0ELb0ELi1EEENS1_25SingleTileBwdLPTSchedulerILb0ELi128ELb1EEEEEEEEEvNT_6ParamsE --------------------------
	.section	.nv.constant0._ZN7cutlass13device_kernelIN5flash11enable_sm90INS1_16FlashAttnBwdSm90INS1_25CollectiveMainloopBwdSm90ILi2ELi2ELi2EN4cute5tupleIJNS5_1CILi1EEES8_S8_EEENS6_IJNS7_ILi64EEENS7_ILi128EEENS7_ILi96EEEEEENS_6half_tEfNS_4arch4Sm90ELb1ELb0ELb1ELb0ELb1ELb1ELb0ELb0ELi2ELi1ELi2ELi1ELb1EEENS1_21CollectiveEpilogueBwdISD_SE_SG_Li256ELb0ELb0ELi1EEENS1_25SingleTileBwdLPTSchedulerILb0ELi128ELb1EEEEEEEEEvNT_6ParamsE,"a",@progbits
	.sectionflags	@""
	.align	4
.nv.constant0._ZN7cutlass13device_kernelIN5flash11enable_sm90INS1_16FlashAttnBwdSm90INS1_25CollectiveMainloopBwdSm90ILi2ELi2ELi2EN4cute5tupleIJNS5_1CILi1EEES8_S8_EEENS6_IJNS7_ILi64EEENS7_ILi128EEENS7_ILi96EEEEEENS_6half_tEfNS_4arch4Sm90ELb1ELb0ELb1ELb0ELb1ELb1ELb0ELb0ELi2ELi1ELi2ELi1ELb1EEENS1_21CollectiveEpilogueBwdISD_SE_SG_Li256ELb0ELb0ELi1EEENS1_25SingleTileBwdLPTSchedulerILb0ELi128ELb1EEEEEEEEEvNT_6ParamsE:
	.zero		3200


//--------------------- .nv.constant0._ZN7cutlass13device_kernelIN5flash11enable_sm90INS1_16FlashAttnBwdSm90INS1_25CollectiveMainloopBwdSm90ILi2ELi2ELi2EN4cute5tupleIJNS5_1CILi1EEES8_S8_EEENS6_IJNS7_ILi64EEENS7_ILi128EEENS7_ILi96EEEEEENS_6half_tEfNS_4arch4Sm90ELb1ELb0ELb1ELb0ELb0ELb1ELb0ELb0ELi2ELi1ELi2ELi1ELb1EEENS1_24CollectiveEpilogueBwdGQAISD_fSG_Li256ELb0ELb0EEENS1_25SingleTileBwdLPTSchedulerILb0ELi128ELb0EEEEEEEEEvNT_6ParamsE --------------------------
	.section	.nv.constant0._ZN7cutlass13device_kernelIN5flash11enable_sm90INS1_16FlashAttnBwdSm90INS1_25CollectiveMainloopBwdSm90ILi2ELi2ELi2EN4cute5tupleIJNS5_1CILi1EEES8_S8_EEENS6_IJNS7_ILi64EEENS7_ILi128EEENS7_ILi96EEEEEENS_6half_tEfNS_4arch4Sm90ELb1ELb0ELb1ELb0ELb0ELb1ELb0ELb0ELi2ELi1ELi2ELi1ELb1EEENS1_24CollectiveEpilogueBwdGQAISD_fSG_Li256ELb0ELb0EEENS1_25SingleTileBwdLPTSchedulerILb0ELi128ELb0EEEEEEEEEvNT_6ParamsE,"a",@progbits
	.sectionflags	@""
	.align	4
.nv.constant0._ZN7cutlass13device_kernelIN5flash11enable_sm90INS1_16FlashAttnBwdSm90INS1_25CollectiveMainloopBwdSm90ILi2ELi2ELi2EN4cute5tupleIJNS5_1CILi1EEES8_S8_EEENS6_IJNS7_ILi64EEENS7_ILi128EEENS7_ILi96EEEEEENS_6half_tEfNS_4arch4Sm90ELb1ELb0ELb1ELb0ELb0ELb1ELb0ELb0ELi2ELi1ELi2ELi1ELb1EEENS1_24CollectiveEpilogueBwdGQAISD_fSG_Li256ELb0ELb0EEENS1_25SingleTileBwdLPTSchedulerILb0ELi128ELb0EEEEEEEEEvNT_6ParamsE:
	.zero		2688


//--------------------- .nv.constant0._ZN7cutlass13device_kernelIN5flash11enable_sm90INS1_16FlashAttnBwdSm90INS1_25CollectiveMainloopBwdSm90ILi2ELi2ELi2EN4cute5tupleIJNS5_1CILi1EEES8_S8_EEENS6_IJNS7_ILi64EEENS7_ILi128EEENS7_ILi96EEEEEENS_6half_tEfNS_4arch4Sm90ELb1ELb0ELb1ELb0ELb1ELb1ELb0ELb0ELi2ELi1ELi2ELi1ELb1EEENS1_24CollectiveEpilogueBwdGQAISD_fSG_Li256ELb0ELb1EEENS1_25SingleTileBwdLPTSchedulerILb0ELi128ELb1EEEEEEEEEvNT_6ParamsE --------------------------
	.section	.nv.constant0._ZN7cutlass13device_kernelIN5flash11enable_sm90INS1_16FlashAttnBwdSm90INS1_25CollectiveMainloopBwdSm90ILi2ELi2ELi2EN4cute5tupleIJNS5_1CILi1EEES8_S8_EEENS6_IJNS7_ILi64EEENS7_ILi128EEENS7_ILi96EEEEEENS_6half_tEfNS_4arch4Sm90ELb1ELb0ELb1ELb0ELb1ELb1ELb0ELb0ELi2ELi1ELi2ELi1ELb1EEENS1_24CollectiveEpilogueBwdGQAISD_fSG_Li256ELb0ELb1EEENS1_25SingleTileBwdLPTSchedulerILb0ELi128ELb1EEEEEEEEEvNT_6ParamsE,"a",@progbits
	.sectionflags	@""
	.align	4
.nv.constant0._ZN7cutlass13device_kernelIN5flash11enable_sm90INS1_16FlashAttnBwdSm90INS1_25CollectiveMainloopBwdSm90ILi2ELi2ELi2EN4cute5tupleIJNS5_1CILi1EEES8_S8_EEENS6_IJNS7_ILi64EEENS7_ILi128EEENS7_ILi96EEEEEENS_6half_tEfNS_4arch4Sm90ELb1ELb0ELb1ELb0ELb1ELb1ELb0ELb0ELi2ELi1ELi2ELi1ELb1EEENS1_24CollectiveEpilogueBwdGQAISD_fSG_Li256ELb0ELb1EEENS1_25SingleTileBwdLPTSchedulerILb0ELi128ELb1EEEEEEEEEvNT_6ParamsE:
	.zero		2688


//--------------------- .nv.constant0._ZN7cutlass13device_kernelIN5flash22FlashAttnBwdPreprocessIN4cute5tupleIJNS3_1CILi64EEENS5_ILi96EEEEEENS_6half_tEfNS_4arch4Sm90ELb1ELb0EEEEEvNT_6ParamsE --------------------------
	.section	.nv.constant0._ZN7cutlass13device_kernelIN5flash22FlashAttnBwdPreprocessIN4cute5tupleIJNS3_1CILi64EEENS5_ILi96EEEEEENS_6half_tEfNS_4arch4Sm90ELb1ELb0EEEEEvNT_6ParamsE,"a",@progbits
	.sectionflags	@""
	.align	4
.nv.constant0._ZN7cutlass13device_kernelIN5flash22FlashAttnBwdPreprocessIN4cute5tupleIJNS3_1CILi64EEENS5_ILi96EEEEEENS_6half_tEfNS_4arch4Sm90ELb1ELb0EEEEEvNT_6ParamsE:
	.zero		1136


//--------------------- .nv.constant0._ZN7cutlass13device_kernelIN5flash11enable_sm90INS1_16FlashAttnBwdSm90INS1_25CollectiveMainloopBwdSm90ILi2ELi2ELi2EN4cute5tupleIJNS5_1CILi1EEES8_S8_EEENS6_IJNS7_ILi64EEENS7_ILi128EEENS7_ILi96EEEEEENS_6half_tEfNS_4arch4Sm90ELb1ELb0ELb1ELb1ELb0ELb1ELb0ELb0ELi2ELi1ELi2ELi1ELb1EEENS1_21CollectiveEpilogueBwdISD_SE_SG_Li256ELb1ELb0ELi1EEENS1_25SingleTileBwdLPTSchedulerILb1ELi128ELb0EEEEEEEEEvNT_6ParamsE --------------------------
	.section	.nv.constant0._ZN7cutlass13device_kernelIN5flash11enable_sm90INS1_16FlashAttnBwdSm90INS1_25CollectiveMainloopBwdSm90ILi2ELi2ELi2EN4cute5tupleIJNS5_1CILi1EEES8_S8_EEENS6_IJNS7_ILi64EEENS7_ILi128EEENS7_ILi96EEEEEENS_6half_tEfNS_4arch4Sm90ELb1ELb0ELb1ELb1ELb0ELb1ELb0ELb0ELi2ELi1ELi2ELi1ELb1EEENS1_21CollectiveEpilogueBwdISD_SE_SG_Li256ELb1ELb0ELi1EEENS1_25SingleTileBwdLPTSchedulerILb1ELi128ELb0EEEEEEEEEvNT_6ParamsE,"a",@progbits
	.sectionflags	@""
	.align	4
.nv.constant0._ZN7cutlass13device_kernelIN5flash11enable_sm90INS1_16FlashAttnBwdSm90INS1_25CollectiveMainloopBwdSm90ILi2ELi2ELi2EN4cute5tupleIJNS5_1CILi1EEES8_S8_EEENS6_IJNS7_ILi64EEENS7_ILi128EEENS7_ILi96EEEEEENS_6half_tEfNS_4arch4Sm90ELb1ELb0ELb1ELb1ELb0ELb1ELb0ELb0ELi2ELi1ELi2ELi1ELb1EEENS1_21CollectiveEpilogueBwdISD_SE_SG_Li256ELb1ELb0ELi1EEENS1_25SingleTileBwdLPTSchedulerILb1ELi128ELb0EEEEEEEEEvNT_6ParamsE:
	.zero		2560


//--------------------- .nv.constant0._ZN7cutlass13device_kernelIN5flash11enable_sm90INS1_16FlashAttnBwdSm90INS1_25CollectiveMainloopBwdSm90ILi2ELi2ELi2EN4cute5tupleIJNS5_1CILi1EEES8_S8_EEENS6_IJNS7_ILi64EEENS7_ILi128EEENS7_ILi96EEEEEENS_6half_tEfNS_4arch4Sm90ELb1ELb0ELb1ELb1ELb1ELb1ELb0ELb0ELi2ELi1ELi2ELi1ELb1EEENS1_21CollectiveEpilogueBwdISD_SE_SG_Li256ELb1ELb0ELi1EEENS1_25SingleTileBwdLPTSchedulerILb1ELi128ELb1EEEEEEEEEvNT_6ParamsE --------------------------
	.section	.nv.constant0._ZN7cutlass13device_kernelIN5flash11enable_sm90INS1_16FlashAttnBwdSm90INS1_25CollectiveMainloopBwdSm90ILi2ELi2ELi2EN4cute5tupleIJNS5_1CILi1EEES8_S8_EEENS6_IJNS7_ILi64EEENS7_ILi128EEENS7_ILi96EEEEEENS_6half_tEfNS_4arch4Sm90ELb1ELb0ELb1ELb1ELb1ELb1ELb0ELb0ELi2ELi1ELi2ELi1ELb1EEENS1_21CollectiveEpilogueBwdISD_SE_SG_Li256ELb1ELb0ELi1EEENS1_25SingleTileBwdLPTSchedulerILb1ELi128ELb1EEEEEEEEEvNT_6ParamsE,"a",@progbits
	.sectionflags	@""
	.align	4
.nv.constant0._ZN7cutlass13device_kernelIN5flash11enable_sm90INS1_16FlashAttnBwdSm90INS1_25CollectiveMainloopBwdSm90ILi2ELi2ELi2EN4cute5tupleIJNS5_1CILi1EEES8_S8_EEENS6_IJNS7_ILi64EEENS7_ILi128EEENS7_ILi96EEEEEENS_6half_tEfNS_4arch4Sm90ELb1ELb0ELb1ELb1ELb1ELb1ELb0ELb0ELi2ELi1ELi2ELi1ELb1EEENS1_21CollectiveEpilogueBwdISD_SE_SG_Li256ELb1ELb0ELi1EEENS1_25SingleTileBwdLPTSchedulerILb1ELi128ELb1EEEEEEEEEvNT_6ParamsE:
	.zero		2560


//--------------------- .nv.constant0._ZN7cutlass13device_kernelIN5flash11enable_sm90INS1_16FlashAttnBwdSm90INS1_25CollectiveMainloopBwdSm90ILi2ELi2ELi2EN4cute5tupleIJNS5_1CILi1EEES8_S8_EEENS6_IJNS7_ILi64EEENS7_ILi128EEENS7_ILi96EEEEEENS_6half_tEfNS_4arch4Sm90ELb1ELb0ELb1ELb1ELb0ELb1ELb0ELb0ELi2ELi1ELi2ELi1ELb1EEENS1_24CollectiveEpilogueBwdGQAISD_fSG_Li256ELb1ELb0EEENS1_25SingleTileBwdLPTSchedulerILb1ELi128ELb0EEEEEEEEEvNT_6ParamsE --------------------------
	.section	.nv.constant0._ZN7cutlass13device_kernelIN5flash11enable_sm90INS1_16FlashAttnBwdSm90INS1_25CollectiveMainloopBwdSm90ILi2ELi2ELi2EN4cute5tupleIJNS5_1CILi1EEES8_S8_EEENS6_IJNS7_ILi64EEENS7_ILi128EEENS7_ILi96EEEEEENS_6half_tEfNS_4arch4Sm90ELb1ELb0ELb1ELb1ELb0ELb1ELb0ELb0ELi2ELi1ELi2ELi1ELb1EEENS1_24CollectiveEpilogueBwdGQAISD_fSG_Li256ELb1ELb0EEENS1_25SingleTileBwdLPTSchedulerILb1ELi128ELb0EEEEEEEEEvNT_6ParamsE,"a",@progbits
	.sectionflags	@""
	.align	4
.nv.constant0._ZN7cutlass13device_kernelIN5flash11enable_sm90INS1_16FlashAttnBwdSm90INS1_25CollectiveMainloopBwdSm90ILi2ELi2ELi2EN4cute5tupleIJNS5_1CILi1EEES8_S8_EEENS6_IJNS7_ILi64EEENS7_ILi128EEENS7_ILi96EEEEEENS_6half_tEfNS_4arch4Sm90ELb1ELb0ELb1ELb1ELb0ELb1ELb0ELb0ELi2ELi1ELi2ELi1ELb1EEENS1_24CollectiveEpilogueBwdGQAISD_fSG_Li256ELb1ELb0EEENS1_25SingleTileBwdLPTSchedulerILb1ELi128ELb0EEEEEEEEEvNT_6ParamsE:
	.zero		2688


//--------------------- .nv.constant0._ZN7cutlass13device_kernelIN5flash32FlashAttnBwdPostprocessConvertdQIN4cute5tupleIJNS3_1CILi128EEENS5_ILi96EEEEEENS_6half_tEfNS_4arch4Sm90ELi256ENS3_8TiledMMAINS3_8MMA_AtomIJNS3_4SM904GMMA25MMA_64x96x16_F32F16F16_RSILNSF_5MajorE0ELSH_1ELNSF_7ScaleInE1ELSI_1EEEEEENS3_6LayoutINS4_IJNS5_ILi2EEENS5_ILi1EEESN_EEENS4_IJSN_NS5_ILi0EEESP_EEEEENS4_IJNS3_10UnderscoreESS_SS_EEEEELb0EEEEEvNT_6ParamsE --------------------------
	.section	.nv.constant0._ZN7cutlass13device_kernelIN5flash32FlashAttnBwdPostprocessConvertdQIN4cute5tupleIJNS3_1CILi128EEENS5_ILi96EEEEEENS_6half_tEfNS_4arch4Sm90ELi256ENS3_8TiledMMAINS3_8MMA_AtomIJNS3_4SM904GMMA25MMA_64x96x16_F32F16F16_RSILNSF_5MajorE0ELSH_1ELNSF_7ScaleInE1ELSI_1EEEEEENS3_6LayoutINS4_IJNS5_ILi2EEENS5_ILi1EEESN_EEENS4_IJSN_NS5_ILi0EEESP_EEEEENS4_IJNS3_10UnderscoreESS_SS_EEEEELb0EEEEEvNT_6ParamsE,"a",@progbits
	.sectionflags	@""
	.align	4
.nv.constant0._ZN7cutlass13device_kernelIN5flash32FlashAttnBwdPostprocessConvertdQIN4cute5tupleIJNS3_1CILi128EEENS5_ILi96EEEEEENS_6half_tEfNS_4arch4Sm90ELi256ENS3_8TiledMMAINS3_8MMA_AtomIJNS3_4SM904GMMA25MMA_64x96x16_F32F16F16_RSILNSF_5MajorE0ELSH_1ELNSF_7ScaleInE1ELSI_1EEEEEENS3_6LayoutINS4_IJNS5_ILi2EEENS5_ILi1EEESN_EEENS4_IJSN_NS5_ILi0EEESP_EEEEENS4_IJNS3_10UnderscoreESS_SS_EEEEELb0EEEEEvNT_6ParamsE:
	.zero		1008


//--------------------- .nv.constant0._ZN7cutlass13device_kernelIN5flash32FlashAttnBwdPostprocessConvertdQIN4cute5tupleIJNS3_1CILi64EEENS5_ILi96EEEEEENS_6half_tEfNS_4arch4Sm90ELi256ENS3_8TiledMMAINS3_8MMA_AtomIJNS3_4SM904GMMA25MMA_64x16x16_F32F16F16_SSILNSF_5MajorE0ELSH_1ELNSF_7ScaleInE1ELSI_1EEEEEENS3_6LayoutINS4_IJNS5_ILi1EEENS5_ILi2EEESM_EEENS4_IJNS5_ILi0EEESM_SP_EEEEENS4_IJNS3_10UnderscoreESS_SS_EEEEELb0EEEEEvNT_6ParamsE --------------------------
	.section	.nv.constant0._ZN7cutlass13device_kernelIN5flash32FlashAttnBwdPostprocessConvertdQIN4cute5tupleIJNS3_1CILi64EEENS5_ILi96EEEEEENS_6half_tEfNS_4arch4Sm90ELi256ENS3_8TiledMMAINS3_8MMA_AtomIJNS3_4SM904GMMA25MMA_64x16x16_F32F16F16_SSILNSF_5MajorE0ELSH_1ELNSF_7ScaleInE1ELSI_1EEEEEENS3_6LayoutINS4_IJNS5_ILi1EEENS5_ILi2EEESM_EEENS4_IJNS5_ILi0EEESM_SP_EEEEENS4_IJNS3_10UnderscoreESS_SS_EEEEELb0EEEEEvNT_6ParamsE,"a",@progbits
	.sectionflags	@""
	.align	4
.nv.constant0._ZN7cutlass13device_kernelIN5flash32FlashAttnBwdPostprocessConvertdQIN4cute5tupleIJNS3_1CILi64EEENS5_ILi96EEEEEENS_6half_tEfNS_4arch4Sm90ELi256ENS3_8TiledMMAINS3_8MMA_AtomIJNS3_4SM904GMMA25MMA_64x16x16_F32F16F16_SSILNSF_5MajorE0ELSH_1ELNSF_7ScaleInE1ELSI_1EEEEEENS3_6LayoutINS4_IJNS5_ILi1EEENS5_ILi2EEESM_EEENS4_IJNS5_ILi0EEESM_SP_EEEEENS4_IJNS3_10UnderscoreESS_SS_EEEEELb0EEEEEvNT_6ParamsE:
	.zero		1008


//--------------------- .nv.constant0._ZN7cutlass13device_kernelIN5flash11enable_sm90INS1_16FlashAttnBwdSm90INS1_25CollectiveMainloopBwdSm90ILi2ELi2ELi2EN4cute5tupleIJNS5_1CILi1EEES8_S8_EEENS6_IJNS7_ILi64EEENS7_ILi128EEENS7_ILi96EEEEEENS_6half_tEfNS_4arch4Sm90ELb1ELb0ELb1ELb1ELb1ELb1ELb0ELb0ELi2ELi1ELi2ELi1ELb1EEENS1_24CollectiveEpilogueBwdGQAISD_fSG_Li256ELb1ELb1EEENS1_25SingleTileBwdLPTSchedulerILb1ELi128ELb1EEEEEEEEEvNT_6ParamsE --------------------------
	.section	.nv.constant0._ZN7cutlass13device_kernelIN5flash11enable_sm90INS1_16FlashAttnBwdSm90INS1_25CollectiveMainloopBwdSm90ILi2ELi2ELi2EN4cute5tupleIJNS5_1CILi1EEES8_S8_EEENS6_IJNS7_ILi64EEENS7_ILi128EEENS7_ILi96EEEEEENS_6half_tEfNS_4arch4Sm90ELb1ELb0ELb1ELb1ELb1ELb1ELb0ELb0ELi2ELi1ELi2ELi1ELb1EEENS1_24CollectiveEpilogueBwdGQAISD_fSG_Li256ELb1ELb1EEENS1_25SingleTileBwdLPTSchedulerILb1ELi128ELb1EEEEEEEEEvNT_6ParamsE,"a",@progbits
	.sectionflags	@""
	.align	4
.nv.constant0._ZN7cutlass13device_kernelIN5flash11enable_sm90INS1_16FlashAttnBwdSm90INS1_25CollectiveMainloopBwdSm90ILi2ELi2ELi2EN4cute5tupleIJNS5_1CILi1EEES8_S8_EEENS6_IJNS7_ILi64EEENS7_ILi128EEENS7_ILi96EEEEEENS_6half_tEfNS_4arch4Sm90ELb1ELb0ELb1ELb1ELb1ELb1ELb0ELb0ELi2ELi1ELi2ELi1ELb1EEENS1_24CollectiveEpilogueBwdGQAISD_fSG_Li256ELb1ELb1EEENS1_25SingleTileBwdLPTSchedulerILb1ELi128ELb1EEEEEEEEEvNT_6ParamsE:
	.zero		2688


//--------------------- .nv.constant0._ZN7cutlass13device_kernelIN5flash22FlashAttnBwdPreprocessIN4cute5tupleIJNS3_1CILi64EEENS5_ILi96EEEEEENS_6half_tEfNS_4arch4Sm90ELb1ELb1EEEEEvNT_6ParamsE --------------------------
	.section	.nv.constant0._ZN7cutlass13device_kernelIN5flash22FlashAttnBwdPreprocessIN4cute5tupleIJNS3_1CILi64EEENS5_ILi96EEEEEENS_6half_tEfNS_4arch4Sm90ELb1ELb1EEEEEvNT_6ParamsE,"a",@progbits
	.sectionflags	@""
	.align	4
.nv.constant0._ZN7cutlass13device_kernelIN5flash22FlashAttnBwdPreprocessIN4cute5tupleIJNS3_1CILi64EEENS5_ILi96EEEEEENS_6half_tEfNS_4arch4Sm90ELb1ELb1EEEEEvNT_6ParamsE:
	.zero		1136


//--------------------- SYMBOLS --------------------------

	.type		.nv.reservedSmem.offset0,@object
	.size		.nv.reservedSmem.offset0,0x4
	.type		.nv.reservedSmem.cap,@object
	.size		.nv.reservedSmem.cap,0x4
